//
// Generated by NVIDIA NVVM Compiler
//
// Compiler Build ID: CL-36424714
// Cuda compilation tools, release 13.0, V13.0.88
// Based on NVVM 20.0.0
//

.version 9.0
.target sm_100
.address_size 64

	// .globl	_ZN3cub18CUB_300001_SM_10006detail11EmptyKernelIvEEvv
// _ZZN3cub18CUB_300001_SM_10006detail6reduce28DeviceReduceSingleTileKernelINS2_10policy_hubIijN4cuda3std3__44plusIiEEE10Policy1000EN6thrust24THRUST_300001_SM_1000_NS6detail15normal_iteratorINSD_10device_ptrIiEEEEPijS9_iiNS7_10__identityEEEvT0_T1_T2_T3_T4_T6_E12temp_storage has been demoted
// _ZZN3cub18CUB_300001_SM_10006detail6reduce18DeviceReduceKernelINS2_10policy_hubIijN4cuda3std3__44plusIiEEE10Policy1000EN6thrust24THRUST_300001_SM_1000_NS6detail15normal_iteratorINSD_10device_ptrIiEEEEjS9_iNS7_10__identityEEEvT0_PT3_T1_NS0_13GridEvenShareISN_EET2_T4_E12temp_storage has been demoted
// _ZZN3cub18CUB_300001_SM_10006detail6reduce28DeviceReduceSingleTileKernelINS2_10policy_hubIijN4cuda3std3__44plusIiEEE10Policy1000EPiSC_iS9_iiNS7_10__identityEEEvT0_T1_T2_T3_T4_T6_E12temp_storage has been demoted
// _ZZN3cub18CUB_300001_SM_10006detail6reduce28DeviceReduceSingleTileKernelINS2_10policy_hubIiyN4cuda3std3__44plusIiEEE10Policy1000EN6thrust24THRUST_300001_SM_1000_NS6detail15normal_iteratorINSD_10device_ptrIiEEEEPiyS9_iiNS7_10__identityEEEvT0_T1_T2_T3_T4_T6_E12temp_storage has been demoted
// _ZZN3cub18CUB_300001_SM_10006detail6reduce18DeviceReduceKernelINS2_10policy_hubIiyN4cuda3std3__44plusIiEEE10Policy1000EN6thrust24THRUST_300001_SM_1000_NS6detail15normal_iteratorINSD_10device_ptrIiEEEEyS9_iNS7_10__identityEEEvT0_PT3_T1_NS0_13GridEvenShareISN_EET2_T4_E12temp_storage has been demoted
// _ZZN3cub18CUB_300001_SM_10006detail6reduce28DeviceReduceSingleTileKernelINS2_10policy_hubIiyN4cuda3std3__44plusIiEEE10Policy1000EPiSC_iS9_iiNS7_10__identityEEEvT0_T1_T2_T3_T4_T6_E12temp_storage has been demoted
.global .align 1 .b8 _ZN34_INTERNAL_5e62ef16_4_k_cu_8b090afc4cuda3std3__45__cpo5beginE[1];
.global .align 1 .b8 _ZN34_INTERNAL_5e62ef16_4_k_cu_8b090afc4cuda3std3__45__cpo3endE[1];
.global .align 1 .b8 _ZN34_INTERNAL_5e62ef16_4_k_cu_8b090afc4cuda3std3__45__cpo6cbeginE[1];
.global .align 1 .b8 _ZN34_INTERNAL_5e62ef16_4_k_cu_8b090afc4cuda3std3__45__cpo4cendE[1];
.global .align 1 .b8 _ZN34_INTERNAL_5e62ef16_4_k_cu_8b090afc4cuda3std3__45__cpo6rbeginE[1];
.global .align 1 .b8 _ZN34_INTERNAL_5e62ef16_4_k_cu_8b090afc4cuda3std3__45__cpo4rendE[1];
.global .align 1 .b8 _ZN34_INTERNAL_5e62ef16_4_k_cu_8b090afc4cuda3std3__45__cpo7crbeginE[1];
.global .align 1 .b8 _ZN34_INTERNAL_5e62ef16_4_k_cu_8b090afc4cuda3std3__45__cpo5crendE[1];
.global .align 1 .b8 _ZN34_INTERNAL_5e62ef16_4_k_cu_8b090afc4cuda3std3__436_GLOBAL__N__5e62ef16_4_k_cu_8b090afc6ignoreE[1];
.global .align 1 .b8 _ZN34_INTERNAL_5e62ef16_4_k_cu_8b090afc4cuda3std3__419piecewise_constructE[1];
.global .align 1 .b8 _ZN34_INTERNAL_5e62ef16_4_k_cu_8b090afc4cuda3std3__48in_placeE[1];
.global .align 1 .b8 _ZN34_INTERNAL_5e62ef16_4_k_cu_8b090afc4cuda3std3__420unreachable_sentinelE[1];
.global .align 1 .b8 _ZN34_INTERNAL_5e62ef16_4_k_cu_8b090afc4cuda3std3__47nulloptE[1];
.global .align 1 .b8 _ZN34_INTERNAL_5e62ef16_4_k_cu_8b090afc4cuda3std3__48unexpectE[1];
.global .align 1 .b8 _ZN34_INTERNAL_5e62ef16_4_k_cu_8b090afc4cuda3std6ranges3__45__cpo4swapE[1];
.global .align 1 .b8 _ZN34_INTERNAL_5e62ef16_4_k_cu_8b090afc4cuda3std6ranges3__45__cpo9iter_moveE[1];
.global .align 1 .b8 _ZN34_INTERNAL_5e62ef16_4_k_cu_8b090afc4cuda3std6ranges3__45__cpo5beginE[1];
.global .align 1 .b8 _ZN34_INTERNAL_5e62ef16_4_k_cu_8b090afc4cuda3std6ranges3__45__cpo3endE[1];
.global .align 1 .b8 _ZN34_INTERNAL_5e62ef16_4_k_cu_8b090afc4cuda3std6ranges3__45__cpo6cbeginE[1];
.global .align 1 .b8 _ZN34_INTERNAL_5e62ef16_4_k_cu_8b090afc4cuda3std6ranges3__45__cpo4cendE[1];
.global .align 1 .b8 _ZN34_INTERNAL_5e62ef16_4_k_cu_8b090afc4cuda3std6ranges3__45__cpo7advanceE[1];
.global .align 1 .b8 _ZN34_INTERNAL_5e62ef16_4_k_cu_8b090afc4cuda3std6ranges3__45__cpo9iter_swapE[1];
.global .align 1 .b8 _ZN34_INTERNAL_5e62ef16_4_k_cu_8b090afc4cuda3std6ranges3__45__cpo4nextE[1];
.global .align 1 .b8 _ZN34_INTERNAL_5e62ef16_4_k_cu_8b090afc4cuda3std6ranges3__45__cpo4prevE[1];
.global .align 1 .b8 _ZN34_INTERNAL_5e62ef16_4_k_cu_8b090afc4cuda3std6ranges3__45__cpo4dataE[1];
.global .align 1 .b8 _ZN34_INTERNAL_5e62ef16_4_k_cu_8b090afc4cuda3std6ranges3__45__cpo5cdataE[1];
.global .align 1 .b8 _ZN34_INTERNAL_5e62ef16_4_k_cu_8b090afc4cuda3std6ranges3__45__cpo4sizeE[1];
.global .align 1 .b8 _ZN34_INTERNAL_5e62ef16_4_k_cu_8b090afc4cuda3std6ranges3__45__cpo5ssizeE[1];
.global .align 1 .b8 _ZN34_INTERNAL_5e62ef16_4_k_cu_8b090afc4cuda3std6ranges3__45__cpo8distanceE[1];
.global .align 1 .b8 _ZN34_INTERNAL_5e62ef16_4_k_cu_8b090afc6thrust24THRUST_300001_SM_1000_NS8cuda_cub3parE[1];
.global .align 1 .b8 _ZN34_INTERNAL_5e62ef16_4_k_cu_8b090afc6thrust24THRUST_300001_SM_1000_NS8cuda_cub10par_nosyncE[1];
.global .align 1 .b8 _ZN34_INTERNAL_5e62ef16_4_k_cu_8b090afc6thrust24THRUST_300001_SM_1000_NS6system6detail10sequential3seqE[1];
.global .align 1 .b8 _ZN34_INTERNAL_5e62ef16_4_k_cu_8b090afc6thrust24THRUST_300001_SM_1000_NS12placeholders2_1E[1];
.global .align 1 .b8 _ZN34_INTERNAL_5e62ef16_4_k_cu_8b090afc6thrust24THRUST_300001_SM_1000_NS12placeholders2_2E[1];
.global .align 1 .b8 _ZN34_INTERNAL_5e62ef16_4_k_cu_8b090afc6thrust24THRUST_300001_SM_1000_NS12placeholders2_3E[1];
.global .align 1 .b8 _ZN34_INTERNAL_5e62ef16_4_k_cu_8b090afc6thrust24THRUST_300001_SM_1000_NS12placeholders2_4E[1];
.global .align 1 .b8 _ZN34_INTERNAL_5e62ef16_4_k_cu_8b090afc6thrust24THRUST_300001_SM_1000_NS12placeholders2_5E[1];
.global .align 1 .b8 _ZN34_INTERNAL_5e62ef16_4_k_cu_8b090afc6thrust24THRUST_300001_SM_1000_NS12placeholders2_6E[1];
.global .align 1 .b8 _ZN34_INTERNAL_5e62ef16_4_k_cu_8b090afc6thrust24THRUST_300001_SM_1000_NS12placeholders2_7E[1];
.global .align 1 .b8 _ZN34_INTERNAL_5e62ef16_4_k_cu_8b090afc6thrust24THRUST_300001_SM_1000_NS12placeholders2_8E[1];
.global .align 1 .b8 _ZN34_INTERNAL_5e62ef16_4_k_cu_8b090afc6thrust24THRUST_300001_SM_1000_NS12placeholders2_9E[1];
.global .align 1 .b8 _ZN34_INTERNAL_5e62ef16_4_k_cu_8b090afc6thrust24THRUST_300001_SM_1000_NS12placeholders3_10E[1];
.global .align 1 .b8 _ZN34_INTERNAL_5e62ef16_4_k_cu_8b090afc6thrust24THRUST_300001_SM_1000_NS3seqE[1];

.visible .entry _ZN3cub18CUB_300001_SM_10006detail11EmptyKernelIvEEvv()
{


	ret;

}
	// .globl	_ZN3cub18CUB_300001_SM_10006detail9transform16transform_kernelINS2_10policy_hubILb1EN4cuda3std3__45tupleIJN6thrust24THRUST_300001_SM_1000_NS6detail15normal_iteratorINSA_10device_ptrIcEEEESF_EEEE10policy1000Ei16custom_transformNSC_INSD_IiEEEEJPcSM_EEEvT0_iT1_T2_DpNS2_10kernel_argIT3_EE
.visible .entry _ZN3cub18CUB_300001_SM_10006detail9transform16transform_kernelINS2_10policy_hubILb1EN4cuda3std3__45tupleIJN6thrust24THRUST_300001_SM_1000_NS6detail15normal_iteratorINSA_10device_ptrIcEEEESF_EEEE10policy1000Ei16custom_transformNSC_INSD_IiEEEEJPcSM_EEEvT0_iT1_T2_DpNS2_10kernel_argIT3_EE(
	.param .u32 _ZN3cub18CUB_300001_SM_10006detail9transform16transform_kernelINS2_10policy_hubILb1EN4cuda3std3__45tupleIJN6thrust24THRUST_300001_SM_1000_NS6detail15normal_iteratorINSA_10device_ptrIcEEEESF_EEEE10policy1000Ei16custom_transformNSC_INSD_IiEEEEJPcSM_EEEvT0_iT1_T2_DpNS2_10kernel_argIT3_EE_param_0,
	.param .u32 _ZN3cub18CUB_300001_SM_10006detail9transform16transform_kernelINS2_10policy_hubILb1EN4cuda3std3__45tupleIJN6thrust24THRUST_300001_SM_1000_NS6detail15normal_iteratorINSA_10device_ptrIcEEEESF_EEEE10policy1000Ei16custom_transformNSC_INSD_IiEEEEJPcSM_EEEvT0_iT1_T2_DpNS2_10kernel_argIT3_EE_param_1,
	.param .align 1 .b8 _ZN3cub18CUB_300001_SM_10006detail9transform16transform_kernelINS2_10policy_hubILb1EN4cuda3std3__45tupleIJN6thrust24THRUST_300001_SM_1000_NS6detail15normal_iteratorINSA_10device_ptrIcEEEESF_EEEE10policy1000Ei16custom_transformNSC_INSD_IiEEEEJPcSM_EEEvT0_iT1_T2_DpNS2_10kernel_argIT3_EE_param_2[1],
	.param .align 8 .b8 _ZN3cub18CUB_300001_SM_10006detail9transform16transform_kernelINS2_10policy_hubILb1EN4cuda3std3__45tupleIJN6thrust24THRUST_300001_SM_1000_NS6detail15normal_iteratorINSA_10device_ptrIcEEEESF_EEEE10policy1000Ei16custom_transformNSC_INSD_IiEEEEJPcSM_EEEvT0_iT1_T2_DpNS2_10kernel_argIT3_EE_param_3[8],
	.param .align 8 .b8 _ZN3cub18CUB_300001_SM_10006detail9transform16transform_kernelINS2_10policy_hubILb1EN4cuda3std3__45tupleIJN6thrust24THRUST_300001_SM_1000_NS6detail15normal_iteratorINSA_10device_ptrIcEEEESF_EEEE10policy1000Ei16custom_transformNSC_INSD_IiEEEEJPcSM_EEEvT0_iT1_T2_DpNS2_10kernel_argIT3_EE_param_4[16],
	.param .align 8 .b8 _ZN3cub18CUB_300001_SM_10006detail9transform16transform_kernelINS2_10policy_hubILb1EN4cuda3std3__45tupleIJN6thrust24THRUST_300001_SM_1000_NS6detail15normal_iteratorINSA_10device_ptrIcEEEESF_EEEE10policy1000Ei16custom_transformNSC_INSD_IiEEEEJPcSM_EEEvT0_iT1_T2_DpNS2_10kernel_argIT3_EE_param_5[16]
)
.maxntid 128
{
	.reg .pred 	%p<68>;
	.reg .b16 	%rs<61>;
	.reg .b32 	%r<109>;
	.reg .b64 	%rd<105>;
	.reg .b64 	%fd<31>;

	ld.param.u32 	%r43, [_ZN3cub18CUB_300001_SM_10006detail9transform16transform_kernelINS2_10policy_hubILb1EN4cuda3std3__45tupleIJN6thrust24THRUST_300001_SM_1000_NS6detail15normal_iteratorINSA_10device_ptrIcEEEESF_EEEE10policy1000Ei16custom_transformNSC_INSD_IiEEEEJPcSM_EEEvT0_iT1_T2_DpNS2_10kernel_argIT3_EE_param_0];
	ld.param.u64 	%rd25, [_ZN3cub18CUB_300001_SM_10006detail9transform16transform_kernelINS2_10policy_hubILb1EN4cuda3std3__45tupleIJN6thrust24THRUST_300001_SM_1000_NS6detail15normal_iteratorINSA_10device_ptrIcEEEESF_EEEE10policy1000Ei16custom_transformNSC_INSD_IiEEEEJPcSM_EEEvT0_iT1_T2_DpNS2_10kernel_argIT3_EE_param_5];
	ld.param.u64 	%rd26, [_ZN3cub18CUB_300001_SM_10006detail9transform16transform_kernelINS2_10policy_hubILb1EN4cuda3std3__45tupleIJN6thrust24THRUST_300001_SM_1000_NS6detail15normal_iteratorINSA_10device_ptrIcEEEESF_EEEE10policy1000Ei16custom_transformNSC_INSD_IiEEEEJPcSM_EEEvT0_iT1_T2_DpNS2_10kernel_argIT3_EE_param_4];
	ld.param.u64 	%rd27, [_ZN3cub18CUB_300001_SM_10006detail9transform16transform_kernelINS2_10policy_hubILb1EN4cuda3std3__45tupleIJN6thrust24THRUST_300001_SM_1000_NS6detail15normal_iteratorINSA_10device_ptrIcEEEESF_EEEE10policy1000Ei16custom_transformNSC_INSD_IiEEEEJPcSM_EEEvT0_iT1_T2_DpNS2_10kernel_argIT3_EE_param_3];
	ld.param.u32 	%r42, [_ZN3cub18CUB_300001_SM_10006detail9transform16transform_kernelINS2_10policy_hubILb1EN4cuda3std3__45tupleIJN6thrust24THRUST_300001_SM_1000_NS6detail15normal_iteratorINSA_10device_ptrIcEEEESF_EEEE10policy1000Ei16custom_transformNSC_INSD_IiEEEEJPcSM_EEEvT0_iT1_T2_DpNS2_10kernel_argIT3_EE_param_1];
	cvta.to.global.u64 	%rd1, %rd27;
	cvta.to.global.u64 	%rd2, %rd26;
	cvta.to.global.u64 	%rd3, %rd25;
	shl.b32 	%r1, %r42, 7;
	mov.u32 	%r44, %ctaid.x;
	mul.lo.s32 	%r45, %r1, %r44;
	sub.s32 	%r2, %r43, %r45;
	min.s32 	%r3, %r1, %r2;
	cvt.s64.s32 	%rd4, %r45;
	mov.u32 	%r4, %tid.x;
	shl.b32 	%r99, %r4, 7;
	setp.ge.s32 	%p1, %r99, %r3;
	@%p1 bra 	$L__BB1_5;
	mul.wide.u32 	%rd5, %r4, 128;
	add.s64 	%rd28, %rd2, %rd5;
	add.s64 	%rd101, %rd28, %rd4;
	mov.u32 	%r98, %r99;
$L__BB1_2:
	.pragma "nounroll";
	// begin inline asm
	prefetch.global.L2 [%rd101];
	// end inline asm
	add.s32 	%r98, %r98, 16384;
	add.s64 	%rd101, %rd101, 16384;
	setp.lt.s32 	%p2, %r98, %r3;
	@%p2 bra 	$L__BB1_2;
	add.s64 	%rd30, %rd3, %rd5;
	add.s64 	%rd102, %rd30, %rd4;
$L__BB1_4:
	.pragma "nounroll";
	// begin inline asm
	prefetch.global.L2 [%rd102];
	// end inline asm
	add.s32 	%r99, %r99, 16384;
	add.s64 	%rd102, %rd102, 16384;
	setp.lt.s32 	%p3, %r99, %r3;
	@%p3 bra 	$L__BB1_4;
$L__BB1_5:
	add.s64 	%rd12, %rd2, %rd4;
	add.s64 	%rd13, %rd3, %rd4;
	shl.b64 	%rd32, %rd4, 2;
	add.s64 	%rd14, %rd1, %rd32;
	setp.gt.s32 	%p4, %r1, %r2;
	@%p4 bra 	$L__BB1_18;
	setp.lt.s32 	%p5, %r42, 1;
	@%p5 bra 	$L__BB1_59;
	and.b32  	%r10, %r42, 7;
	setp.lt.u32 	%p6, %r42, 8;
	mov.b32 	%r106, 0;
	@%p6 bra 	$L__BB1_10;
	and.b32  	%r106, %r42, 2147483640;
	neg.s32 	%r101, %r106;
	cvt.u64.u32 	%rd103, %r4;
	mul.wide.u32 	%rd34, %r4, 4;
	add.s64 	%rd35, %rd32, %rd1;
	add.s64 	%rd104, %rd35, %rd34;
	add.s32 	%r100, %r4, 128;
	add.s64 	%rd17, %rd35, 1536;
$L__BB1_9:
	.pragma "nounroll";
	cvt.s64.s32 	%rd36, %r100;
	add.s64 	%rd37, %rd36, 384;
	mul.wide.s32 	%rd38, %r100, 4;
	add.s64 	%rd39, %rd17, %rd38;
	add.s64 	%rd40, %rd12, %rd103;
	add.s64 	%rd41, %rd13, %rd103;
	ld.global.u8 	%rs1, [%rd40];
	ld.global.u8 	%rs2, [%rd41];
	setp.eq.s16 	%p7, %rs1, %rs2;
	selp.f64 	%fd1, 0d4000000000000000, 0dBFF0000000000000, %p7;
	cvt.rzi.s32.f64 	%r47, %fd1;
	st.global.u32 	[%rd104], %r47;
	add.s64 	%rd42, %rd12, %rd37;
	add.s64 	%rd43, %rd13, %rd37;
	ld.global.u8 	%rs3, [%rd42+-384];
	ld.global.u8 	%rs4, [%rd43+-384];
	setp.eq.s16 	%p8, %rs3, %rs4;
	selp.f64 	%fd2, 0d4000000000000000, 0dBFF0000000000000, %p8;
	cvt.rzi.s32.f64 	%r48, %fd2;
	st.global.u32 	[%rd39+-1536], %r48;
	ld.global.u8 	%rs5, [%rd42+-256];
	ld.global.u8 	%rs6, [%rd43+-256];
	setp.eq.s16 	%p9, %rs5, %rs6;
	selp.f64 	%fd3, 0d4000000000000000, 0dBFF0000000000000, %p9;
	cvt.rzi.s32.f64 	%r49, %fd3;
	st.global.u32 	[%rd39+-1024], %r49;
	ld.global.u8 	%rs7, [%rd42+-128];
	ld.global.u8 	%rs8, [%rd43+-128];
	setp.eq.s16 	%p10, %rs7, %rs8;
	selp.f64 	%fd4, 0d4000000000000000, 0dBFF0000000000000, %p10;
	cvt.rzi.s32.f64 	%r50, %fd4;
	st.global.u32 	[%rd39+-512], %r50;
	ld.global.u8 	%rs9, [%rd42];
	ld.global.u8 	%rs10, [%rd43];
	setp.eq.s16 	%p11, %rs9, %rs10;
	selp.f64 	%fd5, 0d4000000000000000, 0dBFF0000000000000, %p11;
	cvt.rzi.s32.f64 	%r51, %fd5;
	st.global.u32 	[%rd39], %r51;
	ld.global.u8 	%rs11, [%rd42+128];
	ld.global.u8 	%rs12, [%rd43+128];
	setp.eq.s16 	%p12, %rs11, %rs12;
	selp.f64 	%fd6, 0d4000000000000000, 0dBFF0000000000000, %p12;
	cvt.rzi.s32.f64 	%r52, %fd6;
	st.global.u32 	[%rd39+512], %r52;
	ld.global.u8 	%rs13, [%rd42+256];
	ld.global.u8 	%rs14, [%rd43+256];
	setp.eq.s16 	%p13, %rs13, %rs14;
	selp.f64 	%fd7, 0d4000000000000000, 0dBFF0000000000000, %p13;
	cvt.rzi.s32.f64 	%r53, %fd7;
	st.global.u32 	[%rd39+1024], %r53;
	ld.global.u8 	%rs15, [%rd42+384];
	ld.global.u8 	%rs16, [%rd43+384];
	setp.eq.s16 	%p14, %rs15, %rs16;
	selp.f64 	%fd8, 0d4000000000000000, 0dBFF0000000000000, %p14;
	cvt.rzi.s32.f64 	%r54, %fd8;
	st.global.u32 	[%rd39+1536], %r54;
	add.s32 	%r101, %r101, 8;
	add.s64 	%rd104, %rd104, 4096;
	add.s64 	%rd103, %rd103, 1024;
	add.s32 	%r100, %r100, 1024;
	setp.eq.s32 	%p15, %r101, 0;
	@%p15 bra 	$L__BB1_10;
	bra.uni 	$L__BB1_9;
$L__BB1_10:
	setp.eq.s32 	%p16, %r10, 0;
	@%p16 bra 	$L__BB1_59;
	and.b32  	%r37, %r42, 3;
	setp.lt.u32 	%p17, %r10, 4;
	@%p17 bra 	$L__BB1_13;
	shl.b32 	%r55, %r106, 7;
	add.s32 	%r56, %r55, %r4;
	cvt.s64.s32 	%rd44, %r56;
	add.s64 	%rd45, %rd12, %rd44;
	add.s64 	%rd46, %rd13, %rd44;
	ld.global.u8 	%rs17, [%rd45];
	ld.global.u8 	%rs18, [%rd46];
	setp.eq.s16 	%p18, %rs17, %rs18;
	selp.f64 	%fd9, 0d4000000000000000, 0dBFF0000000000000, %p18;
	cvt.rzi.s32.f64 	%r57, %fd9;
	mul.wide.s32 	%rd47, %r56, 4;
	add.s64 	%rd48, %rd14, %rd47;
	st.global.u32 	[%rd48], %r57;
	ld.global.u8 	%rs19, [%rd45+128];
	ld.global.u8 	%rs20, [%rd46+128];
	setp.eq.s16 	%p19, %rs19, %rs20;
	selp.f64 	%fd10, 0d4000000000000000, 0dBFF0000000000000, %p19;
	cvt.rzi.s32.f64 	%r58, %fd10;
	st.global.u32 	[%rd48+512], %r58;
	ld.global.u8 	%rs21, [%rd45+256];
	ld.global.u8 	%rs22, [%rd46+256];
	setp.eq.s16 	%p20, %rs21, %rs22;
	selp.f64 	%fd11, 0d4000000000000000, 0dBFF0000000000000, %p20;
	cvt.rzi.s32.f64 	%r59, %fd11;
	st.global.u32 	[%rd48+1024], %r59;
	ld.global.u8 	%rs23, [%rd45+384];
	ld.global.u8 	%rs24, [%rd46+384];
	setp.eq.s16 	%p21, %rs23, %rs24;
	selp.f64 	%fd12, 0d4000000000000000, 0dBFF0000000000000, %p21;
	cvt.rzi.s32.f64 	%r60, %fd12;
	st.global.u32 	[%rd48+1536], %r60;
	add.s32 	%r106, %r106, 4;
$L__BB1_13:
	setp.eq.s32 	%p22, %r37, 0;
	@%p22 bra 	$L__BB1_59;
	setp.eq.s32 	%p23, %r37, 1;
	@%p23 bra 	$L__BB1_16;
	shl.b32 	%r61, %r106, 7;
	add.s32 	%r62, %r61, %r4;
	cvt.s64.s32 	%rd49, %r62;
	add.s64 	%rd50, %rd12, %rd49;
	add.s64 	%rd51, %rd13, %rd49;
	ld.global.u8 	%rs25, [%rd50];
	ld.global.u8 	%rs26, [%rd51];
	setp.eq.s16 	%p24, %rs25, %rs26;
	selp.f64 	%fd13, 0d4000000000000000, 0dBFF0000000000000, %p24;
	cvt.rzi.s32.f64 	%r63, %fd13;
	mul.wide.s32 	%rd52, %r62, 4;
	add.s64 	%rd53, %rd14, %rd52;
	st.global.u32 	[%rd53], %r63;
	ld.global.u8 	%rs27, [%rd50+128];
	ld.global.u8 	%rs28, [%rd51+128];
	setp.eq.s16 	%p25, %rs27, %rs28;
	selp.f64 	%fd14, 0d4000000000000000, 0dBFF0000000000000, %p25;
	cvt.rzi.s32.f64 	%r64, %fd14;
	st.global.u32 	[%rd53+512], %r64;
	add.s32 	%r106, %r106, 2;
$L__BB1_16:
	and.b32  	%r65, %r42, 1;
	setp.eq.b32 	%p26, %r65, 1;
	not.pred 	%p27, %p26;
	@%p27 bra 	$L__BB1_59;
	shl.b32 	%r66, %r106, 7;
	add.s32 	%r67, %r66, %r4;
	cvt.s64.s32 	%rd54, %r67;
	add.s64 	%rd55, %rd12, %rd54;
	add.s64 	%rd56, %rd13, %rd54;
	ld.global.u8 	%rs29, [%rd55];
	ld.global.u8 	%rs30, [%rd56];
	setp.eq.s16 	%p28, %rs29, %rs30;
	selp.f64 	%fd15, 0d4000000000000000, 0dBFF0000000000000, %p28;
	cvt.rzi.s32.f64 	%r68, %fd15;
	mul.wide.s32 	%rd57, %r67, 4;
	add.s64 	%rd58, %rd14, %rd57;
	st.global.u32 	[%rd58], %r68;
	bra.uni 	$L__BB1_59;
$L__BB1_18:
	setp.lt.s32 	%p29, %r42, 1;
	@%p29 bra 	$L__BB1_59;
	and.b32  	%r14, %r42, 7;
	setp.lt.u32 	%p30, %r42, 8;
	mov.b32 	%r103, 0;
	@%p30 bra 	$L__BB1_38;
	and.b32  	%r103, %r42, 2147483640;
	mov.b32 	%r102, 0;
$L__BB1_21:
	.pragma "nounroll";
	shl.b32 	%r71, %r102, 7;
	add.s32 	%r21, %r71, %r4;
	setp.ge.s32 	%p31, %r21, %r3;
	@%p31 bra 	$L__BB1_23;
	cvt.u64.u32 	%rd59, %r21;
	add.s64 	%rd60, %rd12, %rd59;
	add.s64 	%rd61, %rd13, %rd59;
	ld.global.u8 	%rs31, [%rd60];
	ld.global.u8 	%rs32, [%rd61];
	setp.eq.s16 	%p32, %rs31, %rs32;
	selp.f64 	%fd16, 0d4000000000000000, 0dBFF0000000000000, %p32;
	cvt.rzi.s32.f64 	%r72, %fd16;
	mul.wide.u32 	%rd62, %r21, 4;
	add.s64 	%rd63, %rd14, %rd62;
	st.global.u32 	[%rd63], %r72;
$L__BB1_23:
	add.s32 	%r73, %r21, 128;
	setp.ge.s32 	%p33, %r73, %r3;
	cvt.s64.s32 	%rd64, %r73;
	add.s64 	%rd22, %rd12, %rd64;
	add.s64 	%rd23, %rd13, %rd64;
	mul.wide.s32 	%rd65, %r73, 4;
	add.s64 	%rd24, %rd14, %rd65;
	@%p33 bra 	$L__BB1_25;
	ld.global.u8 	%rs33, [%rd22];
	ld.global.u8 	%rs34, [%rd23];
	setp.eq.s16 	%p34, %rs33, %rs34;
	selp.f64 	%fd17, 0d4000000000000000, 0dBFF0000000000000, %p34;
	cvt.rzi.s32.f64 	%r74, %fd17;
	st.global.u32 	[%rd24], %r74;
$L__BB1_25:
	add.s32 	%r75, %r21, 256;
	setp.ge.s32 	%p35, %r75, %r3;
	@%p35 bra 	$L__BB1_27;
	ld.global.u8 	%rs35, [%rd22+128];
	ld.global.u8 	%rs36, [%rd23+128];
	setp.eq.s16 	%p36, %rs35, %rs36;
	selp.f64 	%fd18, 0d4000000000000000, 0dBFF0000000000000, %p36;
	cvt.rzi.s32.f64 	%r76, %fd18;
	st.global.u32 	[%rd24+512], %r76;
$L__BB1_27:
	add.s32 	%r77, %r21, 384;
	setp.ge.s32 	%p37, %r77, %r3;
	@%p37 bra 	$L__BB1_29;
	ld.global.u8 	%rs37, [%rd22+256];
	ld.global.u8 	%rs38, [%rd23+256];
	setp.eq.s16 	%p38, %rs37, %rs38;
	selp.f64 	%fd19, 0d4000000000000000, 0dBFF0000000000000, %p38;
	cvt.rzi.s32.f64 	%r78, %fd19;
	st.global.u32 	[%rd24+1024], %r78;
$L__BB1_29:
	add.s32 	%r79, %r21, 512;
	setp.ge.s32 	%p39, %r79, %r3;
	@%p39 bra 	$L__BB1_31;
	ld.global.u8 	%rs39, [%rd22+384];
	ld.global.u8 	%rs40, [%rd23+384];
	setp.eq.s16 	%p40, %rs39, %rs40;
	selp.f64 	%fd20, 0d4000000000000000, 0dBFF0000000000000, %p40;
	cvt.rzi.s32.f64 	%r80, %fd20;
	st.global.u32 	[%rd24+1536], %r80;
$L__BB1_31:
	add.s32 	%r81, %r21, 640;
	setp.ge.s32 	%p41, %r81, %r3;
	@%p41 bra 	$L__BB1_33;
	ld.global.u8 	%rs41, [%rd22+512];
	ld.global.u8 	%rs42, [%rd23+512];
	setp.eq.s16 	%p42, %rs41, %rs42;
	selp.f64 	%fd21, 0d4000000000000000, 0dBFF0000000000000, %p42;
	cvt.rzi.s32.f64 	%r82, %fd21;
	st.global.u32 	[%rd24+2048], %r82;
$L__BB1_33:
	add.s32 	%r83, %r21, 768;
	setp.ge.s32 	%p43, %r83, %r3;
	@%p43 bra 	$L__BB1_35;
	ld.global.u8 	%rs43, [%rd22+640];
	ld.global.u8 	%rs44, [%rd23+640];
	setp.eq.s16 	%p44, %rs43, %rs44;
	selp.f64 	%fd22, 0d4000000000000000, 0dBFF0000000000000, %p44;
	cvt.rzi.s32.f64 	%r84, %fd22;
	st.global.u32 	[%rd24+2560], %r84;
$L__BB1_35:
	add.s32 	%r85, %r21, 896;
	setp.ge.s32 	%p45, %r85, %r3;
	@%p45 bra 	$L__BB1_37;
	ld.global.u8 	%rs45, [%rd22+768];
	ld.global.u8 	%rs46, [%rd23+768];
	setp.eq.s16 	%p46, %rs45, %rs46;
	selp.f64 	%fd23, 0d4000000000000000, 0dBFF0000000000000, %p46;
	cvt.rzi.s32.f64 	%r86, %fd23;
	st.global.u32 	[%rd24+3072], %r86;
$L__BB1_37:
	add.s32 	%r102, %r102, 8;
	setp.ne.s32 	%p47, %r102, %r103;
	@%p47 bra 	$L__BB1_21;
$L__BB1_38:
	setp.eq.s32 	%p48, %r14, 0;
	@%p48 bra 	$L__BB1_59;
	and.b32  	%r24, %r42, 3;
	setp.lt.u32 	%p49, %r14, 4;
	@%p49 bra 	$L__BB1_49;
	shl.b32 	%r87, %r103, 7;
	add.s32 	%r25, %r87, %r4;
	setp.ge.s32 	%p50, %r25, %r3;
	@%p50 bra 	$L__BB1_42;
	cvt.s64.s32 	%rd66, %r25;
	add.s64 	%rd67, %rd12, %rd66;
	add.s64 	%rd68, %rd13, %rd66;
	ld.global.u8 	%rs47, [%rd67];
	ld.global.u8 	%rs48, [%rd68];
	setp.eq.s16 	%p51, %rs47, %rs48;
	selp.f64 	%fd24, 0d4000000000000000, 0dBFF0000000000000, %p51;
	cvt.rzi.s32.f64 	%r88, %fd24;
	mul.wide.s32 	%rd69, %r25, 4;
	add.s64 	%rd70, %rd14, %rd69;
	st.global.u32 	[%rd70], %r88;
$L__BB1_42:
	add.s32 	%r26, %r25, 128;
	setp.ge.s32 	%p52, %r26, %r3;
	@%p52 bra 	$L__BB1_44;
	cvt.s64.s32 	%rd71, %r26;
	add.s64 	%rd72, %rd12, %rd71;
	add.s64 	%rd73, %rd13, %rd71;
	ld.global.u8 	%rs49, [%rd72];
	ld.global.u8 	%rs50, [%rd73];
	setp.eq.s16 	%p53, %rs49, %rs50;
	selp.f64 	%fd25, 0d4000000000000000, 0dBFF0000000000000, %p53;
	cvt.rzi.s32.f64 	%r89, %fd25;
	mul.wide.s32 	%rd74, %r26, 4;
	add.s64 	%rd75, %rd14, %rd74;
	st.global.u32 	[%rd75], %r89;
$L__BB1_44:
	add.s32 	%r27, %r25, 256;
	setp.ge.s32 	%p54, %r27, %r3;
	@%p54 bra 	$L__BB1_46;
	cvt.s64.s32 	%rd76, %r27;
	add.s64 	%rd77, %rd12, %rd76;
	add.s64 	%rd78, %rd13, %rd76;
	ld.global.u8 	%rs51, [%rd77];
	ld.global.u8 	%rs52, [%rd78];
	setp.eq.s16 	%p55, %rs51, %rs52;
	selp.f64 	%fd26, 0d4000000000000000, 0dBFF0000000000000, %p55;
	cvt.rzi.s32.f64 	%r90, %fd26;
	mul.wide.s32 	%rd79, %r27, 4;
	add.s64 	%rd80, %rd14, %rd79;
	st.global.u32 	[%rd80], %r90;
$L__BB1_46:
	add.s32 	%r28, %r25, 384;
	setp.ge.s32 	%p56, %r28, %r3;
	@%p56 bra 	$L__BB1_48;
	cvt.s64.s32 	%rd81, %r28;
	add.s64 	%rd82, %rd12, %rd81;
	add.s64 	%rd83, %rd13, %rd81;
	ld.global.u8 	%rs53, [%rd82];
	ld.global.u8 	%rs54, [%rd83];
	setp.eq.s16 	%p57, %rs53, %rs54;
	selp.f64 	%fd27, 0d4000000000000000, 0dBFF0000000000000, %p57;
	cvt.rzi.s32.f64 	%r91, %fd27;
	mul.wide.s32 	%rd84, %r28, 4;
	add.s64 	%rd85, %rd14, %rd84;
	st.global.u32 	[%rd85], %r91;
$L__BB1_48:
	add.s32 	%r103, %r103, 4;
$L__BB1_49:
	setp.eq.s32 	%p58, %r24, 0;
	@%p58 bra 	$L__BB1_59;
	setp.eq.s32 	%p59, %r24, 1;
	@%p59 bra 	$L__BB1_56;
	shl.b32 	%r92, %r103, 7;
	add.s32 	%r31, %r92, %r4;
	setp.ge.s32 	%p60, %r31, %r3;
	@%p60 bra 	$L__BB1_53;
	cvt.s64.s32 	%rd86, %r31;
	add.s64 	%rd87, %rd12, %rd86;
	add.s64 	%rd88, %rd13, %rd86;
	ld.global.u8 	%rs55, [%rd87];
	ld.global.u8 	%rs56, [%rd88];
	setp.eq.s16 	%p61, %rs55, %rs56;
	selp.f64 	%fd28, 0d4000000000000000, 0dBFF0000000000000, %p61;
	cvt.rzi.s32.f64 	%r93, %fd28;
	mul.wide.s32 	%rd89, %r31, 4;
	add.s64 	%rd90, %rd14, %rd89;
	st.global.u32 	[%rd90], %r93;
$L__BB1_53:
	add.s32 	%r32, %r31, 128;
	setp.ge.s32 	%p62, %r32, %r3;
	@%p62 bra 	$L__BB1_55;
	cvt.s64.s32 	%rd91, %r32;
	add.s64 	%rd92, %rd12, %rd91;
	add.s64 	%rd93, %rd13, %rd91;
	ld.global.u8 	%rs57, [%rd92];
	ld.global.u8 	%rs58, [%rd93];
	setp.eq.s16 	%p63, %rs57, %rs58;
	selp.f64 	%fd29, 0d4000000000000000, 0dBFF0000000000000, %p63;
	cvt.rzi.s32.f64 	%r94, %fd29;
	mul.wide.s32 	%rd94, %r32, 4;
	add.s64 	%rd95, %rd14, %rd94;
	st.global.u32 	[%rd95], %r94;
$L__BB1_55:
	add.s32 	%r103, %r103, 2;
$L__BB1_56:
	and.b32  	%r95, %r42, 1;
	setp.eq.b32 	%p64, %r95, 1;
	not.pred 	%p65, %p64;
	@%p65 bra 	$L__BB1_59;
	shl.b32 	%r96, %r103, 7;
	add.s32 	%r35, %r96, %r4;
	setp.ge.s32 	%p66, %r35, %r3;
	@%p66 bra 	$L__BB1_59;
	cvt.s64.s32 	%rd96, %r35;
	add.s64 	%rd97, %rd12, %rd96;
	add.s64 	%rd98, %rd13, %rd96;
	ld.global.u8 	%rs59, [%rd97];
	ld.global.u8 	%rs60, [%rd98];
	setp.eq.s16 	%p67, %rs59, %rs60;
	selp.f64 	%fd30, 0d4000000000000000, 0dBFF0000000000000, %p67;
	cvt.rzi.s32.f64 	%r97, %fd30;
	mul.wide.s32 	%rd99, %r35, 4;
	add.s64 	%rd100, %rd14, %rd99;
	st.global.u32 	[%rd100], %r97;
$L__BB1_59:
	ret;

}
	// .globl	_ZN3cub18CUB_300001_SM_10006detail9transform16transform_kernelINS2_10policy_hubILb1EN4cuda3std3__45tupleIJN6thrust24THRUST_300001_SM_1000_NS6detail15normal_iteratorINSA_10device_ptrIcEEEESF_EEEE10policy1000El16custom_transformNSC_INSD_IiEEEEJPcSM_EEEvT0_iT1_T2_DpNS2_10kernel_argIT3_EE
.visible .entry _ZN3cub18CUB_300001_SM_10006detail9transform16transform_kernelINS2_10policy_hubILb1EN4cuda3std3__45tupleIJN6thrust24THRUST_300001_SM_1000_NS6detail15normal_iteratorINSA_10device_ptrIcEEEESF_EEEE10policy1000El16custom_transformNSC_INSD_IiEEEEJPcSM_EEEvT0_iT1_T2_DpNS2_10kernel_argIT3_EE(
	.param .u64 _ZN3cub18CUB_300001_SM_10006detail9transform16transform_kernelINS2_10policy_hubILb1EN4cuda3std3__45tupleIJN6thrust24THRUST_300001_SM_1000_NS6detail15normal_iteratorINSA_10device_ptrIcEEEESF_EEEE10policy1000El16custom_transformNSC_INSD_IiEEEEJPcSM_EEEvT0_iT1_T2_DpNS2_10kernel_argIT3_EE_param_0,
	.param .u32 _ZN3cub18CUB_300001_SM_10006detail9transform16transform_kernelINS2_10policy_hubILb1EN4cuda3std3__45tupleIJN6thrust24THRUST_300001_SM_1000_NS6detail15normal_iteratorINSA_10device_ptrIcEEEESF_EEEE10policy1000El16custom_transformNSC_INSD_IiEEEEJPcSM_EEEvT0_iT1_T2_DpNS2_10kernel_argIT3_EE_param_1,
	.param .align 1 .b8 _ZN3cub18CUB_300001_SM_10006detail9transform16transform_kernelINS2_10policy_hubILb1EN4cuda3std3__45tupleIJN6thrust24THRUST_300001_SM_1000_NS6detail15normal_iteratorINSA_10device_ptrIcEEEESF_EEEE10policy1000El16custom_transformNSC_INSD_IiEEEEJPcSM_EEEvT0_iT1_T2_DpNS2_10kernel_argIT3_EE_param_2[1],
	.param .align 8 .b8 _ZN3cub18CUB_300001_SM_10006detail9transform16transform_kernelINS2_10policy_hubILb1EN4cuda3std3__45tupleIJN6thrust24THRUST_300001_SM_1000_NS6detail15normal_iteratorINSA_10device_ptrIcEEEESF_EEEE10policy1000El16custom_transformNSC_INSD_IiEEEEJPcSM_EEEvT0_iT1_T2_DpNS2_10kernel_argIT3_EE_param_3[8],
	.param .align 8 .b8 _ZN3cub18CUB_300001_SM_10006detail9transform16transform_kernelINS2_10policy_hubILb1EN4cuda3std3__45tupleIJN6thrust24THRUST_300001_SM_1000_NS6detail15normal_iteratorINSA_10device_ptrIcEEEESF_EEEE10policy1000El16custom_transformNSC_INSD_IiEEEEJPcSM_EEEvT0_iT1_T2_DpNS2_10kernel_argIT3_EE_param_4[16],
	.param .align 8 .b8 _ZN3cub18CUB_300001_SM_10006detail9transform16transform_kernelINS2_10policy_hubILb1EN4cuda3std3__45tupleIJN6thrust24THRUST_300001_SM_1000_NS6detail15normal_iteratorINSA_10device_ptrIcEEEESF_EEEE10policy1000El16custom_transformNSC_INSD_IiEEEEJPcSM_EEEvT0_iT1_T2_DpNS2_10kernel_argIT3_EE_param_5[16]
)
.maxntid 128
{
	.reg .pred 	%p<68>;
	.reg .b16 	%rs<61>;
	.reg .b32 	%r<106>;
	.reg .b64 	%rd<110>;
	.reg .b64 	%fd<31>;

	ld.param.u64 	%rd25, [_ZN3cub18CUB_300001_SM_10006detail9transform16transform_kernelINS2_10policy_hubILb1EN4cuda3std3__45tupleIJN6thrust24THRUST_300001_SM_1000_NS6detail15normal_iteratorINSA_10device_ptrIcEEEESF_EEEE10policy1000El16custom_transformNSC_INSD_IiEEEEJPcSM_EEEvT0_iT1_T2_DpNS2_10kernel_argIT3_EE_param_0];
	ld.param.u64 	%rd26, [_ZN3cub18CUB_300001_SM_10006detail9transform16transform_kernelINS2_10policy_hubILb1EN4cuda3std3__45tupleIJN6thrust24THRUST_300001_SM_1000_NS6detail15normal_iteratorINSA_10device_ptrIcEEEESF_EEEE10policy1000El16custom_transformNSC_INSD_IiEEEEJPcSM_EEEvT0_iT1_T2_DpNS2_10kernel_argIT3_EE_param_5];
	ld.param.u64 	%rd27, [_ZN3cub18CUB_300001_SM_10006detail9transform16transform_kernelINS2_10policy_hubILb1EN4cuda3std3__45tupleIJN6thrust24THRUST_300001_SM_1000_NS6detail15normal_iteratorINSA_10device_ptrIcEEEESF_EEEE10policy1000El16custom_transformNSC_INSD_IiEEEEJPcSM_EEEvT0_iT1_T2_DpNS2_10kernel_argIT3_EE_param_4];
	ld.param.u64 	%rd28, [_ZN3cub18CUB_300001_SM_10006detail9transform16transform_kernelINS2_10policy_hubILb1EN4cuda3std3__45tupleIJN6thrust24THRUST_300001_SM_1000_NS6detail15normal_iteratorINSA_10device_ptrIcEEEESF_EEEE10policy1000El16custom_transformNSC_INSD_IiEEEEJPcSM_EEEvT0_iT1_T2_DpNS2_10kernel_argIT3_EE_param_3];
	ld.param.u32 	%r41, [_ZN3cub18CUB_300001_SM_10006detail9transform16transform_kernelINS2_10policy_hubILb1EN4cuda3std3__45tupleIJN6thrust24THRUST_300001_SM_1000_NS6detail15normal_iteratorINSA_10device_ptrIcEEEESF_EEEE10policy1000El16custom_transformNSC_INSD_IiEEEEJPcSM_EEEvT0_iT1_T2_DpNS2_10kernel_argIT3_EE_param_1];
	cvta.to.global.u64 	%rd1, %rd28;
	cvta.to.global.u64 	%rd2, %rd27;
	cvta.to.global.u64 	%rd3, %rd26;
	shl.b32 	%r1, %r41, 7;
	mov.u32 	%r42, %ctaid.x;
	cvt.u64.u32 	%rd29, %r42;
	cvt.s64.s32 	%rd30, %r1;
	mul.lo.s64 	%rd4, %rd30, %rd29;
	sub.s64 	%rd31, %rd25, %rd4;
	min.s64 	%rd32, %rd31, %rd30;
	cvt.u32.u64 	%r2, %rd32;
	mov.u32 	%r3, %tid.x;
	shl.b32 	%r96, %r3, 7;
	setp.ge.s32 	%p1, %r96, %r2;
	@%p1 bra 	$L__BB2_5;
	add.s64 	%rd33, %rd2, %rd4;
	mul.wide.u32 	%rd5, %r3, 128;
	add.s64 	%rd106, %rd33, %rd5;
	mov.u32 	%r95, %r96;
$L__BB2_2:
	.pragma "nounroll";
	// begin inline asm
	prefetch.global.L2 [%rd106];
	// end inline asm
	add.s32 	%r95, %r95, 16384;
	add.s64 	%rd106, %rd106, 16384;
	setp.lt.s32 	%p2, %r95, %r2;
	@%p2 bra 	$L__BB2_2;
	add.s64 	%rd35, %rd3, %rd4;
	add.s64 	%rd107, %rd35, %rd5;
$L__BB2_4:
	.pragma "nounroll";
	// begin inline asm
	prefetch.global.L2 [%rd107];
	// end inline asm
	add.s32 	%r96, %r96, 16384;
	add.s64 	%rd107, %rd107, 16384;
	setp.lt.s32 	%p3, %r96, %r2;
	@%p3 bra 	$L__BB2_4;
$L__BB2_5:
	add.s64 	%rd12, %rd2, %rd4;
	add.s64 	%rd13, %rd3, %rd4;
	shl.b64 	%rd37, %rd4, 2;
	add.s64 	%rd14, %rd1, %rd37;
	setp.eq.s32 	%p4, %r1, %r2;
	@%p4 bra 	$L__BB2_47;
	setp.lt.s32 	%p5, %r41, 1;
	@%p5 bra 	$L__BB2_59;
	and.b32  	%r9, %r41, 7;
	setp.lt.u32 	%p6, %r41, 8;
	mov.b32 	%r103, 0;
	@%p6 bra 	$L__BB2_26;
	and.b32  	%r103, %r41, 2147483640;
	mov.b32 	%r99, 0;
$L__BB2_9:
	.pragma "nounroll";
	shl.b32 	%r45, %r99, 7;
	add.s32 	%r20, %r45, %r3;
	setp.ge.s32 	%p7, %r20, %r2;
	@%p7 bra 	$L__BB2_11;
	cvt.u64.u32 	%rd38, %r20;
	add.s64 	%rd39, %rd12, %rd38;
	add.s64 	%rd40, %rd13, %rd38;
	ld.global.u8 	%rs1, [%rd39];
	ld.global.u8 	%rs2, [%rd40];
	setp.eq.s16 	%p8, %rs1, %rs2;
	selp.f64 	%fd1, 0d4000000000000000, 0dBFF0000000000000, %p8;
	cvt.rzi.s32.f64 	%r46, %fd1;
	mul.wide.u32 	%rd41, %r20, 4;
	add.s64 	%rd42, %rd14, %rd41;
	st.global.u32 	[%rd42], %r46;
$L__BB2_11:
	add.s32 	%r47, %r20, 128;
	setp.ge.s32 	%p9, %r47, %r2;
	cvt.s64.s32 	%rd43, %r47;
	add.s64 	%rd22, %rd12, %rd43;
	add.s64 	%rd23, %rd13, %rd43;
	mul.wide.s32 	%rd44, %r47, 4;
	add.s64 	%rd24, %rd14, %rd44;
	@%p9 bra 	$L__BB2_13;
	ld.global.u8 	%rs3, [%rd22];
	ld.global.u8 	%rs4, [%rd23];
	setp.eq.s16 	%p10, %rs3, %rs4;
	selp.f64 	%fd2, 0d4000000000000000, 0dBFF0000000000000, %p10;
	cvt.rzi.s32.f64 	%r48, %fd2;
	st.global.u32 	[%rd24], %r48;
$L__BB2_13:
	add.s32 	%r49, %r20, 256;
	setp.ge.s32 	%p11, %r49, %r2;
	@%p11 bra 	$L__BB2_15;
	ld.global.u8 	%rs5, [%rd22+128];
	ld.global.u8 	%rs6, [%rd23+128];
	setp.eq.s16 	%p12, %rs5, %rs6;
	selp.f64 	%fd3, 0d4000000000000000, 0dBFF0000000000000, %p12;
	cvt.rzi.s32.f64 	%r50, %fd3;
	st.global.u32 	[%rd24+512], %r50;
$L__BB2_15:
	add.s32 	%r51, %r20, 384;
	setp.ge.s32 	%p13, %r51, %r2;
	@%p13 bra 	$L__BB2_17;
	ld.global.u8 	%rs7, [%rd22+256];
	ld.global.u8 	%rs8, [%rd23+256];
	setp.eq.s16 	%p14, %rs7, %rs8;
	selp.f64 	%fd4, 0d4000000000000000, 0dBFF0000000000000, %p14;
	cvt.rzi.s32.f64 	%r52, %fd4;
	st.global.u32 	[%rd24+1024], %r52;
$L__BB2_17:
	add.s32 	%r53, %r20, 512;
	setp.ge.s32 	%p15, %r53, %r2;
	@%p15 bra 	$L__BB2_19;
	ld.global.u8 	%rs9, [%rd22+384];
	ld.global.u8 	%rs10, [%rd23+384];
	setp.eq.s16 	%p16, %rs9, %rs10;
	selp.f64 	%fd5, 0d4000000000000000, 0dBFF0000000000000, %p16;
	cvt.rzi.s32.f64 	%r54, %fd5;
	st.global.u32 	[%rd24+1536], %r54;
$L__BB2_19:
	add.s32 	%r55, %r20, 640;
	setp.ge.s32 	%p17, %r55, %r2;
	@%p17 bra 	$L__BB2_21;
	ld.global.u8 	%rs11, [%rd22+512];
	ld.global.u8 	%rs12, [%rd23+512];
	setp.eq.s16 	%p18, %rs11, %rs12;
	selp.f64 	%fd6, 0d4000000000000000, 0dBFF0000000000000, %p18;
	cvt.rzi.s32.f64 	%r56, %fd6;
	st.global.u32 	[%rd24+2048], %r56;
$L__BB2_21:
	add.s32 	%r57, %r20, 768;
	setp.ge.s32 	%p19, %r57, %r2;
	@%p19 bra 	$L__BB2_23;
	ld.global.u8 	%rs13, [%rd22+640];
	ld.global.u8 	%rs14, [%rd23+640];
	setp.eq.s16 	%p20, %rs13, %rs14;
	selp.f64 	%fd7, 0d4000000000000000, 0dBFF0000000000000, %p20;
	cvt.rzi.s32.f64 	%r58, %fd7;
	st.global.u32 	[%rd24+2560], %r58;
$L__BB2_23:
	add.s32 	%r59, %r20, 896;
	setp.ge.s32 	%p21, %r59, %r2;
	@%p21 bra 	$L__BB2_25;
	ld.global.u8 	%rs15, [%rd22+768];
	ld.global.u8 	%rs16, [%rd23+768];
	setp.eq.s16 	%p22, %rs15, %rs16;
	selp.f64 	%fd8, 0d4000000000000000, 0dBFF0000000000000, %p22;
	cvt.rzi.s32.f64 	%r60, %fd8;
	st.global.u32 	[%rd24+3072], %r60;
$L__BB2_25:
	add.s32 	%r99, %r99, 8;
	setp.eq.s32 	%p23, %r99, %r103;
	@%p23 bra 	$L__BB2_26;
	bra.uni 	$L__BB2_9;
$L__BB2_26:
	setp.eq.s32 	%p24, %r9, 0;
	@%p24 bra 	$L__BB2_59;
	and.b32  	%r29, %r41, 3;
	setp.lt.u32 	%p25, %r9, 4;
	@%p25 bra 	$L__BB2_37;
	shl.b32 	%r61, %r103, 7;
	add.s32 	%r30, %r61, %r3;
	setp.ge.s32 	%p26, %r30, %r2;
	@%p26 bra 	$L__BB2_30;
	cvt.s64.s32 	%rd45, %r30;
	add.s64 	%rd46, %rd12, %rd45;
	add.s64 	%rd47, %rd13, %rd45;
	ld.global.u8 	%rs17, [%rd46];
	ld.global.u8 	%rs18, [%rd47];
	setp.eq.s16 	%p27, %rs17, %rs18;
	selp.f64 	%fd9, 0d4000000000000000, 0dBFF0000000000000, %p27;
	cvt.rzi.s32.f64 	%r62, %fd9;
	mul.wide.s32 	%rd48, %r30, 4;
	add.s64 	%rd49, %rd14, %rd48;
	st.global.u32 	[%rd49], %r62;
$L__BB2_30:
	add.s32 	%r31, %r30, 128;
	setp.ge.s32 	%p28, %r31, %r2;
	@%p28 bra 	$L__BB2_32;
	cvt.s64.s32 	%rd50, %r31;
	add.s64 	%rd51, %rd12, %rd50;
	add.s64 	%rd52, %rd13, %rd50;
	ld.global.u8 	%rs19, [%rd51];
	ld.global.u8 	%rs20, [%rd52];
	setp.eq.s16 	%p29, %rs19, %rs20;
	selp.f64 	%fd10, 0d4000000000000000, 0dBFF0000000000000, %p29;
	cvt.rzi.s32.f64 	%r63, %fd10;
	mul.wide.s32 	%rd53, %r31, 4;
	add.s64 	%rd54, %rd14, %rd53;
	st.global.u32 	[%rd54], %r63;
$L__BB2_32:
	add.s32 	%r32, %r30, 256;
	setp.ge.s32 	%p30, %r32, %r2;
	@%p30 bra 	$L__BB2_34;
	cvt.s64.s32 	%rd55, %r32;
	add.s64 	%rd56, %rd12, %rd55;
	add.s64 	%rd57, %rd13, %rd55;
	ld.global.u8 	%rs21, [%rd56];
	ld.global.u8 	%rs22, [%rd57];
	setp.eq.s16 	%p31, %rs21, %rs22;
	selp.f64 	%fd11, 0d4000000000000000, 0dBFF0000000000000, %p31;
	cvt.rzi.s32.f64 	%r64, %fd11;
	mul.wide.s32 	%rd58, %r32, 4;
	add.s64 	%rd59, %rd14, %rd58;
	st.global.u32 	[%rd59], %r64;
$L__BB2_34:
	add.s32 	%r33, %r30, 384;
	setp.ge.s32 	%p32, %r33, %r2;
	@%p32 bra 	$L__BB2_36;
	cvt.s64.s32 	%rd60, %r33;
	add.s64 	%rd61, %rd12, %rd60;
	add.s64 	%rd62, %rd13, %rd60;
	ld.global.u8 	%rs23, [%rd61];
	ld.global.u8 	%rs24, [%rd62];
	setp.eq.s16 	%p33, %rs23, %rs24;
	selp.f64 	%fd12, 0d4000000000000000, 0dBFF0000000000000, %p33;
	cvt.rzi.s32.f64 	%r65, %fd12;
	mul.wide.s32 	%rd63, %r33, 4;
	add.s64 	%rd64, %rd14, %rd63;
	st.global.u32 	[%rd64], %r65;
$L__BB2_36:
	add.s32 	%r103, %r103, 4;
$L__BB2_37:
	setp.eq.s32 	%p34, %r29, 0;
	@%p34 bra 	$L__BB2_59;
	setp.eq.s32 	%p35, %r29, 1;
	@%p35 bra 	$L__BB2_44;
	shl.b32 	%r66, %r103, 7;
	add.s32 	%r36, %r66, %r3;
	setp.ge.s32 	%p36, %r36, %r2;
	@%p36 bra 	$L__BB2_41;
	cvt.s64.s32 	%rd65, %r36;
	add.s64 	%rd66, %rd12, %rd65;
	add.s64 	%rd67, %rd13, %rd65;
	ld.global.u8 	%rs25, [%rd66];
	ld.global.u8 	%rs26, [%rd67];
	setp.eq.s16 	%p37, %rs25, %rs26;
	selp.f64 	%fd13, 0d4000000000000000, 0dBFF0000000000000, %p37;
	cvt.rzi.s32.f64 	%r67, %fd13;
	mul.wide.s32 	%rd68, %r36, 4;
	add.s64 	%rd69, %rd14, %rd68;
	st.global.u32 	[%rd69], %r67;
$L__BB2_41:
	add.s32 	%r37, %r36, 128;
	setp.ge.s32 	%p38, %r37, %r2;
	@%p38 bra 	$L__BB2_43;
	cvt.s64.s32 	%rd70, %r37;
	add.s64 	%rd71, %rd12, %rd70;
	add.s64 	%rd72, %rd13, %rd70;
	ld.global.u8 	%rs27, [%rd71];
	ld.global.u8 	%rs28, [%rd72];
	setp.eq.s16 	%p39, %rs27, %rs28;
	selp.f64 	%fd14, 0d4000000000000000, 0dBFF0000000000000, %p39;
	cvt.rzi.s32.f64 	%r68, %fd14;
	mul.wide.s32 	%rd73, %r37, 4;
	add.s64 	%rd74, %rd14, %rd73;
	st.global.u32 	[%rd74], %r68;
$L__BB2_43:
	add.s32 	%r103, %r103, 2;
$L__BB2_44:
	and.b32  	%r69, %r41, 1;
	setp.eq.b32 	%p40, %r69, 1;
	not.pred 	%p41, %p40;
	@%p41 bra 	$L__BB2_59;
	shl.b32 	%r70, %r103, 7;
	add.s32 	%r40, %r70, %r3;
	setp.ge.s32 	%p42, %r40, %r2;
	@%p42 bra 	$L__BB2_59;
	cvt.s64.s32 	%rd75, %r40;
	add.s64 	%rd76, %rd12, %rd75;
	add.s64 	%rd77, %rd13, %rd75;
	ld.global.u8 	%rs29, [%rd76];
	ld.global.u8 	%rs30, [%rd77];
	setp.eq.s16 	%p43, %rs29, %rs30;
	selp.f64 	%fd15, 0d4000000000000000, 0dBFF0000000000000, %p43;
	cvt.rzi.s32.f64 	%r71, %fd15;
	mul.wide.s32 	%rd78, %r40, 4;
	add.s64 	%rd79, %rd14, %rd78;
	st.global.u32 	[%rd79], %r71;
	bra.uni 	$L__BB2_59;
$L__BB2_47:
	setp.lt.s32 	%p44, %r41, 1;
	@%p44 bra 	$L__BB2_59;
	and.b32  	%r11, %r41, 7;
	setp.lt.u32 	%p45, %r41, 8;
	mov.b32 	%r101, 0;
	@%p45 bra 	$L__BB2_51;
	and.b32  	%r101, %r41, 2147483640;
	neg.s32 	%r98, %r101;
	cvt.u64.u32 	%rd108, %r3;
	mul.wide.u32 	%rd81, %r3, 4;
	add.s64 	%rd82, %rd37, %rd1;
	add.s64 	%rd109, %rd82, %rd81;
	add.s32 	%r97, %r3, 128;
	add.s64 	%rd17, %rd82, 1536;
$L__BB2_50:
	.pragma "nounroll";
	cvt.s64.s32 	%rd83, %r97;
	add.s64 	%rd84, %rd83, 384;
	mul.wide.s32 	%rd85, %r97, 4;
	add.s64 	%rd86, %rd17, %rd85;
	add.s64 	%rd87, %rd12, %rd108;
	add.s64 	%rd88, %rd13, %rd108;
	ld.global.u8 	%rs31, [%rd87];
	ld.global.u8 	%rs32, [%rd88];
	setp.eq.s16 	%p46, %rs31, %rs32;
	selp.f64 	%fd16, 0d4000000000000000, 0dBFF0000000000000, %p46;
	cvt.rzi.s32.f64 	%r73, %fd16;
	st.global.u32 	[%rd109], %r73;
	add.s64 	%rd89, %rd12, %rd84;
	add.s64 	%rd90, %rd13, %rd84;
	ld.global.u8 	%rs33, [%rd89+-384];
	ld.global.u8 	%rs34, [%rd90+-384];
	setp.eq.s16 	%p47, %rs33, %rs34;
	selp.f64 	%fd17, 0d4000000000000000, 0dBFF0000000000000, %p47;
	cvt.rzi.s32.f64 	%r74, %fd17;
	st.global.u32 	[%rd86+-1536], %r74;
	ld.global.u8 	%rs35, [%rd89+-256];
	ld.global.u8 	%rs36, [%rd90+-256];
	setp.eq.s16 	%p48, %rs35, %rs36;
	selp.f64 	%fd18, 0d4000000000000000, 0dBFF0000000000000, %p48;
	cvt.rzi.s32.f64 	%r75, %fd18;
	st.global.u32 	[%rd86+-1024], %r75;
	ld.global.u8 	%rs37, [%rd89+-128];
	ld.global.u8 	%rs38, [%rd90+-128];
	setp.eq.s16 	%p49, %rs37, %rs38;
	selp.f64 	%fd19, 0d4000000000000000, 0dBFF0000000000000, %p49;
	cvt.rzi.s32.f64 	%r76, %fd19;
	st.global.u32 	[%rd86+-512], %r76;
	ld.global.u8 	%rs39, [%rd89];
	ld.global.u8 	%rs40, [%rd90];
	setp.eq.s16 	%p50, %rs39, %rs40;
	selp.f64 	%fd20, 0d4000000000000000, 0dBFF0000000000000, %p50;
	cvt.rzi.s32.f64 	%r77, %fd20;
	st.global.u32 	[%rd86], %r77;
	ld.global.u8 	%rs41, [%rd89+128];
	ld.global.u8 	%rs42, [%rd90+128];
	setp.eq.s16 	%p51, %rs41, %rs42;
	selp.f64 	%fd21, 0d4000000000000000, 0dBFF0000000000000, %p51;
	cvt.rzi.s32.f64 	%r78, %fd21;
	st.global.u32 	[%rd86+512], %r78;
	ld.global.u8 	%rs43, [%rd89+256];
	ld.global.u8 	%rs44, [%rd90+256];
	setp.eq.s16 	%p52, %rs43, %rs44;
	selp.f64 	%fd22, 0d4000000000000000, 0dBFF0000000000000, %p52;
	cvt.rzi.s32.f64 	%r79, %fd22;
	st.global.u32 	[%rd86+1024], %r79;
	ld.global.u8 	%rs45, [%rd89+384];
	ld.global.u8 	%rs46, [%rd90+384];
	setp.eq.s16 	%p53, %rs45, %rs46;
	selp.f64 	%fd23, 0d4000000000000000, 0dBFF0000000000000, %p53;
	cvt.rzi.s32.f64 	%r80, %fd23;
	st.global.u32 	[%rd86+1536], %r80;
	add.s32 	%r98, %r98, 8;
	add.s64 	%rd109, %rd109, 4096;
	add.s64 	%rd108, %rd108, 1024;
	add.s32 	%r97, %r97, 1024;
	setp.eq.s32 	%p54, %r98, 0;
	@%p54 bra 	$L__BB2_51;
	bra.uni 	$L__BB2_50;
$L__BB2_51:
	setp.eq.s32 	%p55, %r11, 0;
	@%p55 bra 	$L__BB2_59;
	and.b32  	%r23, %r41, 3;
	setp.lt.u32 	%p56, %r11, 4;
	@%p56 bra 	$L__BB2_54;
	shl.b32 	%r81, %r101, 7;
	add.s32 	%r82, %r81, %r3;
	cvt.s64.s32 	%rd91, %r82;
	add.s64 	%rd92, %rd12, %rd91;
	add.s64 	%rd93, %rd13, %rd91;
	ld.global.u8 	%rs47, [%rd92];
	ld.global.u8 	%rs48, [%rd93];
	setp.eq.s16 	%p57, %rs47, %rs48;
	selp.f64 	%fd24, 0d4000000000000000, 0dBFF0000000000000, %p57;
	cvt.rzi.s32.f64 	%r83, %fd24;
	mul.wide.s32 	%rd94, %r82, 4;
	add.s64 	%rd95, %rd14, %rd94;
	st.global.u32 	[%rd95], %r83;
	ld.global.u8 	%rs49, [%rd92+128];
	ld.global.u8 	%rs50, [%rd93+128];
	setp.eq.s16 	%p58, %rs49, %rs50;
	selp.f64 	%fd25, 0d4000000000000000, 0dBFF0000000000000, %p58;
	cvt.rzi.s32.f64 	%r84, %fd25;
	st.global.u32 	[%rd95+512], %r84;
	ld.global.u8 	%rs51, [%rd92+256];
	ld.global.u8 	%rs52, [%rd93+256];
	setp.eq.s16 	%p59, %rs51, %rs52;
	selp.f64 	%fd26, 0d4000000000000000, 0dBFF0000000000000, %p59;
	cvt.rzi.s32.f64 	%r85, %fd26;
	st.global.u32 	[%rd95+1024], %r85;
	ld.global.u8 	%rs53, [%rd92+384];
	ld.global.u8 	%rs54, [%rd93+384];
	setp.eq.s16 	%p60, %rs53, %rs54;
	selp.f64 	%fd27, 0d4000000000000000, 0dBFF0000000000000, %p60;
	cvt.rzi.s32.f64 	%r86, %fd27;
	st.global.u32 	[%rd95+1536], %r86;
	add.s32 	%r101, %r101, 4;
$L__BB2_54:
	setp.eq.s32 	%p61, %r23, 0;
	@%p61 bra 	$L__BB2_59;
	setp.eq.s32 	%p62, %r23, 1;
	@%p62 bra 	$L__BB2_57;
	shl.b32 	%r87, %r101, 7;
	add.s32 	%r88, %r87, %r3;
	cvt.s64.s32 	%rd96, %r88;
	add.s64 	%rd97, %rd12, %rd96;
	add.s64 	%rd98, %rd13, %rd96;
	ld.global.u8 	%rs55, [%rd97];
	ld.global.u8 	%rs56, [%rd98];
	setp.eq.s16 	%p63, %rs55, %rs56;
	selp.f64 	%fd28, 0d4000000000000000, 0dBFF0000000000000, %p63;
	cvt.rzi.s32.f64 	%r89, %fd28;
	mul.wide.s32 	%rd99, %r88, 4;
	add.s64 	%rd100, %rd14, %rd99;
	st.global.u32 	[%rd100], %r89;
	ld.global.u8 	%rs57, [%rd97+128];
	ld.global.u8 	%rs58, [%rd98+128];
	setp.eq.s16 	%p64, %rs57, %rs58;
	selp.f64 	%fd29, 0d4000000000000000, 0dBFF0000000000000, %p64;
	cvt.rzi.s32.f64 	%r90, %fd29;
	st.global.u32 	[%rd100+512], %r90;
	add.s32 	%r101, %r101, 2;
$L__BB2_57:
	and.b32  	%r91, %r41, 1;
	setp.eq.b32 	%p65, %r91, 1;
	not.pred 	%p66, %p65;
	@%p66 bra 	$L__BB2_59;
	shl.b32 	%r92, %r101, 7;
	add.s32 	%r93, %r92, %r3;
	cvt.s64.s32 	%rd101, %r93;
	add.s64 	%rd102, %rd12, %rd101;
	add.s64 	%rd103, %rd13, %rd101;
	ld.global.u8 	%rs59, [%rd102];
	ld.global.u8 	%rs60, [%rd103];
	setp.eq.s16 	%p67, %rs59, %rs60;
	selp.f64 	%fd30, 0d4000000000000000, 0dBFF0000000000000, %p67;
	cvt.rzi.s32.f64 	%r94, %fd30;
	mul.wide.s32 	%rd104, %r93, 4;
	add.s64 	%rd105, %rd14, %rd104;
	st.global.u32 	[%rd105], %r94;
$L__BB2_59:
	ret;

}
	// .globl	_ZN3cub18CUB_300001_SM_10006detail8for_each13static_kernelINS2_12policy_hub_t12policy_500_tEmN6thrust24THRUST_300001_SM_1000_NS8cuda_cub20__uninitialized_fill7functorINS7_10device_ptrIcEEcEEEEvT0_T1_
.visible .entry _ZN3cub18CUB_300001_SM_10006detail8for_each13static_kernelINS2_12policy_hub_t12policy_500_tEmN6thrust24THRUST_300001_SM_1000_NS8cuda_cub20__uninitialized_fill7functorINS7_10device_ptrIcEEcEEEEvT0_T1_(
	.param .u64 _ZN3cub18CUB_300001_SM_10006detail8for_each13static_kernelINS2_12policy_hub_t12policy_500_tEmN6thrust24THRUST_300001_SM_1000_NS8cuda_cub20__uninitialized_fill7functorINS7_10device_ptrIcEEcEEEEvT0_T1__param_0,
	.param .align 8 .b8 _ZN3cub18CUB_300001_SM_10006detail8for_each13static_kernelINS2_12policy_hub_t12policy_500_tEmN6thrust24THRUST_300001_SM_1000_NS8cuda_cub20__uninitialized_fill7functorINS7_10device_ptrIcEEcEEEEvT0_T1__param_1[16]
)
.maxntid 256
{
	.reg .pred 	%p<4>;
	.reg .b16 	%rs<10>;
	.reg .b32 	%r<15>;
	.reg .b64 	%rd<14>;

	ld.param.u32 	%r7, [_ZN3cub18CUB_300001_SM_10006detail8for_each13static_kernelINS2_12policy_hub_t12policy_500_tEmN6thrust24THRUST_300001_SM_1000_NS8cuda_cub20__uninitialized_fill7functorINS7_10device_ptrIcEEcEEEEvT0_T1__param_1+8];
	bfe.u32 	%r11, %r7, 0, 8;
	cvt.u16.u32 	%rs2, %r11;
	ld.param.u64 	%rd4, [_ZN3cub18CUB_300001_SM_10006detail8for_each13static_kernelINS2_12policy_hub_t12policy_500_tEmN6thrust24THRUST_300001_SM_1000_NS8cuda_cub20__uninitialized_fill7functorINS7_10device_ptrIcEEcEEEEvT0_T1__param_1];
	ld.param.u64 	%rd5, [_ZN3cub18CUB_300001_SM_10006detail8for_each13static_kernelINS2_12policy_hub_t12policy_500_tEmN6thrust24THRUST_300001_SM_1000_NS8cuda_cub20__uninitialized_fill7functorINS7_10device_ptrIcEEcEEEEvT0_T1__param_0];
	mov.u32 	%r12, %ctaid.x;
	mul.wide.u32 	%rd1, %r12, 512;
	sub.s64 	%rd2, %rd5, %rd1;
	setp.lt.u64 	%p1, %rd2, 512;
	@%p1 bra 	$L__BB3_2;
	mov.u32 	%r14, %tid.x;
	cvta.to.global.u64 	%rd10, %rd4;
	cvt.u64.u32 	%rd11, %r14;
	add.s64 	%rd12, %rd1, %rd11;
	add.s64 	%rd13, %rd10, %rd12;
	st.global.u8 	[%rd13], %rs2;
	st.global.u8 	[%rd13+256], %rs2;
	bra.uni 	$L__BB3_6;
$L__BB3_2:
	cvta.to.global.u64 	%rd6, %rd4;
	mov.u32 	%r1, %tid.x;
	cvt.u64.u32 	%rd7, %r1;
	setp.le.u64 	%p2, %rd2, %rd7;
	add.s64 	%rd8, %rd1, %rd7;
	add.s64 	%rd3, %rd6, %rd8;
	@%p2 bra 	$L__BB3_4;
	st.global.u8 	[%rd3], %rs2;
$L__BB3_4:
	add.s32 	%r13, %r1, 256;
	cvt.u64.u32 	%rd9, %r13;
	setp.le.u64 	%p3, %rd2, %rd9;
	@%p3 bra 	$L__BB3_6;
	st.global.u8 	[%rd3+256], %rs2;
$L__BB3_6:
	ret;

}
	// .globl	_ZN3cub18CUB_300001_SM_10006detail8for_each13static_kernelINS2_12policy_hub_t12policy_500_tEmN6thrust24THRUST_300001_SM_1000_NS8cuda_cub20__uninitialized_fill7functorINS7_10device_ptrIiEEiEEEEvT0_T1_
.visible .entry _ZN3cub18CUB_300001_SM_10006detail8for_each13static_kernelINS2_12policy_hub_t12policy_500_tEmN6thrust24THRUST_300001_SM_1000_NS8cuda_cub20__uninitialized_fill7functorINS7_10device_ptrIiEEiEEEEvT0_T1_(
	.param .u64 _ZN3cub18CUB_300001_SM_10006detail8for_each13static_kernelINS2_12policy_hub_t12policy_500_tEmN6thrust24THRUST_300001_SM_1000_NS8cuda_cub20__uninitialized_fill7functorINS7_10device_ptrIiEEiEEEEvT0_T1__param_0,
	.param .align 8 .b8 _ZN3cub18CUB_300001_SM_10006detail8for_each13static_kernelINS2_12policy_hub_t12policy_500_tEmN6thrust24THRUST_300001_SM_1000_NS8cuda_cub20__uninitialized_fill7functorINS7_10device_ptrIiEEiEEEEvT0_T1__param_1[16]
)
.maxntid 256
{
	.reg .pred 	%p<4>;
	.reg .b16 	%rs<5>;
	.reg .b32 	%r<12>;
	.reg .b64 	%rd<16>;

	ld.param.u32 	%r3, [_ZN3cub18CUB_300001_SM_10006detail8for_each13static_kernelINS2_12policy_hub_t12policy_500_tEmN6thrust24THRUST_300001_SM_1000_NS8cuda_cub20__uninitialized_fill7functorINS7_10device_ptrIiEEiEEEEvT0_T1__param_1+8];
	ld.param.u64 	%rd4, [_ZN3cub18CUB_300001_SM_10006detail8for_each13static_kernelINS2_12policy_hub_t12policy_500_tEmN6thrust24THRUST_300001_SM_1000_NS8cuda_cub20__uninitialized_fill7functorINS7_10device_ptrIiEEiEEEEvT0_T1__param_1];
	ld.param.u64 	%rd5, [_ZN3cub18CUB_300001_SM_10006detail8for_each13static_kernelINS2_12policy_hub_t12policy_500_tEmN6thrust24THRUST_300001_SM_1000_NS8cuda_cub20__uninitialized_fill7functorINS7_10device_ptrIiEEiEEEEvT0_T1__param_0];
	mov.u32 	%r9, %ctaid.x;
	mul.wide.u32 	%rd1, %r9, 512;
	sub.s64 	%rd2, %rd5, %rd1;
	setp.lt.u64 	%p1, %rd2, 512;
	@%p1 bra 	$L__BB4_2;
	mov.u32 	%r11, %tid.x;
	cvta.to.global.u64 	%rd11, %rd4;
	cvt.u64.u32 	%rd12, %r11;
	add.s64 	%rd13, %rd1, %rd12;
	shl.b64 	%rd14, %rd13, 2;
	add.s64 	%rd15, %rd11, %rd14;
	st.global.u32 	[%rd15], %r3;
	st.global.u32 	[%rd15+1024], %r3;
	bra.uni 	$L__BB4_6;
$L__BB4_2:
	cvta.to.global.u64 	%rd6, %rd4;
	mov.u32 	%r2, %tid.x;
	cvt.u64.u32 	%rd7, %r2;
	setp.le.u64 	%p2, %rd2, %rd7;
	add.s64 	%rd8, %rd1, %rd7;
	shl.b64 	%rd9, %rd8, 2;
	add.s64 	%rd3, %rd6, %rd9;
	@%p2 bra 	$L__BB4_4;
	st.global.u32 	[%rd3], %r3;
$L__BB4_4:
	add.s32 	%r10, %r2, 256;
	cvt.u64.u32 	%rd10, %r10;
	setp.le.u64 	%p3, %rd2, %rd10;
	@%p3 bra 	$L__BB4_6;
	st.global.u32 	[%rd3+1024], %r3;
$L__BB4_6:
	ret;

}
	// .globl	_ZN3cub18CUB_300001_SM_10006detail6reduce28DeviceReduceSingleTileKernelINS2_10policy_hubIijN4cuda3std3__44plusIiEEE10Policy1000EN6thrust24THRUST_300001_SM_1000_NS6detail15normal_iteratorINSD_10device_ptrIiEEEEPijS9_iiNS7_10__identityEEEvT0_T1_T2_T3_T4_T6_
.visible .entry _ZN3cub18CUB_300001_SM_10006detail6reduce28DeviceReduceSingleTileKernelINS2_10policy_hubIijN4cuda3std3__44plusIiEEE10Policy1000EN6thrust24THRUST_300001_SM_1000_NS6detail15normal_iteratorINSD_10device_ptrIiEEEEPijS9_iiNS7_10__identityEEEvT0_T1_T2_T3_T4_T6_(
	.param .align 8 .b8 _ZN3cub18CUB_300001_SM_10006detail6reduce28DeviceReduceSingleTileKernelINS2_10policy_hubIijN4cuda3std3__44plusIiEEE10Policy1000EN6thrust24THRUST_300001_SM_1000_NS6detail15normal_iteratorINSD_10device_ptrIiEEEEPijS9_iiNS7_10__identityEEEvT0_T1_T2_T3_T4_T6__param_0[8],
	.param .u64 .ptr .align 1 _ZN3cub18CUB_300001_SM_10006detail6reduce28DeviceReduceSingleTileKernelINS2_10policy_hubIijN4cuda3std3__44plusIiEEE10Policy1000EN6thrust24THRUST_300001_SM_1000_NS6detail15normal_iteratorINSD_10device_ptrIiEEEEPijS9_iiNS7_10__identityEEEvT0_T1_T2_T3_T4_T6__param_1,
	.param .u32 _ZN3cub18CUB_300001_SM_10006detail6reduce28DeviceReduceSingleTileKernelINS2_10policy_hubIijN4cuda3std3__44plusIiEEE10Policy1000EN6thrust24THRUST_300001_SM_1000_NS6detail15normal_iteratorINSD_10device_ptrIiEEEEPijS9_iiNS7_10__identityEEEvT0_T1_T2_T3_T4_T6__param_2,
	.param .align 1 .b8 _ZN3cub18CUB_300001_SM_10006detail6reduce28DeviceReduceSingleTileKernelINS2_10policy_hubIijN4cuda3std3__44plusIiEEE10Policy1000EN6thrust24THRUST_300001_SM_1000_NS6detail15normal_iteratorINSD_10device_ptrIiEEEEPijS9_iiNS7_10__identityEEEvT0_T1_T2_T3_T4_T6__param_3[1],
	.param .u32 _ZN3cub18CUB_300001_SM_10006detail6reduce28DeviceReduceSingleTileKernelINS2_10policy_hubIijN4cuda3std3__44plusIiEEE10Policy1000EN6thrust24THRUST_300001_SM_1000_NS6detail15normal_iteratorINSD_10device_ptrIiEEEEPijS9_iiNS7_10__identityEEEvT0_T1_T2_T3_T4_T6__param_4,
	.param .align 1 .b8 _ZN3cub18CUB_300001_SM_10006detail6reduce28DeviceReduceSingleTileKernelINS2_10policy_hubIijN4cuda3std3__44plusIiEEE10Policy1000EN6thrust24THRUST_300001_SM_1000_NS6detail15normal_iteratorINSD_10device_ptrIiEEEEPijS9_iiNS7_10__identityEEEvT0_T1_T2_T3_T4_T6__param_5[1]
)
.maxntid 256
.minnctapersm 1
{
	.reg .pred 	%p<59>;
	.reg .b32 	%r<511>;
	.reg .b64 	%rd<84>;
	// demoted variable
	.shared .align 4 .b8 _ZZN3cub18CUB_300001_SM_10006detail6reduce28DeviceReduceSingleTileKernelINS2_10policy_hubIijN4cuda3std3__44plusIiEEE10Policy1000EN6thrust24THRUST_300001_SM_1000_NS6detail15normal_iteratorINSD_10device_ptrIiEEEEPijS9_iiNS7_10__identityEEEvT0_T1_T2_T3_T4_T6_E12temp_storage[44];
	ld.param.u64 	%rd9, [_ZN3cub18CUB_300001_SM_10006detail6reduce28DeviceReduceSingleTileKernelINS2_10policy_hubIijN4cuda3std3__44plusIiEEE10Policy1000EN6thrust24THRUST_300001_SM_1000_NS6detail15normal_iteratorINSD_10device_ptrIiEEEEPijS9_iiNS7_10__identityEEEvT0_T1_T2_T3_T4_T6__param_0];
	ld.param.u64 	%rd10, [_ZN3cub18CUB_300001_SM_10006detail6reduce28DeviceReduceSingleTileKernelINS2_10policy_hubIijN4cuda3std3__44plusIiEEE10Policy1000EN6thrust24THRUST_300001_SM_1000_NS6detail15normal_iteratorINSD_10device_ptrIiEEEEPijS9_iiNS7_10__identityEEEvT0_T1_T2_T3_T4_T6__param_1];
	ld.param.u32 	%r90, [_ZN3cub18CUB_300001_SM_10006detail6reduce28DeviceReduceSingleTileKernelINS2_10policy_hubIijN4cuda3std3__44plusIiEEE10Policy1000EN6thrust24THRUST_300001_SM_1000_NS6detail15normal_iteratorINSD_10device_ptrIiEEEEPijS9_iiNS7_10__identityEEEvT0_T1_T2_T3_T4_T6__param_2];
	ld.param.u32 	%r91, [_ZN3cub18CUB_300001_SM_10006detail6reduce28DeviceReduceSingleTileKernelINS2_10policy_hubIijN4cuda3std3__44plusIiEEE10Policy1000EN6thrust24THRUST_300001_SM_1000_NS6detail15normal_iteratorINSD_10device_ptrIiEEEEPijS9_iiNS7_10__identityEEEvT0_T1_T2_T3_T4_T6__param_4];
	cvta.to.global.u64 	%rd1, %rd10;
	setp.ne.s32 	%p1, %r90, 0;
	@%p1 bra 	$L__BB5_3;
	mov.u32 	%r471, %tid.x;
	setp.ne.s32 	%p58, %r471, 0;
	@%p58 bra 	$L__BB5_52;
	st.global.u32 	[%rd1], %r91;
	bra.uni 	$L__BB5_52;
$L__BB5_3:
	cvta.to.global.u64 	%rd2, %rd9;
	setp.gt.u32 	%p2, %r90, 4095;
	@%p2 bra 	$L__BB5_28;
	mov.u32 	%r1, %tid.x;
	setp.ge.u32 	%p24, %r1, %r90;
	mov.b32 	%r488, 0;
	mov.u32 	%r478, %r1;
	@%p24 bra 	$L__BB5_6;
	mul.wide.u32 	%rd73, %r1, 4;
	add.s64 	%rd74, %rd2, %rd73;
	ld.global.u32 	%r488, [%rd74];
	add.s32 	%r478, %r1, 256;
$L__BB5_6:
	setp.ge.u32 	%p25, %r478, %r90;
	@%p25 bra 	$L__BB5_19;
	not.b32 	%r298, %r478;
	add.s32 	%r299, %r90, %r298;
	shr.u32 	%r300, %r299, 8;
	add.s32 	%r6, %r300, 1;
	and.b32  	%r7, %r6, 15;
	setp.lt.u32 	%p26, %r299, 3840;
	@%p26 bra 	$L__BB5_10;
	and.b32  	%r301, %r6, 33554416;
	neg.s32 	%r474, %r301;
	mul.wide.u32 	%rd75, %r478, 4;
	add.s64 	%rd76, %rd75, %rd2;
	add.s64 	%rd82, %rd76, 8192;
$L__BB5_9:
	.pragma "nounroll";
	ld.global.u32 	%r302, [%rd82+-8192];
	add.s32 	%r303, %r302, %r488;
	ld.global.u32 	%r304, [%rd82+-7168];
	add.s32 	%r305, %r304, %r303;
	ld.global.u32 	%r306, [%rd82+-6144];
	add.s32 	%r307, %r306, %r305;
	ld.global.u32 	%r308, [%rd82+-5120];
	add.s32 	%r309, %r308, %r307;
	ld.global.u32 	%r310, [%rd82+-4096];
	add.s32 	%r311, %r310, %r309;
	ld.global.u32 	%r312, [%rd82+-3072];
	add.s32 	%r313, %r312, %r311;
	ld.global.u32 	%r314, [%rd82+-2048];
	add.s32 	%r315, %r314, %r313;
	ld.global.u32 	%r316, [%rd82+-1024];
	add.s32 	%r317, %r316, %r315;
	ld.global.u32 	%r318, [%rd82];
	add.s32 	%r319, %r318, %r317;
	ld.global.u32 	%r320, [%rd82+1024];
	add.s32 	%r321, %r320, %r319;
	ld.global.u32 	%r322, [%rd82+2048];
	add.s32 	%r323, %r322, %r321;
	ld.global.u32 	%r324, [%rd82+3072];
	add.s32 	%r325, %r324, %r323;
	ld.global.u32 	%r326, [%rd82+4096];
	add.s32 	%r327, %r326, %r325;
	ld.global.u32 	%r328, [%rd82+5120];
	add.s32 	%r329, %r328, %r327;
	ld.global.u32 	%r330, [%rd82+6144];
	add.s32 	%r331, %r330, %r329;
	ld.global.u32 	%r332, [%rd82+7168];
	add.s32 	%r488, %r332, %r331;
	add.s32 	%r478, %r478, 4096;
	add.s32 	%r474, %r474, 16;
	add.s64 	%rd82, %rd82, 16384;
	setp.ne.s32 	%p27, %r474, 0;
	@%p27 bra 	$L__BB5_9;
$L__BB5_10:
	setp.eq.s32 	%p28, %r7, 0;
	@%p28 bra 	$L__BB5_19;
	and.b32  	%r18, %r6, 7;
	setp.lt.u32 	%p29, %r7, 8;
	@%p29 bra 	$L__BB5_13;
	mul.wide.u32 	%rd77, %r478, 4;
	add.s64 	%rd78, %rd2, %rd77;
	ld.global.u32 	%r334, [%rd78];
	add.s32 	%r335, %r334, %r488;
	ld.global.u32 	%r336, [%rd78+1024];
	add.s32 	%r337, %r336, %r335;
	ld.global.u32 	%r338, [%rd78+2048];
	add.s32 	%r339, %r338, %r337;
	ld.global.u32 	%r340, [%rd78+3072];
	add.s32 	%r341, %r340, %r339;
	ld.global.u32 	%r342, [%rd78+4096];
	add.s32 	%r343, %r342, %r341;
	ld.global.u32 	%r344, [%rd78+5120];
	add.s32 	%r345, %r344, %r343;
	ld.global.u32 	%r346, [%rd78+6144];
	add.s32 	%r347, %r346, %r345;
	ld.global.u32 	%r348, [%rd78+7168];
	add.s32 	%r488, %r348, %r347;
	add.s32 	%r478, %r478, 2048;
$L__BB5_13:
	setp.eq.s32 	%p30, %r18, 0;
	@%p30 bra 	$L__BB5_19;
	and.b32  	%r24, %r6, 3;
	setp.lt.u32 	%p31, %r18, 4;
	@%p31 bra 	$L__BB5_16;
	mul.wide.u32 	%rd79, %r478, 4;
	add.s64 	%rd80, %rd2, %rd79;
	ld.global.u32 	%r350, [%rd80];
	add.s32 	%r351, %r350, %r488;
	ld.global.u32 	%r352, [%rd80+1024];
	add.s32 	%r353, %r352, %r351;
	ld.global.u32 	%r354, [%rd80+2048];
	add.s32 	%r355, %r354, %r353;
	ld.global.u32 	%r356, [%rd80+3072];
	add.s32 	%r488, %r356, %r355;
	add.s32 	%r478, %r478, 1024;
$L__BB5_16:
	setp.eq.s32 	%p32, %r24, 0;
	@%p32 bra 	$L__BB5_19;
	mul.wide.u32 	%rd81, %r478, 4;
	add.s64 	%rd83, %rd2, %rd81;
	neg.s32 	%r486, %r24;
$L__BB5_18:
	.pragma "nounroll";
	ld.global.u32 	%r357, [%rd83];
	add.s32 	%r488, %r357, %r488;
	add.s64 	%rd83, %rd83, 1024;
	add.s32 	%r486, %r486, 1;
	setp.ne.s32 	%p33, %r486, 0;
	@%p33 bra 	$L__BB5_18;
$L__BB5_19:
	setp.lt.u32 	%p34, %r90, 256;
	@%p34 bra 	$L__BB5_24;
	// begin inline asm
	mov.u32 %r421, %laneid;
	// end inline asm
	mov.b32 	%r424, 1;
	mov.b32 	%r445, 31;
	mov.b32 	%r446, -1;
	// begin inline asm
	shfl.sync.down.b32 %r422, %r488, %r424, %r445, %r446;
	// end inline asm
	setp.gt.s32 	%p50, %r421, 30;
	selp.b32 	%r447, 0, %r422, %p50;
	add.s32 	%r428, %r447, %r488;
	mov.b32 	%r429, 2;
	// begin inline asm
	shfl.sync.down.b32 %r427, %r428, %r429, %r445, %r446;
	// end inline asm
	setp.gt.s32 	%p51, %r421, 29;
	selp.b32 	%r448, 0, %r427, %p51;
	add.s32 	%r433, %r428, %r448;
	mov.b32 	%r434, 4;
	// begin inline asm
	shfl.sync.down.b32 %r432, %r433, %r434, %r445, %r446;
	// end inline asm
	setp.gt.s32 	%p52, %r421, 27;
	selp.b32 	%r449, 0, %r432, %p52;
	add.s32 	%r438, %r433, %r449;
	mov.b32 	%r439, 8;
	// begin inline asm
	shfl.sync.down.b32 %r437, %r438, %r439, %r445, %r446;
	// end inline asm
	setp.gt.s32 	%p53, %r421, 23;
	selp.b32 	%r450, 0, %r437, %p53;
	add.s32 	%r443, %r438, %r450;
	mov.b32 	%r444, 16;
	// begin inline asm
	shfl.sync.down.b32 %r442, %r443, %r444, %r445, %r446;
	// end inline asm
	setp.gt.s32 	%p54, %r421, 15;
	selp.b32 	%r451, 0, %r442, %p54;
	add.s32 	%r510, %r443, %r451;
	setp.ne.s32 	%p55, %r421, 0;
	@%p55 bra 	$L__BB5_22;
	shr.u32 	%r452, %r1, 3;
	and.b32  	%r453, %r452, 124;
	mov.u32 	%r454, _ZZN3cub18CUB_300001_SM_10006detail6reduce28DeviceReduceSingleTileKernelINS2_10policy_hubIijN4cuda3std3__44plusIiEEE10Policy1000EN6thrust24THRUST_300001_SM_1000_NS6detail15normal_iteratorINSD_10device_ptrIiEEEEPijS9_iiNS7_10__identityEEEvT0_T1_T2_T3_T4_T6_E12temp_storage;
	add.s32 	%r455, %r454, %r453;
	st.shared.u32 	[%r455+8], %r510;
$L__BB5_22:
	bar.sync 	0;
	setp.ne.s32 	%p56, %r1, 0;
	@%p56 bra 	$L__BB5_50;
	ld.shared.u32 	%r456, [_ZZN3cub18CUB_300001_SM_10006detail6reduce28DeviceReduceSingleTileKernelINS2_10policy_hubIijN4cuda3std3__44plusIiEEE10Policy1000EN6thrust24THRUST_300001_SM_1000_NS6detail15normal_iteratorINSD_10device_ptrIiEEEEPijS9_iiNS7_10__identityEEEvT0_T1_T2_T3_T4_T6_E12temp_storage+12];
	add.s32 	%r457, %r456, %r510;
	ld.shared.u32 	%r458, [_ZZN3cub18CUB_300001_SM_10006detail6reduce28DeviceReduceSingleTileKernelINS2_10policy_hubIijN4cuda3std3__44plusIiEEE10Policy1000EN6thrust24THRUST_300001_SM_1000_NS6detail15normal_iteratorINSD_10device_ptrIiEEEEPijS9_iiNS7_10__identityEEEvT0_T1_T2_T3_T4_T6_E12temp_storage+16];
	add.s32 	%r459, %r457, %r458;
	ld.shared.u32 	%r460, [_ZZN3cub18CUB_300001_SM_10006detail6reduce28DeviceReduceSingleTileKernelINS2_10policy_hubIijN4cuda3std3__44plusIiEEE10Policy1000EN6thrust24THRUST_300001_SM_1000_NS6detail15normal_iteratorINSD_10device_ptrIiEEEEPijS9_iiNS7_10__identityEEEvT0_T1_T2_T3_T4_T6_E12temp_storage+20];
	add.s32 	%r461, %r459, %r460;
	ld.shared.u32 	%r462, [_ZZN3cub18CUB_300001_SM_10006detail6reduce28DeviceReduceSingleTileKernelINS2_10policy_hubIijN4cuda3std3__44plusIiEEE10Policy1000EN6thrust24THRUST_300001_SM_1000_NS6detail15normal_iteratorINSD_10device_ptrIiEEEEPijS9_iiNS7_10__identityEEEvT0_T1_T2_T3_T4_T6_E12temp_storage+24];
	add.s32 	%r463, %r461, %r462;
	ld.shared.u32 	%r464, [_ZZN3cub18CUB_300001_SM_10006detail6reduce28DeviceReduceSingleTileKernelINS2_10policy_hubIijN4cuda3std3__44plusIiEEE10Policy1000EN6thrust24THRUST_300001_SM_1000_NS6detail15normal_iteratorINSD_10device_ptrIiEEEEPijS9_iiNS7_10__identityEEEvT0_T1_T2_T3_T4_T6_E12temp_storage+28];
	add.s32 	%r465, %r463, %r464;
	ld.shared.u32 	%r466, [_ZZN3cub18CUB_300001_SM_10006detail6reduce28DeviceReduceSingleTileKernelINS2_10policy_hubIijN4cuda3std3__44plusIiEEE10Policy1000EN6thrust24THRUST_300001_SM_1000_NS6detail15normal_iteratorINSD_10device_ptrIiEEEEPijS9_iiNS7_10__identityEEEvT0_T1_T2_T3_T4_T6_E12temp_storage+32];
	add.s32 	%r467, %r465, %r466;
	ld.shared.u32 	%r468, [_ZZN3cub18CUB_300001_SM_10006detail6reduce28DeviceReduceSingleTileKernelINS2_10policy_hubIijN4cuda3std3__44plusIiEEE10Policy1000EN6thrust24THRUST_300001_SM_1000_NS6detail15normal_iteratorINSD_10device_ptrIiEEEEPijS9_iiNS7_10__identityEEEvT0_T1_T2_T3_T4_T6_E12temp_storage+36];
	add.s32 	%r510, %r467, %r468;
	bra.uni 	$L__BB5_50;
$L__BB5_24:
	// begin inline asm
	mov.u32 %r358, %laneid;
	// end inline asm
	and.b32  	%r384, %r1, 992;
	add.s32 	%r385, %r384, 32;
	setp.gt.u32 	%p35, %r385, %r90;
	not.b32 	%r386, %r384;
	add.s32 	%r387, %r90, %r386;
	selp.b32 	%r382, %r387, 31, %p35;
	mov.b32 	%r361, 1;
	mov.b32 	%r383, -1;
	// begin inline asm
	shfl.sync.down.b32 %r359, %r488, %r361, %r382, %r383;
	// end inline asm
	setp.lt.s32 	%p36, %r358, %r382;
	selp.b32 	%r388, %r359, 0, %p36;
	add.s32 	%r365, %r388, %r488;
	mov.b32 	%r366, 2;
	// begin inline asm
	shfl.sync.down.b32 %r364, %r365, %r366, %r382, %r383;
	// end inline asm
	add.s32 	%r389, %r358, 2;
	setp.gt.s32 	%p37, %r389, %r382;
	selp.b32 	%r390, 0, %r364, %p37;
	add.s32 	%r370, %r365, %r390;
	mov.b32 	%r371, 4;
	// begin inline asm
	shfl.sync.down.b32 %r369, %r370, %r371, %r382, %r383;
	// end inline asm
	add.s32 	%r391, %r358, 4;
	setp.gt.s32 	%p38, %r391, %r382;
	selp.b32 	%r392, 0, %r369, %p38;
	add.s32 	%r375, %r370, %r392;
	mov.b32 	%r376, 8;
	// begin inline asm
	shfl.sync.down.b32 %r374, %r375, %r376, %r382, %r383;
	// end inline asm
	add.s32 	%r393, %r358, 8;
	setp.gt.s32 	%p39, %r393, %r382;
	selp.b32 	%r394, 0, %r374, %p39;
	add.s32 	%r380, %r375, %r394;
	mov.b32 	%r381, 16;
	// begin inline asm
	shfl.sync.down.b32 %r379, %r380, %r381, %r382, %r383;
	// end inline asm
	add.s32 	%r395, %r358, 16;
	setp.gt.s32 	%p40, %r395, %r382;
	selp.b32 	%r396, 0, %r379, %p40;
	add.s32 	%r510, %r380, %r396;
	setp.ne.s32 	%p41, %r358, 0;
	@%p41 bra 	$L__BB5_26;
	shr.u32 	%r397, %r1, 3;
	and.b32  	%r398, %r397, 124;
	mov.u32 	%r399, _ZZN3cub18CUB_300001_SM_10006detail6reduce28DeviceReduceSingleTileKernelINS2_10policy_hubIijN4cuda3std3__44plusIiEEE10Policy1000EN6thrust24THRUST_300001_SM_1000_NS6detail15normal_iteratorINSD_10device_ptrIiEEEEPijS9_iiNS7_10__identityEEEvT0_T1_T2_T3_T4_T6_E12temp_storage;
	add.s32 	%r400, %r399, %r398;
	st.shared.u32 	[%r400+8], %r510;
$L__BB5_26:
	bar.sync 	0;
	setp.ne.s32 	%p42, %r1, 0;
	@%p42 bra 	$L__BB5_50;
	setp.gt.u32 	%p43, %r90, 32;
	ld.shared.u32 	%r401, [_ZZN3cub18CUB_300001_SM_10006detail6reduce28DeviceReduceSingleTileKernelINS2_10policy_hubIijN4cuda3std3__44plusIiEEE10Policy1000EN6thrust24THRUST_300001_SM_1000_NS6detail15normal_iteratorINSD_10device_ptrIiEEEEPijS9_iiNS7_10__identityEEEvT0_T1_T2_T3_T4_T6_E12temp_storage+12];
	selp.b32 	%r402, %r401, 0, %p43;
	add.s32 	%r403, %r402, %r510;
	setp.gt.u32 	%p44, %r90, 64;
	ld.shared.u32 	%r404, [_ZZN3cub18CUB_300001_SM_10006detail6reduce28DeviceReduceSingleTileKernelINS2_10policy_hubIijN4cuda3std3__44plusIiEEE10Policy1000EN6thrust24THRUST_300001_SM_1000_NS6detail15normal_iteratorINSD_10device_ptrIiEEEEPijS9_iiNS7_10__identityEEEvT0_T1_T2_T3_T4_T6_E12temp_storage+16];
	selp.b32 	%r405, %r404, 0, %p44;
	add.s32 	%r406, %r403, %r405;
	setp.gt.u32 	%p45, %r90, 96;
	ld.shared.u32 	%r407, [_ZZN3cub18CUB_300001_SM_10006detail6reduce28DeviceReduceSingleTileKernelINS2_10policy_hubIijN4cuda3std3__44plusIiEEE10Policy1000EN6thrust24THRUST_300001_SM_1000_NS6detail15normal_iteratorINSD_10device_ptrIiEEEEPijS9_iiNS7_10__identityEEEvT0_T1_T2_T3_T4_T6_E12temp_storage+20];
	selp.b32 	%r408, %r407, 0, %p45;
	add.s32 	%r409, %r406, %r408;
	setp.gt.u32 	%p46, %r90, 128;
	ld.shared.u32 	%r410, [_ZZN3cub18CUB_300001_SM_10006detail6reduce28DeviceReduceSingleTileKernelINS2_10policy_hubIijN4cuda3std3__44plusIiEEE10Policy1000EN6thrust24THRUST_300001_SM_1000_NS6detail15normal_iteratorINSD_10device_ptrIiEEEEPijS9_iiNS7_10__identityEEEvT0_T1_T2_T3_T4_T6_E12temp_storage+24];
	selp.b32 	%r411, %r410, 0, %p46;
	add.s32 	%r412, %r409, %r411;
	setp.gt.u32 	%p47, %r90, 160;
	ld.shared.u32 	%r413, [_ZZN3cub18CUB_300001_SM_10006detail6reduce28DeviceReduceSingleTileKernelINS2_10policy_hubIijN4cuda3std3__44plusIiEEE10Policy1000EN6thrust24THRUST_300001_SM_1000_NS6detail15normal_iteratorINSD_10device_ptrIiEEEEPijS9_iiNS7_10__identityEEEvT0_T1_T2_T3_T4_T6_E12temp_storage+28];
	selp.b32 	%r414, %r413, 0, %p47;
	add.s32 	%r415, %r412, %r414;
	setp.gt.u32 	%p48, %r90, 192;
	ld.shared.u32 	%r416, [_ZZN3cub18CUB_300001_SM_10006detail6reduce28DeviceReduceSingleTileKernelINS2_10policy_hubIijN4cuda3std3__44plusIiEEE10Policy1000EN6thrust24THRUST_300001_SM_1000_NS6detail15normal_iteratorINSD_10device_ptrIiEEEEPijS9_iiNS7_10__identityEEEvT0_T1_T2_T3_T4_T6_E12temp_storage+32];
	selp.b32 	%r417, %r416, 0, %p48;
	add.s32 	%r418, %r415, %r417;
	setp.gt.u32 	%p49, %r90, 224;
	ld.shared.u32 	%r419, [_ZZN3cub18CUB_300001_SM_10006detail6reduce28DeviceReduceSingleTileKernelINS2_10policy_hubIijN4cuda3std3__44plusIiEEE10Policy1000EN6thrust24THRUST_300001_SM_1000_NS6detail15normal_iteratorINSD_10device_ptrIiEEEEPijS9_iiNS7_10__identityEEEvT0_T1_T2_T3_T4_T6_E12temp_storage+36];
	selp.b32 	%r420, %r419, 0, %p49;
	add.s32 	%r510, %r418, %r420;
	bra.uni 	$L__BB5_50;
$L__BB5_28:
	mov.u32 	%r40, %tid.x;
	mul.wide.u32 	%rd11, %r40, 4;
	add.s64 	%rd12, %rd2, %rd11;
	ld.global.u32 	%r93, [%rd12];
	ld.global.u32 	%r94, [%rd12+1024];
	ld.global.u32 	%r95, [%rd12+2048];
	ld.global.u32 	%r96, [%rd12+3072];
	ld.global.u32 	%r97, [%rd12+4096];
	ld.global.u32 	%r98, [%rd12+5120];
	ld.global.u32 	%r99, [%rd12+6144];
	ld.global.u32 	%r100, [%rd12+7168];
	ld.global.u32 	%r101, [%rd12+8192];
	ld.global.u32 	%r102, [%rd12+9216];
	ld.global.u32 	%r103, [%rd12+10240];
	ld.global.u32 	%r104, [%rd12+11264];
	ld.global.u32 	%r105, [%rd12+12288];
	ld.global.u32 	%r106, [%rd12+13312];
	ld.global.u32 	%r107, [%rd12+14336];
	ld.global.u32 	%r108, [%rd12+15360];
	add.s32 	%r109, %r94, %r93;
	add.s32 	%r110, %r95, %r109;
	add.s32 	%r111, %r96, %r110;
	add.s32 	%r112, %r97, %r111;
	add.s32 	%r113, %r98, %r112;
	add.s32 	%r114, %r99, %r113;
	add.s32 	%r115, %r100, %r114;
	add.s32 	%r116, %r101, %r115;
	add.s32 	%r117, %r102, %r116;
	add.s32 	%r118, %r103, %r117;
	add.s32 	%r119, %r104, %r118;
	add.s32 	%r120, %r105, %r119;
	add.s32 	%r121, %r106, %r120;
	add.s32 	%r122, %r107, %r121;
	add.s32 	%r509, %r108, %r122;
	add.s32 	%r42, %r90, -4096;
	setp.lt.u32 	%p3, %r42, 4096;
	mov.b32 	%r492, 4096;
	@%p3 bra 	$L__BB5_32;
	mov.b32 	%r492, 4096;
$L__BB5_30:
	add.s32 	%r124, %r40, %r492;
	mul.wide.u32 	%rd13, %r124, 4;
	add.s64 	%rd14, %rd2, %rd13;
	ld.global.u32 	%r125, [%rd14];
	ld.global.u32 	%r126, [%rd14+1024];
	ld.global.u32 	%r127, [%rd14+2048];
	ld.global.u32 	%r128, [%rd14+3072];
	ld.global.u32 	%r129, [%rd14+4096];
	ld.global.u32 	%r130, [%rd14+5120];
	ld.global.u32 	%r131, [%rd14+6144];
	ld.global.u32 	%r132, [%rd14+7168];
	ld.global.u32 	%r133, [%rd14+8192];
	ld.global.u32 	%r134, [%rd14+9216];
	ld.global.u32 	%r135, [%rd14+10240];
	ld.global.u32 	%r136, [%rd14+11264];
	ld.global.u32 	%r137, [%rd14+12288];
	ld.global.u32 	%r138, [%rd14+13312];
	ld.global.u32 	%r139, [%rd14+14336];
	ld.global.u32 	%r140, [%rd14+15360];
	add.s32 	%r141, %r125, %r509;
	add.s32 	%r142, %r126, %r141;
	add.s32 	%r143, %r127, %r142;
	add.s32 	%r144, %r128, %r143;
	add.s32 	%r145, %r129, %r144;
	add.s32 	%r146, %r130, %r145;
	add.s32 	%r147, %r131, %r146;
	add.s32 	%r148, %r132, %r147;
	add.s32 	%r149, %r133, %r148;
	add.s32 	%r150, %r134, %r149;
	add.s32 	%r151, %r135, %r150;
	add.s32 	%r152, %r136, %r151;
	add.s32 	%r153, %r137, %r152;
	add.s32 	%r154, %r138, %r153;
	add.s32 	%r155, %r139, %r154;
	add.s32 	%r509, %r140, %r155;
	sub.s32 	%r156, %r90, %r492;
	setp.lt.u32 	%p4, %r156, 4096;
	@%p4 bra 	$L__BB5_46;
	add.s32 	%r492, %r492, 4096;
	setp.le.u32 	%p5, %r492, %r42;
	@%p5 bra 	$L__BB5_30;
$L__BB5_32:
	setp.le.u32 	%p6, %r90, %r492;
	sub.s32 	%r157, %r90, %r492;
	setp.ge.s32 	%p7, %r40, %r157;
	or.pred  	%p8, %p6, %p7;
	@%p8 bra 	$L__BB5_46;
	not.b32 	%r160, %r40;
	add.s32 	%r161, %r90, %r160;
	sub.s32 	%r162, %r161, %r492;
	shr.u32 	%r163, %r162, 8;
	add.s32 	%r49, %r163, 1;
	and.b32  	%r50, %r49, 15;
	setp.lt.u32 	%p9, %r162, 3840;
	mov.u32 	%r501, %r40;
	@%p9 bra 	$L__BB5_37;
	or.b32  	%r495, %r40, 2048;
	add.s32 	%r494, %r40, %r492;
	and.b32  	%r164, %r49, 33554416;
	neg.s32 	%r493, %r164;
$L__BB5_35:
	.pragma "nounroll";
	mul.wide.u32 	%rd15, %r494, 4;
	add.s64 	%rd16, %rd2, %rd15;
	ld.global.u32 	%r165, [%rd16];
	add.s32 	%r166, %r165, %r509;
	add.s32 	%r167, %r494, 256;
	mul.wide.u32 	%rd17, %r167, 4;
	add.s64 	%rd18, %rd2, %rd17;
	ld.global.u32 	%r168, [%rd18];
	add.s32 	%r169, %r168, %r166;
	add.s32 	%r170, %r494, 512;
	mul.wide.u32 	%rd19, %r170, 4;
	add.s64 	%rd20, %rd2, %rd19;
	ld.global.u32 	%r171, [%rd20];
	add.s32 	%r172, %r171, %r169;
	add.s32 	%r173, %r494, 768;
	mul.wide.u32 	%rd21, %r173, 4;
	add.s64 	%rd22, %rd2, %rd21;
	ld.global.u32 	%r174, [%rd22];
	add.s32 	%r175, %r174, %r172;
	add.s32 	%r176, %r494, 1024;
	mul.wide.u32 	%rd23, %r176, 4;
	add.s64 	%rd24, %rd2, %rd23;
	ld.global.u32 	%r177, [%rd24];
	add.s32 	%r178, %r177, %r175;
	add.s32 	%r179, %r494, 1280;
	mul.wide.u32 	%rd25, %r179, 4;
	add.s64 	%rd26, %rd2, %rd25;
	ld.global.u32 	%r180, [%rd26];
	add.s32 	%r181, %r180, %r178;
	add.s32 	%r182, %r494, 1536;
	mul.wide.u32 	%rd27, %r182, 4;
	add.s64 	%rd28, %rd2, %rd27;
	ld.global.u32 	%r183, [%rd28];
	add.s32 	%r184, %r183, %r181;
	add.s32 	%r185, %r494, 1792;
	mul.wide.u32 	%rd29, %r185, 4;
	add.s64 	%rd30, %rd2, %rd29;
	ld.global.u32 	%r186, [%rd30];
	add.s32 	%r187, %r186, %r184;
	add.s32 	%r188, %r494, 2048;
	mul.wide.u32 	%rd31, %r188, 4;
	add.s64 	%rd32, %rd2, %rd31;
	ld.global.u32 	%r189, [%rd32];
	add.s32 	%r190, %r189, %r187;
	add.s32 	%r191, %r494, 2304;
	mul.wide.u32 	%rd33, %r191, 4;
	add.s64 	%rd34, %rd2, %rd33;
	ld.global.u32 	%r192, [%rd34];
	add.s32 	%r193, %r192, %r190;
	add.s32 	%r194, %r494, 2560;
	mul.wide.u32 	%rd35, %r194, 4;
	add.s64 	%rd36, %rd2, %rd35;
	ld.global.u32 	%r195, [%rd36];
	add.s32 	%r196, %r195, %r193;
	add.s32 	%r197, %r494, 2816;
	mul.wide.u32 	%rd37, %r197, 4;
	add.s64 	%rd38, %rd2, %rd37;
	ld.global.u32 	%r198, [%rd38];
	add.s32 	%r199, %r198, %r196;
	add.s32 	%r200, %r494, 3072;
	mul.wide.u32 	%rd39, %r200, 4;
	add.s64 	%rd40, %rd2, %rd39;
	ld.global.u32 	%r201, [%rd40];
	add.s32 	%r202, %r201, %r199;
	add.s32 	%r203, %r494, 3328;
	mul.wide.u32 	%rd41, %r203, 4;
	add.s64 	%rd42, %rd2, %rd41;
	ld.global.u32 	%r204, [%rd42];
	add.s32 	%r205, %r204, %r202;
	add.s32 	%r206, %r494, 3584;
	mul.wide.u32 	%rd43, %r206, 4;
	add.s64 	%rd44, %rd2, %rd43;
	ld.global.u32 	%r207, [%rd44];
	add.s32 	%r208, %r207, %r205;
	add.s32 	%r209, %r494, 3840;
	mul.wide.u32 	%rd45, %r209, 4;
	add.s64 	%rd46, %rd2, %rd45;
	ld.global.u32 	%r210, [%rd46];
	add.s32 	%r509, %r210, %r208;
	add.s32 	%r495, %r495, 4096;
	add.s32 	%r494, %r494, 4096;
	add.s32 	%r493, %r493, 16;
	setp.ne.s32 	%p10, %r493, 0;
	@%p10 bra 	$L__BB5_35;
	add.s32 	%r501, %r495, -2048;
$L__BB5_37:
	setp.eq.s32 	%p11, %r50, 0;
	@%p11 bra 	$L__BB5_46;
	and.b32  	%r66, %r49, 7;
	setp.lt.u32 	%p12, %r50, 8;
	@%p12 bra 	$L__BB5_40;
	add.s32 	%r212, %r501, %r492;
	mul.wide.u32 	%rd47, %r212, 4;
	add.s64 	%rd48, %rd2, %rd47;
	ld.global.u32 	%r213, [%rd48];
	add.s32 	%r214, %r213, %r509;
	add.s32 	%r215, %r212, 256;
	mul.wide.u32 	%rd49, %r215, 4;
	add.s64 	%rd50, %rd2, %rd49;
	ld.global.u32 	%r216, [%rd50];
	add.s32 	%r217, %r216, %r214;
	add.s32 	%r218, %r212, 512;
	mul.wide.u32 	%rd51, %r218, 4;
	add.s64 	%rd52, %rd2, %rd51;
	ld.global.u32 	%r219, [%rd52];
	add.s32 	%r220, %r219, %r217;
	add.s32 	%r221, %r212, 768;
	mul.wide.u32 	%rd53, %r221, 4;
	add.s64 	%rd54, %rd2, %rd53;
	ld.global.u32 	%r222, [%rd54];
	add.s32 	%r223, %r222, %r220;
	add.s32 	%r224, %r212, 1024;
	mul.wide.u32 	%rd55, %r224, 4;
	add.s64 	%rd56, %rd2, %rd55;
	ld.global.u32 	%r225, [%rd56];
	add.s32 	%r226, %r225, %r223;
	add.s32 	%r227, %r212, 1280;
	mul.wide.u32 	%rd57, %r227, 4;
	add.s64 	%rd58, %rd2, %rd57;
	ld.global.u32 	%r228, [%rd58];
	add.s32 	%r229, %r228, %r226;
	add.s32 	%r230, %r212, 1536;
	mul.wide.u32 	%rd59, %r230, 4;
	add.s64 	%rd60, %rd2, %rd59;
	ld.global.u32 	%r231, [%rd60];
	add.s32 	%r232, %r231, %r229;
	add.s32 	%r233, %r212, 1792;
	mul.wide.u32 	%rd61, %r233, 4;
	add.s64 	%rd62, %rd2, %rd61;
	ld.global.u32 	%r234, [%rd62];
	add.s32 	%r509, %r234, %r232;
	add.s32 	%r501, %r501, 2048;
$L__BB5_40:
	setp.eq.s32 	%p13, %r66, 0;
	@%p13 bra 	$L__BB5_46;
	and.b32  	%r72, %r49, 3;
	setp.lt.u32 	%p14, %r66, 4;
	@%p14 bra 	$L__BB5_43;
	add.s32 	%r236, %r501, %r492;
	mul.wide.u32 	%rd63, %r236, 4;
	add.s64 	%rd64, %rd2, %rd63;
	ld.global.u32 	%r237, [%rd64];
	add.s32 	%r238, %r237, %r509;
	add.s32 	%r239, %r236, 256;
	mul.wide.u32 	%rd65, %r239, 4;
	add.s64 	%rd66, %rd2, %rd65;
	ld.global.u32 	%r240, [%rd66];
	add.s32 	%r241, %r240, %r238;
	add.s32 	%r242, %r236, 512;
	mul.wide.u32 	%rd67, %r242, 4;
	add.s64 	%rd68, %rd2, %rd67;
	ld.global.u32 	%r243, [%rd68];
	add.s32 	%r244, %r243, %r241;
	add.s32 	%r245, %r236, 768;
	mul.wide.u32 	%rd69, %r245, 4;
	add.s64 	%rd70, %rd2, %rd69;
	ld.global.u32 	%r246, [%rd70];
	add.s32 	%r509, %r246, %r244;
	add.s32 	%r501, %r501, 1024;
$L__BB5_43:
	setp.eq.s32 	%p15, %r72, 0;
	@%p15 bra 	$L__BB5_46;
	add.s32 	%r507, %r501, %r492;
	neg.s32 	%r506, %r72;
$L__BB5_45:
	.pragma "nounroll";
	mul.wide.u32 	%rd71, %r507, 4;
	add.s64 	%rd72, %rd2, %rd71;
	ld.global.u32 	%r247, [%rd72];
	add.s32 	%r509, %r247, %r509;
	add.s32 	%r507, %r507, 256;
	add.s32 	%r506, %r506, 1;
	setp.ne.s32 	%p16, %r506, 0;
	@%p16 bra 	$L__BB5_45;
$L__BB5_46:
	// begin inline asm
	mov.u32 %r248, %laneid;
	// end inline asm
	mov.b32 	%r251, 1;
	mov.b32 	%r272, 31;
	mov.b32 	%r273, -1;
	// begin inline asm
	shfl.sync.down.b32 %r249, %r509, %r251, %r272, %r273;
	// end inline asm
	setp.gt.s32 	%p17, %r248, 30;
	selp.b32 	%r274, 0, %r249, %p17;
	add.s32 	%r255, %r274, %r509;
	mov.b32 	%r256, 2;
	// begin inline asm
	shfl.sync.down.b32 %r254, %r255, %r256, %r272, %r273;
	// end inline asm
	setp.gt.s32 	%p18, %r248, 29;
	selp.b32 	%r275, 0, %r254, %p18;
	add.s32 	%r260, %r255, %r275;
	mov.b32 	%r261, 4;
	// begin inline asm
	shfl.sync.down.b32 %r259, %r260, %r261, %r272, %r273;
	// end inline asm
	setp.gt.s32 	%p19, %r248, 27;
	selp.b32 	%r276, 0, %r259, %p19;
	add.s32 	%r265, %r260, %r276;
	mov.b32 	%r266, 8;
	// begin inline asm
	shfl.sync.down.b32 %r264, %r265, %r266, %r272, %r273;
	// end inline asm
	setp.gt.s32 	%p20, %r248, 23;
	selp.b32 	%r277, 0, %r264, %p20;
	add.s32 	%r270, %r265, %r277;
	mov.b32 	%r271, 16;
	// begin inline asm
	shfl.sync.down.b32 %r269, %r270, %r271, %r272, %r273;
	// end inline asm
	setp.gt.s32 	%p21, %r248, 15;
	selp.b32 	%r278, 0, %r269, %p21;
	add.s32 	%r510, %r270, %r278;
	setp.ne.s32 	%p22, %r248, 0;
	@%p22 bra 	$L__BB5_48;
	shr.u32 	%r279, %r40, 3;
	and.b32  	%r280, %r279, 124;
	mov.u32 	%r281, _ZZN3cub18CUB_300001_SM_10006detail6reduce28DeviceReduceSingleTileKernelINS2_10policy_hubIijN4cuda3std3__44plusIiEEE10Policy1000EN6thrust24THRUST_300001_SM_1000_NS6detail15normal_iteratorINSD_10device_ptrIiEEEEPijS9_iiNS7_10__identityEEEvT0_T1_T2_T3_T4_T6_E12temp_storage;
	add.s32 	%r282, %r281, %r280;
	st.shared.u32 	[%r282+8], %r510;
$L__BB5_48:
	bar.sync 	0;
	setp.ne.s32 	%p23, %r40, 0;
	@%p23 bra 	$L__BB5_50;
	ld.shared.u32 	%r283, [_ZZN3cub18CUB_300001_SM_10006detail6reduce28DeviceReduceSingleTileKernelINS2_10policy_hubIijN4cuda3std3__44plusIiEEE10Policy1000EN6thrust24THRUST_300001_SM_1000_NS6detail15normal_iteratorINSD_10device_ptrIiEEEEPijS9_iiNS7_10__identityEEEvT0_T1_T2_T3_T4_T6_E12temp_storage+12];
	add.s32 	%r284, %r283, %r510;
	ld.shared.u32 	%r285, [_ZZN3cub18CUB_300001_SM_10006detail6reduce28DeviceReduceSingleTileKernelINS2_10policy_hubIijN4cuda3std3__44plusIiEEE10Policy1000EN6thrust24THRUST_300001_SM_1000_NS6detail15normal_iteratorINSD_10device_ptrIiEEEEPijS9_iiNS7_10__identityEEEvT0_T1_T2_T3_T4_T6_E12temp_storage+16];
	add.s32 	%r286, %r284, %r285;
	ld.shared.u32 	%r287, [_ZZN3cub18CUB_300001_SM_10006detail6reduce28DeviceReduceSingleTileKernelINS2_10policy_hubIijN4cuda3std3__44plusIiEEE10Policy1000EN6thrust24THRUST_300001_SM_1000_NS6detail15normal_iteratorINSD_10device_ptrIiEEEEPijS9_iiNS7_10__identityEEEvT0_T1_T2_T3_T4_T6_E12temp_storage+20];
	add.s32 	%r288, %r286, %r287;
	ld.shared.u32 	%r289, [_ZZN3cub18CUB_300001_SM_10006detail6reduce28DeviceReduceSingleTileKernelINS2_10policy_hubIijN4cuda3std3__44plusIiEEE10Policy1000EN6thrust24THRUST_300001_SM_1000_NS6detail15normal_iteratorINSD_10device_ptrIiEEEEPijS9_iiNS7_10__identityEEEvT0_T1_T2_T3_T4_T6_E12temp_storage+24];
	add.s32 	%r290, %r288, %r289;
	ld.shared.u32 	%r291, [_ZZN3cub18CUB_300001_SM_10006detail6reduce28DeviceReduceSingleTileKernelINS2_10policy_hubIijN4cuda3std3__44plusIiEEE10Policy1000EN6thrust24THRUST_300001_SM_1000_NS6detail15normal_iteratorINSD_10device_ptrIiEEEEPijS9_iiNS7_10__identityEEEvT0_T1_T2_T3_T4_T6_E12temp_storage+28];
	add.s32 	%r292, %r290, %r291;
	ld.shared.u32 	%r293, [_ZZN3cub18CUB_300001_SM_10006detail6reduce28DeviceReduceSingleTileKernelINS2_10policy_hubIijN4cuda3std3__44plusIiEEE10Policy1000EN6thrust24THRUST_300001_SM_1000_NS6detail15normal_iteratorINSD_10device_ptrIiEEEEPijS9_iiNS7_10__identityEEEvT0_T1_T2_T3_T4_T6_E12temp_storage+32];
	add.s32 	%r294, %r292, %r293;
	ld.shared.u32 	%r295, [_ZZN3cub18CUB_300001_SM_10006detail6reduce28DeviceReduceSingleTileKernelINS2_10policy_hubIijN4cuda3std3__44plusIiEEE10Policy1000EN6thrust24THRUST_300001_SM_1000_NS6detail15normal_iteratorINSD_10device_ptrIiEEEEPijS9_iiNS7_10__identityEEEvT0_T1_T2_T3_T4_T6_E12temp_storage+36];
	add.s32 	%r510, %r294, %r295;
$L__BB5_50:
	mov.u32 	%r469, %tid.x;
	setp.ne.s32 	%p57, %r469, 0;
	@%p57 bra 	$L__BB5_52;
	add.s32 	%r470, %r510, %r91;
	st.global.u32 	[%rd1], %r470;
$L__BB5_52:
	ret;

}
	// .globl	_ZN3cub18CUB_300001_SM_10006detail6reduce18DeviceReduceKernelINS2_10policy_hubIijN4cuda3std3__44plusIiEEE10Policy1000EN6thrust24THRUST_300001_SM_1000_NS6detail15normal_iteratorINSD_10device_ptrIiEEEEjS9_iNS7_10__identityEEEvT0_PT3_T1_NS0_13GridEvenShareISN_EET2_T4_
.visible .entry _ZN3cub18CUB_300001_SM_10006detail6reduce18DeviceReduceKernelINS2_10policy_hubIijN4cuda3std3__44plusIiEEE10Policy1000EN6thrust24THRUST_300001_SM_1000_NS6detail15normal_iteratorINSD_10device_ptrIiEEEEjS9_iNS7_10__identityEEEvT0_PT3_T1_NS0_13GridEvenShareISN_EET2_T4_(
	.param .align 8 .b8 _ZN3cub18CUB_300001_SM_10006detail6reduce18DeviceReduceKernelINS2_10policy_hubIijN4cuda3std3__44plusIiEEE10Policy1000EN6thrust24THRUST_300001_SM_1000_NS6detail15normal_iteratorINSD_10device_ptrIiEEEEjS9_iNS7_10__identityEEEvT0_PT3_T1_NS0_13GridEvenShareISN_EET2_T4__param_0[8],
	.param .u64 .ptr .align 1 _ZN3cub18CUB_300001_SM_10006detail6reduce18DeviceReduceKernelINS2_10policy_hubIijN4cuda3std3__44plusIiEEE10Policy1000EN6thrust24THRUST_300001_SM_1000_NS6detail15normal_iteratorINSD_10device_ptrIiEEEEjS9_iNS7_10__identityEEEvT0_PT3_T1_NS0_13GridEvenShareISN_EET2_T4__param_1,
	.param .u32 _ZN3cub18CUB_300001_SM_10006detail6reduce18DeviceReduceKernelINS2_10policy_hubIijN4cuda3std3__44plusIiEEE10Policy1000EN6thrust24THRUST_300001_SM_1000_NS6detail15normal_iteratorINSD_10device_ptrIiEEEEjS9_iNS7_10__identityEEEvT0_PT3_T1_NS0_13GridEvenShareISN_EET2_T4__param_2,
	.param .align 4 .b8 _ZN3cub18CUB_300001_SM_10006detail6reduce18DeviceReduceKernelINS2_10policy_hubIijN4cuda3std3__44plusIiEEE10Policy1000EN6thrust24THRUST_300001_SM_1000_NS6detail15normal_iteratorINSD_10device_ptrIiEEEEjS9_iNS7_10__identityEEEvT0_PT3_T1_NS0_13GridEvenShareISN_EET2_T4__param_3[40],
	.param .align 1 .b8 _ZN3cub18CUB_300001_SM_10006detail6reduce18DeviceReduceKernelINS2_10policy_hubIijN4cuda3std3__44plusIiEEE10Policy1000EN6thrust24THRUST_300001_SM_1000_NS6detail15normal_iteratorINSD_10device_ptrIiEEEEjS9_iNS7_10__identityEEEvT0_PT3_T1_NS0_13GridEvenShareISN_EET2_T4__param_4[1],
	.param .align 1 .b8 _ZN3cub18CUB_300001_SM_10006detail6reduce18DeviceReduceKernelINS2_10policy_hubIijN4cuda3std3__44plusIiEEE10Policy1000EN6thrust24THRUST_300001_SM_1000_NS6detail15normal_iteratorINSD_10device_ptrIiEEEEjS9_iNS7_10__identityEEEvT0_PT3_T1_NS0_13GridEvenShareISN_EET2_T4__param_5[1]
)
.maxntid 256
{
	.reg .pred 	%p<57>;
	.reg .b16 	%rs<4>;
	.reg .b32 	%r<575>;
	.reg .b64 	%rd<130>;
	// demoted variable
	.shared .align 4 .b8 _ZZN3cub18CUB_300001_SM_10006detail6reduce18DeviceReduceKernelINS2_10policy_hubIijN4cuda3std3__44plusIiEEE10Policy1000EN6thrust24THRUST_300001_SM_1000_NS6detail15normal_iteratorINSD_10device_ptrIiEEEEjS9_iNS7_10__identityEEEvT0_PT3_T1_NS0_13GridEvenShareISN_EET2_T4_E12temp_storage[44];
	ld.param.u32 	%r1, [_ZN3cub18CUB_300001_SM_10006detail6reduce18DeviceReduceKernelINS2_10policy_hubIijN4cuda3std3__44plusIiEEE10Policy1000EN6thrust24THRUST_300001_SM_1000_NS6detail15normal_iteratorINSD_10device_ptrIiEEEEjS9_iNS7_10__identityEEEvT0_PT3_T1_NS0_13GridEvenShareISN_EET2_T4__param_3+20];
	ld.param.u32 	%r2, [_ZN3cub18CUB_300001_SM_10006detail6reduce18DeviceReduceKernelINS2_10policy_hubIijN4cuda3std3__44plusIiEEE10Policy1000EN6thrust24THRUST_300001_SM_1000_NS6detail15normal_iteratorINSD_10device_ptrIiEEEEjS9_iNS7_10__identityEEEvT0_PT3_T1_NS0_13GridEvenShareISN_EET2_T4__param_3+24];
	ld.param.u64 	%rd3, [_ZN3cub18CUB_300001_SM_10006detail6reduce18DeviceReduceKernelINS2_10policy_hubIijN4cuda3std3__44plusIiEEE10Policy1000EN6thrust24THRUST_300001_SM_1000_NS6detail15normal_iteratorINSD_10device_ptrIiEEEEjS9_iNS7_10__identityEEEvT0_PT3_T1_NS0_13GridEvenShareISN_EET2_T4__param_0];
	cvta.to.global.u64 	%rd1, %rd3;
	mov.u32 	%r3, %ctaid.x;
	shl.b32 	%r4, %r2, 12;
	shl.b32 	%r556, %r3, 12;
	sub.s32 	%r6, %r1, %r556;
	setp.gt.u32 	%p1, %r6, 4095;
	@%p1 bra 	$L__BB6_26;
	mov.u32 	%r7, %tid.x;
	setp.ge.u32 	%p23, %r7, %r6;
	mov.b32 	%r550, 0;
	mov.u32 	%r539, %r7;
	@%p23 bra 	$L__BB6_3;
	add.s32 	%r330, %r556, %r7;
	mul.wide.u32 	%rd66, %r330, 4;
	add.s64 	%rd67, %rd1, %rd66;
	ld.global.u32 	%r550, [%rd67];
	add.s32 	%r539, %r7, 256;
$L__BB6_3:
	setp.ge.u32 	%p24, %r539, %r6;
	@%p24 bra 	$L__BB6_17;
	not.b32 	%r332, %r539;
	add.s32 	%r333, %r1, %r332;
	sub.s32 	%r334, %r333, %r556;
	shr.u32 	%r335, %r334, 8;
	add.s32 	%r12, %r335, 1;
	and.b32  	%r13, %r12, 15;
	setp.lt.u32 	%p25, %r334, 3840;
	@%p25 bra 	$L__BB6_8;
	or.b32  	%r536, %r539, 2048;
	add.s32 	%r535, %r539, %r556;
	and.b32  	%r336, %r12, 33554416;
	neg.s32 	%r534, %r336;
$L__BB6_6:
	.pragma "nounroll";
	mul.wide.u32 	%rd68, %r535, 4;
	add.s64 	%rd69, %rd1, %rd68;
	ld.global.u32 	%r337, [%rd69];
	add.s32 	%r338, %r337, %r550;
	add.s32 	%r339, %r535, 256;
	mul.wide.u32 	%rd70, %r339, 4;
	add.s64 	%rd71, %rd1, %rd70;
	ld.global.u32 	%r340, [%rd71];
	add.s32 	%r341, %r340, %r338;
	add.s32 	%r342, %r535, 512;
	mul.wide.u32 	%rd72, %r342, 4;
	add.s64 	%rd73, %rd1, %rd72;
	ld.global.u32 	%r343, [%rd73];
	add.s32 	%r344, %r343, %r341;
	add.s32 	%r345, %r535, 768;
	mul.wide.u32 	%rd74, %r345, 4;
	add.s64 	%rd75, %rd1, %rd74;
	ld.global.u32 	%r346, [%rd75];
	add.s32 	%r347, %r346, %r344;
	add.s32 	%r348, %r535, 1024;
	mul.wide.u32 	%rd76, %r348, 4;
	add.s64 	%rd77, %rd1, %rd76;
	ld.global.u32 	%r349, [%rd77];
	add.s32 	%r350, %r349, %r347;
	add.s32 	%r351, %r535, 1280;
	mul.wide.u32 	%rd78, %r351, 4;
	add.s64 	%rd79, %rd1, %rd78;
	ld.global.u32 	%r352, [%rd79];
	add.s32 	%r353, %r352, %r350;
	add.s32 	%r354, %r535, 1536;
	mul.wide.u32 	%rd80, %r354, 4;
	add.s64 	%rd81, %rd1, %rd80;
	ld.global.u32 	%r355, [%rd81];
	add.s32 	%r356, %r355, %r353;
	add.s32 	%r357, %r535, 1792;
	mul.wide.u32 	%rd82, %r357, 4;
	add.s64 	%rd83, %rd1, %rd82;
	ld.global.u32 	%r358, [%rd83];
	add.s32 	%r359, %r358, %r356;
	add.s32 	%r360, %r535, 2048;
	mul.wide.u32 	%rd84, %r360, 4;
	add.s64 	%rd85, %rd1, %rd84;
	ld.global.u32 	%r361, [%rd85];
	add.s32 	%r362, %r361, %r359;
	add.s32 	%r363, %r535, 2304;
	mul.wide.u32 	%rd86, %r363, 4;
	add.s64 	%rd87, %rd1, %rd86;
	ld.global.u32 	%r364, [%rd87];
	add.s32 	%r365, %r364, %r362;
	add.s32 	%r366, %r535, 2560;
	mul.wide.u32 	%rd88, %r366, 4;
	add.s64 	%rd89, %rd1, %rd88;
	ld.global.u32 	%r367, [%rd89];
	add.s32 	%r368, %r367, %r365;
	add.s32 	%r369, %r535, 2816;
	mul.wide.u32 	%rd90, %r369, 4;
	add.s64 	%rd91, %rd1, %rd90;
	ld.global.u32 	%r370, [%rd91];
	add.s32 	%r371, %r370, %r368;
	add.s32 	%r372, %r535, 3072;
	mul.wide.u32 	%rd92, %r372, 4;
	add.s64 	%rd93, %rd1, %rd92;
	ld.global.u32 	%r373, [%rd93];
	add.s32 	%r374, %r373, %r371;
	add.s32 	%r375, %r535, 3328;
	mul.wide.u32 	%rd94, %r375, 4;
	add.s64 	%rd95, %rd1, %rd94;
	ld.global.u32 	%r376, [%rd95];
	add.s32 	%r377, %r376, %r374;
	add.s32 	%r378, %r535, 3584;
	mul.wide.u32 	%rd96, %r378, 4;
	add.s64 	%rd97, %rd1, %rd96;
	ld.global.u32 	%r379, [%rd97];
	add.s32 	%r380, %r379, %r377;
	add.s32 	%r381, %r535, 3840;
	mul.wide.u32 	%rd98, %r381, 4;
	add.s64 	%rd99, %rd1, %rd98;
	ld.global.u32 	%r382, [%rd99];
	add.s32 	%r550, %r382, %r380;
	add.s32 	%r536, %r536, 4096;
	add.s32 	%r535, %r535, 4096;
	add.s32 	%r534, %r534, 16;
	setp.ne.s32 	%p26, %r534, 0;
	@%p26 bra 	$L__BB6_6;
	add.s32 	%r539, %r536, -2048;
$L__BB6_8:
	setp.eq.s32 	%p27, %r13, 0;
	@%p27 bra 	$L__BB6_17;
	and.b32  	%r29, %r12, 7;
	setp.lt.u32 	%p28, %r13, 8;
	@%p28 bra 	$L__BB6_11;
	add.s32 	%r384, %r556, %r539;
	mul.wide.u32 	%rd100, %r384, 4;
	add.s64 	%rd101, %rd1, %rd100;
	ld.global.u32 	%r385, [%rd101];
	add.s32 	%r386, %r385, %r550;
	add.s32 	%r387, %r384, 256;
	mul.wide.u32 	%rd102, %r387, 4;
	add.s64 	%rd103, %rd1, %rd102;
	ld.global.u32 	%r388, [%rd103];
	add.s32 	%r389, %r388, %r386;
	add.s32 	%r390, %r384, 512;
	mul.wide.u32 	%rd104, %r390, 4;
	add.s64 	%rd105, %rd1, %rd104;
	ld.global.u32 	%r391, [%rd105];
	add.s32 	%r392, %r391, %r389;
	add.s32 	%r393, %r384, 768;
	mul.wide.u32 	%rd106, %r393, 4;
	add.s64 	%rd107, %rd1, %rd106;
	ld.global.u32 	%r394, [%rd107];
	add.s32 	%r395, %r394, %r392;
	add.s32 	%r396, %r384, 1024;
	mul.wide.u32 	%rd108, %r396, 4;
	add.s64 	%rd109, %rd1, %rd108;
	ld.global.u32 	%r397, [%rd109];
	add.s32 	%r398, %r397, %r395;
	add.s32 	%r399, %r384, 1280;
	mul.wide.u32 	%rd110, %r399, 4;
	add.s64 	%rd111, %rd1, %rd110;
	ld.global.u32 	%r400, [%rd111];
	add.s32 	%r401, %r400, %r398;
	add.s32 	%r402, %r384, 1536;
	mul.wide.u32 	%rd112, %r402, 4;
	add.s64 	%rd113, %rd1, %rd112;
	ld.global.u32 	%r403, [%rd113];
	add.s32 	%r404, %r403, %r401;
	add.s32 	%r405, %r384, 1792;
	mul.wide.u32 	%rd114, %r405, 4;
	add.s64 	%rd115, %rd1, %rd114;
	ld.global.u32 	%r406, [%rd115];
	add.s32 	%r550, %r406, %r404;
	add.s32 	%r539, %r539, 2048;
$L__BB6_11:
	setp.eq.s32 	%p29, %r29, 0;
	@%p29 bra 	$L__BB6_17;
	and.b32  	%r35, %r12, 3;
	setp.lt.u32 	%p30, %r29, 4;
	@%p30 bra 	$L__BB6_14;
	add.s32 	%r408, %r556, %r539;
	mul.wide.u32 	%rd116, %r408, 4;
	add.s64 	%rd117, %rd1, %rd116;
	ld.global.u32 	%r409, [%rd117];
	add.s32 	%r410, %r409, %r550;
	add.s32 	%r411, %r408, 256;
	mul.wide.u32 	%rd118, %r411, 4;
	add.s64 	%rd119, %rd1, %rd118;
	ld.global.u32 	%r412, [%rd119];
	add.s32 	%r413, %r412, %r410;
	add.s32 	%r414, %r408, 512;
	mul.wide.u32 	%rd120, %r414, 4;
	add.s64 	%rd121, %rd1, %rd120;
	ld.global.u32 	%r415, [%rd121];
	add.s32 	%r416, %r415, %r413;
	add.s32 	%r417, %r408, 768;
	mul.wide.u32 	%rd122, %r417, 4;
	add.s64 	%rd123, %rd1, %rd122;
	ld.global.u32 	%r418, [%rd123];
	add.s32 	%r550, %r418, %r416;
	add.s32 	%r539, %r539, 1024;
$L__BB6_14:
	setp.eq.s32 	%p31, %r35, 0;
	@%p31 bra 	$L__BB6_17;
	add.s32 	%r548, %r539, %r556;
	neg.s32 	%r547, %r35;
$L__BB6_16:
	.pragma "nounroll";
	mul.wide.u32 	%rd124, %r548, 4;
	add.s64 	%rd125, %rd1, %rd124;
	ld.global.u32 	%r419, [%rd125];
	add.s32 	%r550, %r419, %r550;
	add.s32 	%r548, %r548, 256;
	add.s32 	%r547, %r547, 1;
	setp.ne.s32 	%p32, %r547, 0;
	@%p32 bra 	$L__BB6_16;
$L__BB6_17:
	setp.lt.u32 	%p33, %r6, 256;
	@%p33 bra 	$L__BB6_22;
	// begin inline asm
	mov.u32 %r483, %laneid;
	// end inline asm
	mov.b32 	%r486, 1;
	mov.b32 	%r507, 31;
	mov.b32 	%r508, -1;
	// begin inline asm
	shfl.sync.down.b32 %r484, %r550, %r486, %r507, %r508;
	// end inline asm
	setp.gt.s32 	%p49, %r483, 30;
	selp.b32 	%r509, 0, %r484, %p49;
	add.s32 	%r490, %r509, %r550;
	mov.b32 	%r491, 2;
	// begin inline asm
	shfl.sync.down.b32 %r489, %r490, %r491, %r507, %r508;
	// end inline asm
	setp.gt.s32 	%p50, %r483, 29;
	selp.b32 	%r510, 0, %r489, %p50;
	add.s32 	%r495, %r490, %r510;
	mov.b32 	%r496, 4;
	// begin inline asm
	shfl.sync.down.b32 %r494, %r495, %r496, %r507, %r508;
	// end inline asm
	setp.gt.s32 	%p51, %r483, 27;
	selp.b32 	%r511, 0, %r494, %p51;
	add.s32 	%r500, %r495, %r511;
	mov.b32 	%r501, 8;
	// begin inline asm
	shfl.sync.down.b32 %r499, %r500, %r501, %r507, %r508;
	// end inline asm
	setp.gt.s32 	%p52, %r483, 23;
	selp.b32 	%r512, 0, %r499, %p52;
	add.s32 	%r505, %r500, %r512;
	mov.b32 	%r506, 16;
	// begin inline asm
	shfl.sync.down.b32 %r504, %r505, %r506, %r507, %r508;
	// end inline asm
	setp.gt.s32 	%p53, %r483, 15;
	selp.b32 	%r513, 0, %r504, %p53;
	add.s32 	%r574, %r505, %r513;
	setp.ne.s32 	%p54, %r483, 0;
	@%p54 bra 	$L__BB6_20;
	shr.u32 	%r514, %r7, 3;
	and.b32  	%r515, %r514, 124;
	mov.u32 	%r516, _ZZN3cub18CUB_300001_SM_10006detail6reduce18DeviceReduceKernelINS2_10policy_hubIijN4cuda3std3__44plusIiEEE10Policy1000EN6thrust24THRUST_300001_SM_1000_NS6detail15normal_iteratorINSD_10device_ptrIiEEEEjS9_iNS7_10__identityEEEvT0_PT3_T1_NS0_13GridEvenShareISN_EET2_T4_E12temp_storage;
	add.s32 	%r517, %r516, %r515;
	st.shared.u32 	[%r517+8], %r574;
$L__BB6_20:
	bar.sync 	0;
	setp.ne.s32 	%p55, %r7, 0;
	@%p55 bra 	$L__BB6_48;
	ld.shared.u32 	%r518, [_ZZN3cub18CUB_300001_SM_10006detail6reduce18DeviceReduceKernelINS2_10policy_hubIijN4cuda3std3__44plusIiEEE10Policy1000EN6thrust24THRUST_300001_SM_1000_NS6detail15normal_iteratorINSD_10device_ptrIiEEEEjS9_iNS7_10__identityEEEvT0_PT3_T1_NS0_13GridEvenShareISN_EET2_T4_E12temp_storage+12];
	add.s32 	%r519, %r518, %r574;
	ld.shared.u32 	%r520, [_ZZN3cub18CUB_300001_SM_10006detail6reduce18DeviceReduceKernelINS2_10policy_hubIijN4cuda3std3__44plusIiEEE10Policy1000EN6thrust24THRUST_300001_SM_1000_NS6detail15normal_iteratorINSD_10device_ptrIiEEEEjS9_iNS7_10__identityEEEvT0_PT3_T1_NS0_13GridEvenShareISN_EET2_T4_E12temp_storage+16];
	add.s32 	%r521, %r519, %r520;
	ld.shared.u32 	%r522, [_ZZN3cub18CUB_300001_SM_10006detail6reduce18DeviceReduceKernelINS2_10policy_hubIijN4cuda3std3__44plusIiEEE10Policy1000EN6thrust24THRUST_300001_SM_1000_NS6detail15normal_iteratorINSD_10device_ptrIiEEEEjS9_iNS7_10__identityEEEvT0_PT3_T1_NS0_13GridEvenShareISN_EET2_T4_E12temp_storage+20];
	add.s32 	%r523, %r521, %r522;
	ld.shared.u32 	%r524, [_ZZN3cub18CUB_300001_SM_10006detail6reduce18DeviceReduceKernelINS2_10policy_hubIijN4cuda3std3__44plusIiEEE10Policy1000EN6thrust24THRUST_300001_SM_1000_NS6detail15normal_iteratorINSD_10device_ptrIiEEEEjS9_iNS7_10__identityEEEvT0_PT3_T1_NS0_13GridEvenShareISN_EET2_T4_E12temp_storage+24];
	add.s32 	%r525, %r523, %r524;
	ld.shared.u32 	%r526, [_ZZN3cub18CUB_300001_SM_10006detail6reduce18DeviceReduceKernelINS2_10policy_hubIijN4cuda3std3__44plusIiEEE10Policy1000EN6thrust24THRUST_300001_SM_1000_NS6detail15normal_iteratorINSD_10device_ptrIiEEEEjS9_iNS7_10__identityEEEvT0_PT3_T1_NS0_13GridEvenShareISN_EET2_T4_E12temp_storage+28];
	add.s32 	%r527, %r525, %r526;
	ld.shared.u32 	%r528, [_ZZN3cub18CUB_300001_SM_10006detail6reduce18DeviceReduceKernelINS2_10policy_hubIijN4cuda3std3__44plusIiEEE10Policy1000EN6thrust24THRUST_300001_SM_1000_NS6detail15normal_iteratorINSD_10device_ptrIiEEEEjS9_iNS7_10__identityEEEvT0_PT3_T1_NS0_13GridEvenShareISN_EET2_T4_E12temp_storage+32];
	add.s32 	%r529, %r527, %r528;
	ld.shared.u32 	%r530, [_ZZN3cub18CUB_300001_SM_10006detail6reduce18DeviceReduceKernelINS2_10policy_hubIijN4cuda3std3__44plusIiEEE10Policy1000EN6thrust24THRUST_300001_SM_1000_NS6detail15normal_iteratorINSD_10device_ptrIiEEEEjS9_iNS7_10__identityEEEvT0_PT3_T1_NS0_13GridEvenShareISN_EET2_T4_E12temp_storage+36];
	add.s32 	%r574, %r529, %r530;
	bra.uni 	$L__BB6_48;
$L__BB6_22:
	// begin inline asm
	mov.u32 %r420, %laneid;
	// end inline asm
	and.b32  	%r446, %r7, 992;
	add.s32 	%r447, %r446, 32;
	setp.gt.u32 	%p34, %r447, %r6;
	not.b32 	%r448, %r446;
	add.s32 	%r449, %r6, %r448;
	selp.b32 	%r444, %r449, 31, %p34;
	mov.b32 	%r423, 1;
	mov.b32 	%r445, -1;
	// begin inline asm
	shfl.sync.down.b32 %r421, %r550, %r423, %r444, %r445;
	// end inline asm
	setp.lt.s32 	%p35, %r420, %r444;
	selp.b32 	%r450, %r421, 0, %p35;
	add.s32 	%r427, %r450, %r550;
	mov.b32 	%r428, 2;
	// begin inline asm
	shfl.sync.down.b32 %r426, %r427, %r428, %r444, %r445;
	// end inline asm
	add.s32 	%r451, %r420, 2;
	setp.gt.s32 	%p36, %r451, %r444;
	selp.b32 	%r452, 0, %r426, %p36;
	add.s32 	%r432, %r427, %r452;
	mov.b32 	%r433, 4;
	// begin inline asm
	shfl.sync.down.b32 %r431, %r432, %r433, %r444, %r445;
	// end inline asm
	add.s32 	%r453, %r420, 4;
	setp.gt.s32 	%p37, %r453, %r444;
	selp.b32 	%r454, 0, %r431, %p37;
	add.s32 	%r437, %r432, %r454;
	mov.b32 	%r438, 8;
	// begin inline asm
	shfl.sync.down.b32 %r436, %r437, %r438, %r444, %r445;
	// end inline asm
	add.s32 	%r455, %r420, 8;
	setp.gt.s32 	%p38, %r455, %r444;
	selp.b32 	%r456, 0, %r436, %p38;
	add.s32 	%r442, %r437, %r456;
	mov.b32 	%r443, 16;
	// begin inline asm
	shfl.sync.down.b32 %r441, %r442, %r443, %r444, %r445;
	// end inline asm
	add.s32 	%r457, %r420, 16;
	setp.gt.s32 	%p39, %r457, %r444;
	selp.b32 	%r458, 0, %r441, %p39;
	add.s32 	%r574, %r442, %r458;
	setp.ne.s32 	%p40, %r420, 0;
	@%p40 bra 	$L__BB6_24;
	shr.u32 	%r459, %r7, 3;
	and.b32  	%r460, %r459, 124;
	mov.u32 	%r461, _ZZN3cub18CUB_300001_SM_10006detail6reduce18DeviceReduceKernelINS2_10policy_hubIijN4cuda3std3__44plusIiEEE10Policy1000EN6thrust24THRUST_300001_SM_1000_NS6detail15normal_iteratorINSD_10device_ptrIiEEEEjS9_iNS7_10__identityEEEvT0_PT3_T1_NS0_13GridEvenShareISN_EET2_T4_E12temp_storage;
	add.s32 	%r462, %r461, %r460;
	st.shared.u32 	[%r462+8], %r574;
$L__BB6_24:
	bar.sync 	0;
	setp.ne.s32 	%p41, %r7, 0;
	@%p41 bra 	$L__BB6_48;
	setp.gt.u32 	%p42, %r6, 32;
	ld.shared.u32 	%r463, [_ZZN3cub18CUB_300001_SM_10006detail6reduce18DeviceReduceKernelINS2_10policy_hubIijN4cuda3std3__44plusIiEEE10Policy1000EN6thrust24THRUST_300001_SM_1000_NS6detail15normal_iteratorINSD_10device_ptrIiEEEEjS9_iNS7_10__identityEEEvT0_PT3_T1_NS0_13GridEvenShareISN_EET2_T4_E12temp_storage+12];
	selp.b32 	%r464, %r463, 0, %p42;
	add.s32 	%r465, %r464, %r574;
	setp.gt.u32 	%p43, %r6, 64;
	ld.shared.u32 	%r466, [_ZZN3cub18CUB_300001_SM_10006detail6reduce18DeviceReduceKernelINS2_10policy_hubIijN4cuda3std3__44plusIiEEE10Policy1000EN6thrust24THRUST_300001_SM_1000_NS6detail15normal_iteratorINSD_10device_ptrIiEEEEjS9_iNS7_10__identityEEEvT0_PT3_T1_NS0_13GridEvenShareISN_EET2_T4_E12temp_storage+16];
	selp.b32 	%r467, %r466, 0, %p43;
	add.s32 	%r468, %r465, %r467;
	setp.gt.u32 	%p44, %r6, 96;
	ld.shared.u32 	%r469, [_ZZN3cub18CUB_300001_SM_10006detail6reduce18DeviceReduceKernelINS2_10policy_hubIijN4cuda3std3__44plusIiEEE10Policy1000EN6thrust24THRUST_300001_SM_1000_NS6detail15normal_iteratorINSD_10device_ptrIiEEEEjS9_iNS7_10__identityEEEvT0_PT3_T1_NS0_13GridEvenShareISN_EET2_T4_E12temp_storage+20];
	selp.b32 	%r470, %r469, 0, %p44;
	add.s32 	%r471, %r468, %r470;
	setp.gt.u32 	%p45, %r6, 128;
	ld.shared.u32 	%r472, [_ZZN3cub18CUB_300001_SM_10006detail6reduce18DeviceReduceKernelINS2_10policy_hubIijN4cuda3std3__44plusIiEEE10Policy1000EN6thrust24THRUST_300001_SM_1000_NS6detail15normal_iteratorINSD_10device_ptrIiEEEEjS9_iNS7_10__identityEEEvT0_PT3_T1_NS0_13GridEvenShareISN_EET2_T4_E12temp_storage+24];
	selp.b32 	%r473, %r472, 0, %p45;
	add.s32 	%r474, %r471, %r473;
	setp.gt.u32 	%p46, %r6, 160;
	ld.shared.u32 	%r475, [_ZZN3cub18CUB_300001_SM_10006detail6reduce18DeviceReduceKernelINS2_10policy_hubIijN4cuda3std3__44plusIiEEE10Policy1000EN6thrust24THRUST_300001_SM_1000_NS6detail15normal_iteratorINSD_10device_ptrIiEEEEjS9_iNS7_10__identityEEEvT0_PT3_T1_NS0_13GridEvenShareISN_EET2_T4_E12temp_storage+28];
	selp.b32 	%r476, %r475, 0, %p46;
	add.s32 	%r477, %r474, %r476;
	setp.gt.u32 	%p47, %r6, 192;
	ld.shared.u32 	%r478, [_ZZN3cub18CUB_300001_SM_10006detail6reduce18DeviceReduceKernelINS2_10policy_hubIijN4cuda3std3__44plusIiEEE10Policy1000EN6thrust24THRUST_300001_SM_1000_NS6detail15normal_iteratorINSD_10device_ptrIiEEEEjS9_iNS7_10__identityEEEvT0_PT3_T1_NS0_13GridEvenShareISN_EET2_T4_E12temp_storage+32];
	selp.b32 	%r479, %r478, 0, %p47;
	add.s32 	%r480, %r477, %r479;
	setp.gt.u32 	%p48, %r6, 224;
	ld.shared.u32 	%r481, [_ZZN3cub18CUB_300001_SM_10006detail6reduce18DeviceReduceKernelINS2_10policy_hubIijN4cuda3std3__44plusIiEEE10Policy1000EN6thrust24THRUST_300001_SM_1000_NS6detail15normal_iteratorINSD_10device_ptrIiEEEEjS9_iNS7_10__identityEEEvT0_PT3_T1_NS0_13GridEvenShareISN_EET2_T4_E12temp_storage+36];
	selp.b32 	%r482, %r481, 0, %p48;
	add.s32 	%r574, %r480, %r482;
	bra.uni 	$L__BB6_48;
$L__BB6_26:
	mov.u32 	%r54, %tid.x;
	add.s32 	%r110, %r54, %r556;
	mul.wide.u32 	%rd4, %r110, 4;
	add.s64 	%rd5, %rd1, %rd4;
	ld.global.u32 	%r111, [%rd5];
	ld.global.u32 	%r112, [%rd5+1024];
	ld.global.u32 	%r113, [%rd5+2048];
	ld.global.u32 	%r114, [%rd5+3072];
	ld.global.u32 	%r115, [%rd5+4096];
	ld.global.u32 	%r116, [%rd5+5120];
	ld.global.u32 	%r117, [%rd5+6144];
	ld.global.u32 	%r118, [%rd5+7168];
	ld.global.u32 	%r119, [%rd5+8192];
	ld.global.u32 	%r120, [%rd5+9216];
	ld.global.u32 	%r121, [%rd5+10240];
	ld.global.u32 	%r122, [%rd5+11264];
	ld.global.u32 	%r123, [%rd5+12288];
	ld.global.u32 	%r124, [%rd5+13312];
	ld.global.u32 	%r125, [%rd5+14336];
	ld.global.u32 	%r126, [%rd5+15360];
	add.s32 	%r127, %r112, %r111;
	add.s32 	%r128, %r113, %r127;
	add.s32 	%r129, %r114, %r128;
	add.s32 	%r130, %r115, %r129;
	add.s32 	%r131, %r116, %r130;
	add.s32 	%r132, %r117, %r131;
	add.s32 	%r133, %r118, %r132;
	add.s32 	%r134, %r119, %r133;
	add.s32 	%r135, %r120, %r134;
	add.s32 	%r136, %r121, %r135;
	add.s32 	%r137, %r122, %r136;
	add.s32 	%r138, %r123, %r137;
	add.s32 	%r139, %r124, %r138;
	add.s32 	%r140, %r125, %r139;
	add.s32 	%r573, %r126, %r140;
	setp.lt.u32 	%p2, %r6, %r4;
	@%p2 bra 	$L__BB6_44;
	add.s32 	%r56, %r4, %r556;
	not.b32 	%r142, %r54;
	add.s32 	%r143, %r142, %r1;
	sub.s32 	%r144, %r143, %r4;
	sub.s32 	%r552, %r144, %r556;
	add.s32 	%r145, %r56, %r54;
	add.s32 	%r551, %r145, 2048;
	mov.b32 	%r554, 0;
	mov.u32 	%r553, %r56;
$L__BB6_28:
	add.s32 	%r556, %r556, %r4;
	add.s32 	%r147, %r1, -4096;
	setp.gt.u32 	%p3, %r556, %r147;
	@%p3 bra 	$L__BB6_30;
	add.s32 	%r148, %r54, %r556;
	mul.wide.u32 	%rd6, %r148, 4;
	add.s64 	%rd7, %rd1, %rd6;
	ld.global.u32 	%r149, [%rd7];
	ld.global.u32 	%r150, [%rd7+1024];
	ld.global.u32 	%r151, [%rd7+2048];
	ld.global.u32 	%r152, [%rd7+3072];
	ld.global.u32 	%r153, [%rd7+4096];
	ld.global.u32 	%r154, [%rd7+5120];
	ld.global.u32 	%r155, [%rd7+6144];
	ld.global.u32 	%r156, [%rd7+7168];
	ld.global.u32 	%r157, [%rd7+8192];
	ld.global.u32 	%r158, [%rd7+9216];
	ld.global.u32 	%r159, [%rd7+10240];
	ld.global.u32 	%r160, [%rd7+11264];
	ld.global.u32 	%r161, [%rd7+12288];
	ld.global.u32 	%r162, [%rd7+13312];
	ld.global.u32 	%r163, [%rd7+14336];
	ld.global.u32 	%r164, [%rd7+15360];
	add.s32 	%r165, %r149, %r573;
	add.s32 	%r166, %r150, %r165;
	add.s32 	%r167, %r151, %r166;
	add.s32 	%r168, %r152, %r167;
	add.s32 	%r169, %r153, %r168;
	add.s32 	%r170, %r154, %r169;
	add.s32 	%r171, %r155, %r170;
	add.s32 	%r172, %r156, %r171;
	add.s32 	%r173, %r157, %r172;
	add.s32 	%r174, %r158, %r173;
	add.s32 	%r175, %r159, %r174;
	add.s32 	%r176, %r160, %r175;
	add.s32 	%r177, %r161, %r176;
	add.s32 	%r178, %r162, %r177;
	add.s32 	%r179, %r163, %r178;
	add.s32 	%r573, %r164, %r179;
	sub.s32 	%r180, %r1, %r556;
	setp.lt.u32 	%p4, %r180, %r4;
	add.s32 	%r554, %r554, 1;
	add.s32 	%r553, %r553, %r4;
	sub.s32 	%r552, %r552, %r4;
	add.s32 	%r551, %r551, %r4;
	@%p4 bra 	$L__BB6_44;
	bra.uni 	$L__BB6_28;
$L__BB6_30:
	setp.le.u32 	%p5, %r1, %r556;
	sub.s32 	%r182, %r1, %r556;
	setp.ge.s32 	%p6, %r54, %r182;
	or.pred  	%p7, %p5, %p6;
	@%p7 bra 	$L__BB6_44;
	not.b32 	%r185, %r54;
	add.s32 	%r186, %r1, %r185;
	sub.s32 	%r187, %r186, %r56;
	mul.lo.s32 	%r188, %r2, %r554;
	shl.b32 	%r189, %r188, 12;
	sub.s32 	%r190, %r187, %r189;
	shr.u32 	%r191, %r190, 8;
	add.s32 	%r71, %r191, 1;
	and.b32  	%r72, %r71, 15;
	setp.lt.u32 	%p8, %r190, 3840;
	mov.u32 	%r565, %r54;
	@%p8 bra 	$L__BB6_35;
	or.b32  	%r559, %r54, 2048;
	shr.u32 	%r192, %r552, 8;
	add.s32 	%r193, %r192, 1;
	and.b32  	%r194, %r193, 33554416;
	neg.s32 	%r557, %r194;
$L__BB6_33:
	.pragma "nounroll";
	add.s32 	%r195, %r551, -2048;
	mul.wide.u32 	%rd8, %r195, 4;
	add.s64 	%rd9, %rd1, %rd8;
	ld.global.u32 	%r196, [%rd9];
	add.s32 	%r197, %r196, %r573;
	add.s32 	%r198, %r551, -1792;
	mul.wide.u32 	%rd10, %r198, 4;
	add.s64 	%rd11, %rd1, %rd10;
	ld.global.u32 	%r199, [%rd11];
	add.s32 	%r200, %r199, %r197;
	add.s32 	%r201, %r551, -1536;
	mul.wide.u32 	%rd12, %r201, 4;
	add.s64 	%rd13, %rd1, %rd12;
	ld.global.u32 	%r202, [%rd13];
	add.s32 	%r203, %r202, %r200;
	add.s32 	%r204, %r551, -1280;
	mul.wide.u32 	%rd14, %r204, 4;
	add.s64 	%rd15, %rd1, %rd14;
	ld.global.u32 	%r205, [%rd15];
	add.s32 	%r206, %r205, %r203;
	add.s32 	%r207, %r551, -1024;
	mul.wide.u32 	%rd16, %r207, 4;
	add.s64 	%rd17, %rd1, %rd16;
	ld.global.u32 	%r208, [%rd17];
	add.s32 	%r209, %r208, %r206;
	add.s32 	%r210, %r551, -768;
	mul.wide.u32 	%rd18, %r210, 4;
	add.s64 	%rd19, %rd1, %rd18;
	ld.global.u32 	%r211, [%rd19];
	add.s32 	%r212, %r211, %r209;
	add.s32 	%r213, %r551, -512;
	mul.wide.u32 	%rd20, %r213, 4;
	add.s64 	%rd21, %rd1, %rd20;
	ld.global.u32 	%r214, [%rd21];
	add.s32 	%r215, %r214, %r212;
	add.s32 	%r216, %r551, 1792;
	add.s32 	%r217, %r551, -256;
	mul.wide.u32 	%rd22, %r217, 4;
	add.s64 	%rd23, %rd1, %rd22;
	ld.global.u32 	%r218, [%rd23];
	add.s32 	%r219, %r218, %r215;
	mul.wide.u32 	%rd24, %r551, 4;
	add.s64 	%rd25, %rd1, %rd24;
	ld.global.u32 	%r220, [%rd25];
	add.s32 	%r221, %r220, %r219;
	add.s32 	%r222, %r551, 256;
	mul.wide.u32 	%rd26, %r222, 4;
	add.s64 	%rd27, %rd1, %rd26;
	ld.global.u32 	%r223, [%rd27];
	add.s32 	%r224, %r223, %r221;
	add.s32 	%r225, %r551, 512;
	mul.wide.u32 	%rd28, %r225, 4;
	add.s64 	%rd29, %rd1, %rd28;
	ld.global.u32 	%r226, [%rd29];
	add.s32 	%r227, %r226, %r224;
	add.s32 	%r228, %r551, 768;
	mul.wide.u32 	%rd30, %r228, 4;
	add.s64 	%rd31, %rd1, %rd30;
	ld.global.u32 	%r229, [%rd31];
	add.s32 	%r230, %r229, %r227;
	add.s32 	%r231, %r551, 1024;
	mul.wide.u32 	%rd32, %r231, 4;
	add.s64 	%rd33, %rd1, %rd32;
	ld.global.u32 	%r232, [%rd33];
	add.s32 	%r233, %r232, %r230;
	add.s32 	%r234, %r551, 1280;
	mul.wide.u32 	%rd34, %r234, 4;
	add.s64 	%rd35, %rd1, %rd34;
	ld.global.u32 	%r235, [%rd35];
	add.s32 	%r236, %r235, %r233;
	add.s32 	%r237, %r551, 1536;
	mul.wide.u32 	%rd36, %r237, 4;
	add.s64 	%rd37, %rd1, %rd36;
	ld.global.u32 	%r238, [%rd37];
	add.s32 	%r239, %r238, %r236;
	mul.wide.u32 	%rd38, %r216, 4;
	add.s64 	%rd39, %rd1, %rd38;
	ld.global.u32 	%r240, [%rd39];
	add.s32 	%r573, %r240, %r239;
	add.s32 	%r559, %r559, 4096;
	add.s32 	%r551, %r551, 4096;
	add.s32 	%r557, %r557, 16;
	setp.ne.s32 	%p9, %r557, 0;
	@%p9 bra 	$L__BB6_33;
	add.s32 	%r565, %r559, -2048;
$L__BB6_35:
	setp.eq.s32 	%p10, %r72, 0;
	@%p10 bra 	$L__BB6_44;
	and.b32  	%r87, %r71, 7;
	setp.lt.u32 	%p11, %r72, 8;
	@%p11 bra 	$L__BB6_38;
	add.s32 	%r242, %r565, %r556;
	mul.wide.u32 	%rd40, %r242, 4;
	add.s64 	%rd41, %rd1, %rd40;
	ld.global.u32 	%r243, [%rd41];
	add.s32 	%r244, %r243, %r573;
	add.s32 	%r245, %r242, 256;
	mul.wide.u32 	%rd42, %r245, 4;
	add.s64 	%rd43, %rd1, %rd42;
	ld.global.u32 	%r246, [%rd43];
	add.s32 	%r247, %r246, %r244;
	add.s32 	%r248, %r242, 512;
	mul.wide.u32 	%rd44, %r248, 4;
	add.s64 	%rd45, %rd1, %rd44;
	ld.global.u32 	%r249, [%rd45];
	add.s32 	%r250, %r249, %r247;
	add.s32 	%r251, %r242, 768;
	mul.wide.u32 	%rd46, %r251, 4;
	add.s64 	%rd47, %rd1, %rd46;
	ld.global.u32 	%r252, [%rd47];
	add.s32 	%r253, %r252, %r250;
	add.s32 	%r254, %r242, 1024;
	mul.wide.u32 	%rd48, %r254, 4;
	add.s64 	%rd49, %rd1, %rd48;
	ld.global.u32 	%r255, [%rd49];
	add.s32 	%r256, %r255, %r253;
	add.s32 	%r257, %r242, 1280;
	mul.wide.u32 	%rd50, %r257, 4;
	add.s64 	%rd51, %rd1, %rd50;
	ld.global.u32 	%r258, [%rd51];
	add.s32 	%r259, %r258, %r256;
	add.s32 	%r260, %r242, 1536;
	mul.wide.u32 	%rd52, %r260, 4;
	add.s64 	%rd53, %rd1, %rd52;
	ld.global.u32 	%r261, [%rd53];
	add.s32 	%r262, %r261, %r259;
	add.s32 	%r263, %r242, 1792;
	mul.wide.u32 	%rd54, %r263, 4;
	add.s64 	%rd55, %rd1, %rd54;
	ld.global.u32 	%r264, [%rd55];
	add.s32 	%r573, %r264, %r262;
	add.s32 	%r565, %r565, 2048;
$L__BB6_38:
	setp.eq.s32 	%p12, %r87, 0;
	@%p12 bra 	$L__BB6_44;
	setp.lt.u32 	%p13, %r87, 4;
	@%p13 bra 	$L__BB6_41;
	add.s32 	%r266, %r565, %r556;
	mul.wide.u32 	%rd56, %r266, 4;
	add.s64 	%rd57, %rd1, %rd56;
	ld.global.u32 	%r267, [%rd57];
	add.s32 	%r268, %r267, %r573;
	add.s32 	%r269, %r266, 256;
	mul.wide.u32 	%rd58, %r269, 4;
	add.s64 	%rd59, %rd1, %rd58;
	ld.global.u32 	%r270, [%rd59];
	add.s32 	%r271, %r270, %r268;
	add.s32 	%r272, %r266, 512;
	mul.wide.u32 	%rd60, %r272, 4;
	add.s64 	%rd61, %rd1, %rd60;
	ld.global.u32 	%r273, [%rd61];
	add.s32 	%r274, %r273, %r271;
	add.s32 	%r275, %r266, 768;
	mul.wide.u32 	%rd62, %r275, 4;
	add.s64 	%rd63, %rd1, %rd62;
	ld.global.u32 	%r276, [%rd63];
	add.s32 	%r573, %r276, %r274;
	add.s32 	%r565, %r565, 1024;
$L__BB6_41:
	and.b32  	%r277, %r71, 3;
	setp.eq.s32 	%p14, %r277, 0;
	@%p14 bra 	$L__BB6_44;
	add.s32 	%r571, %r565, %r553;
	cvt.u16.u32 	%rs1, %r552;
	shr.u16 	%rs2, %rs1, 8;
	add.s16 	%rs3, %rs2, 1;
	cvt.u32.u16 	%r278, %rs3;
	and.b32  	%r279, %r278, 3;
	neg.s32 	%r570, %r279;
$L__BB6_43:
	.pragma "nounroll";
	mul.wide.u32 	%rd64, %r571, 4;
	add.s64 	%rd65, %rd1, %rd64;
	ld.global.u32 	%r280, [%rd65];
	add.s32 	%r573, %r280, %r573;
	add.s32 	%r571, %r571, 256;
	add.s32 	%r570, %r570, 1;
	setp.ne.s32 	%p15, %r570, 0;
	@%p15 bra 	$L__BB6_43;
$L__BB6_44:
	// begin inline asm
	mov.u32 %r281, %laneid;
	// end inline asm
	mov.b32 	%r284, 1;
	mov.b32 	%r305, 31;
	mov.b32 	%r306, -1;
	// begin inline asm
	shfl.sync.down.b32 %r282, %r573, %r284, %r305, %r306;
	// end inline asm
	setp.gt.s32 	%p16, %r281, 30;
	selp.b32 	%r307, 0, %r282, %p16;
	add.s32 	%r288, %r307, %r573;
	mov.b32 	%r289, 2;
	// begin inline asm
	shfl.sync.down.b32 %r287, %r288, %r289, %r305, %r306;
	// end inline asm
	setp.gt.s32 	%p17, %r281, 29;
	selp.b32 	%r308, 0, %r287, %p17;
	add.s32 	%r293, %r288, %r308;
	mov.b32 	%r294, 4;
	// begin inline asm
	shfl.sync.down.b32 %r292, %r293, %r294, %r305, %r306;
	// end inline asm
	setp.gt.s32 	%p18, %r281, 27;
	selp.b32 	%r309, 0, %r292, %p18;
	add.s32 	%r298, %r293, %r309;
	mov.b32 	%r299, 8;
	// begin inline asm
	shfl.sync.down.b32 %r297, %r298, %r299, %r305, %r306;
	// end inline asm
	setp.gt.s32 	%p19, %r281, 23;
	selp.b32 	%r310, 0, %r297, %p19;
	add.s32 	%r303, %r298, %r310;
	mov.b32 	%r304, 16;
	// begin inline asm
	shfl.sync.down.b32 %r302, %r303, %r304, %r305, %r306;
	// end inline asm
	setp.gt.s32 	%p20, %r281, 15;
	selp.b32 	%r311, 0, %r302, %p20;
	add.s32 	%r574, %r303, %r311;
	setp.ne.s32 	%p21, %r281, 0;
	@%p21 bra 	$L__BB6_46;
	shr.u32 	%r312, %r54, 3;
	and.b32  	%r313, %r312, 124;
	mov.u32 	%r314, _ZZN3cub18CUB_300001_SM_10006detail6reduce18DeviceReduceKernelINS2_10policy_hubIijN4cuda3std3__44plusIiEEE10Policy1000EN6thrust24THRUST_300001_SM_1000_NS6detail15normal_iteratorINSD_10device_ptrIiEEEEjS9_iNS7_10__identityEEEvT0_PT3_T1_NS0_13GridEvenShareISN_EET2_T4_E12temp_storage;
	add.s32 	%r315, %r314, %r313;
	st.shared.u32 	[%r315+8], %r574;
$L__BB6_46:
	bar.sync 	0;
	setp.ne.s32 	%p22, %r54, 0;
	@%p22 bra 	$L__BB6_48;
	ld.shared.u32 	%r316, [_ZZN3cub18CUB_300001_SM_10006detail6reduce18DeviceReduceKernelINS2_10policy_hubIijN4cuda3std3__44plusIiEEE10Policy1000EN6thrust24THRUST_300001_SM_1000_NS6detail15normal_iteratorINSD_10device_ptrIiEEEEjS9_iNS7_10__identityEEEvT0_PT3_T1_NS0_13GridEvenShareISN_EET2_T4_E12temp_storage+12];
	add.s32 	%r317, %r316, %r574;
	ld.shared.u32 	%r318, [_ZZN3cub18CUB_300001_SM_10006detail6reduce18DeviceReduceKernelINS2_10policy_hubIijN4cuda3std3__44plusIiEEE10Policy1000EN6thrust24THRUST_300001_SM_1000_NS6detail15normal_iteratorINSD_10device_ptrIiEEEEjS9_iNS7_10__identityEEEvT0_PT3_T1_NS0_13GridEvenShareISN_EET2_T4_E12temp_storage+16];
	add.s32 	%r319, %r317, %r318;
	ld.shared.u32 	%r320, [_ZZN3cub18CUB_300001_SM_10006detail6reduce18DeviceReduceKernelINS2_10policy_hubIijN4cuda3std3__44plusIiEEE10Policy1000EN6thrust24THRUST_300001_SM_1000_NS6detail15normal_iteratorINSD_10device_ptrIiEEEEjS9_iNS7_10__identityEEEvT0_PT3_T1_NS0_13GridEvenShareISN_EET2_T4_E12temp_storage+20];
	add.s32 	%r321, %r319, %r320;
	ld.shared.u32 	%r322, [_ZZN3cub18CUB_300001_SM_10006detail6reduce18DeviceReduceKernelINS2_10policy_hubIijN4cuda3std3__44plusIiEEE10Policy1000EN6thrust24THRUST_300001_SM_1000_NS6detail15normal_iteratorINSD_10device_ptrIiEEEEjS9_iNS7_10__identityEEEvT0_PT3_T1_NS0_13GridEvenShareISN_EET2_T4_E12temp_storage+24];
	add.s32 	%r323, %r321, %r322;
	ld.shared.u32 	%r324, [_ZZN3cub18CUB_300001_SM_10006detail6reduce18DeviceReduceKernelINS2_10policy_hubIijN4cuda3std3__44plusIiEEE10Policy1000EN6thrust24THRUST_300001_SM_1000_NS6detail15normal_iteratorINSD_10device_ptrIiEEEEjS9_iNS7_10__identityEEEvT0_PT3_T1_NS0_13GridEvenShareISN_EET2_T4_E12temp_storage+28];
	add.s32 	%r325, %r323, %r324;
	ld.shared.u32 	%r326, [_ZZN3cub18CUB_300001_SM_10006detail6reduce18DeviceReduceKernelINS2_10policy_hubIijN4cuda3std3__44plusIiEEE10Policy1000EN6thrust24THRUST_300001_SM_1000_NS6detail15normal_iteratorINSD_10device_ptrIiEEEEjS9_iNS7_10__identityEEEvT0_PT3_T1_NS0_13GridEvenShareISN_EET2_T4_E12temp_storage+32];
	add.s32 	%r327, %r325, %r326;
	ld.shared.u32 	%r328, [_ZZN3cub18CUB_300001_SM_10006detail6reduce18DeviceReduceKernelINS2_10policy_hubIijN4cuda3std3__44plusIiEEE10Policy1000EN6thrust24THRUST_300001_SM_1000_NS6detail15normal_iteratorINSD_10device_ptrIiEEEEjS9_iNS7_10__identityEEEvT0_PT3_T1_NS0_13GridEvenShareISN_EET2_T4_E12temp_storage+36];
	add.s32 	%r574, %r327, %r328;
$L__BB6_48:
	mov.u32 	%r531, %tid.x;
	setp.ne.s32 	%p56, %r531, 0;
	@%p56 bra 	$L__BB6_50;
	ld.param.u64 	%rd129, [_ZN3cub18CUB_300001_SM_10006detail6reduce18DeviceReduceKernelINS2_10policy_hubIijN4cuda3std3__44plusIiEEE10Policy1000EN6thrust24THRUST_300001_SM_1000_NS6detail15normal_iteratorINSD_10device_ptrIiEEEEjS9_iNS7_10__identityEEEvT0_PT3_T1_NS0_13GridEvenShareISN_EET2_T4__param_1];
	cvta.to.global.u64 	%rd126, %rd129;
	mul.wide.u32 	%rd127, %r3, 4;
	add.s64 	%rd128, %rd126, %rd127;
	st.global.u32 	[%rd128], %r574;
$L__BB6_50:
	ret;

}
	// .globl	_ZN3cub18CUB_300001_SM_10006detail6reduce28DeviceReduceSingleTileKernelINS2_10policy_hubIijN4cuda3std3__44plusIiEEE10Policy1000EPiSC_iS9_iiNS7_10__identityEEEvT0_T1_T2_T3_T4_T6_
.visible .entry _ZN3cub18CUB_300001_SM_10006detail6reduce28DeviceReduceSingleTileKernelINS2_10policy_hubIijN4cuda3std3__44plusIiEEE10Policy1000EPiSC_iS9_iiNS7_10__identityEEEvT0_T1_T2_T3_T4_T6_(
	.param .u64 .ptr .align 1 _ZN3cub18CUB_300001_SM_10006detail6reduce28DeviceReduceSingleTileKernelINS2_10policy_hubIijN4cuda3std3__44plusIiEEE10Policy1000EPiSC_iS9_iiNS7_10__identityEEEvT0_T1_T2_T3_T4_T6__param_0,
	.param .u64 .ptr .align 1 _ZN3cub18CUB_300001_SM_10006detail6reduce28DeviceReduceSingleTileKernelINS2_10policy_hubIijN4cuda3std3__44plusIiEEE10Policy1000EPiSC_iS9_iiNS7_10__identityEEEvT0_T1_T2_T3_T4_T6__param_1,
	.param .u32 _ZN3cub18CUB_300001_SM_10006detail6reduce28DeviceReduceSingleTileKernelINS2_10policy_hubIijN4cuda3std3__44plusIiEEE10Policy1000EPiSC_iS9_iiNS7_10__identityEEEvT0_T1_T2_T3_T4_T6__param_2,
	.param .align 1 .b8 _ZN3cub18CUB_300001_SM_10006detail6reduce28DeviceReduceSingleTileKernelINS2_10policy_hubIijN4cuda3std3__44plusIiEEE10Policy1000EPiSC_iS9_iiNS7_10__identityEEEvT0_T1_T2_T3_T4_T6__param_3[1],
	.param .u32 _ZN3cub18CUB_300001_SM_10006detail6reduce28DeviceReduceSingleTileKernelINS2_10policy_hubIijN4cuda3std3__44plusIiEEE10Policy1000EPiSC_iS9_iiNS7_10__identityEEEvT0_T1_T2_T3_T4_T6__param_4,
	.param .align 1 .b8 _ZN3cub18CUB_300001_SM_10006detail6reduce28DeviceReduceSingleTileKernelINS2_10policy_hubIijN4cuda3std3__44plusIiEEE10Policy1000EPiSC_iS9_iiNS7_10__identityEEEvT0_T1_T2_T3_T4_T6__param_5[1]
)
.maxntid 256
.minnctapersm 1
{
	.reg .pred 	%p<97>;
	.reg .b32 	%r<687>;
	.reg .b64 	%rd<125>;
	// demoted variable
	.shared .align 4 .b8 _ZZN3cub18CUB_300001_SM_10006detail6reduce28DeviceReduceSingleTileKernelINS2_10policy_hubIijN4cuda3std3__44plusIiEEE10Policy1000EPiSC_iS9_iiNS7_10__identityEEEvT0_T1_T2_T3_T4_T6_E12temp_storage[44];
	ld.param.u64 	%rd16, [_ZN3cub18CUB_300001_SM_10006detail6reduce28DeviceReduceSingleTileKernelINS2_10policy_hubIijN4cuda3std3__44plusIiEEE10Policy1000EPiSC_iS9_iiNS7_10__identityEEEvT0_T1_T2_T3_T4_T6__param_0];
	ld.param.u64 	%rd17, [_ZN3cub18CUB_300001_SM_10006detail6reduce28DeviceReduceSingleTileKernelINS2_10policy_hubIijN4cuda3std3__44plusIiEEE10Policy1000EPiSC_iS9_iiNS7_10__identityEEEvT0_T1_T2_T3_T4_T6__param_1];
	ld.param.u32 	%r120, [_ZN3cub18CUB_300001_SM_10006detail6reduce28DeviceReduceSingleTileKernelINS2_10policy_hubIijN4cuda3std3__44plusIiEEE10Policy1000EPiSC_iS9_iiNS7_10__identityEEEvT0_T1_T2_T3_T4_T6__param_2];
	ld.param.u32 	%r121, [_ZN3cub18CUB_300001_SM_10006detail6reduce28DeviceReduceSingleTileKernelINS2_10policy_hubIijN4cuda3std3__44plusIiEEE10Policy1000EPiSC_iS9_iiNS7_10__identityEEEvT0_T1_T2_T3_T4_T6__param_4];
	cvta.to.global.u64 	%rd1, %rd17;
	setp.ne.s32 	%p1, %r120, 0;
	@%p1 bra 	$L__BB7_3;
	mov.u32 	%r633, %tid.x;
	setp.ne.s32 	%p96, %r633, 0;
	@%p96 bra 	$L__BB7_74;
	st.global.u32 	[%rd1], %r121;
	bra.uni 	$L__BB7_74;
$L__BB7_3:
	and.b64  	%rd18, %rd16, 15;
	setp.ne.s64 	%p2, %rd18, 0;
	@%p2 bra 	$L__BB7_38;
	setp.gt.s32 	%p49, %r120, 4095;
	@%p49 bra 	$L__BB7_22;
	mov.u32 	%r1, %tid.x;
	setp.ge.s32 	%p66, %r1, %r120;
	mov.b32 	%r644, 0;
	mov.u32 	%r639, %r1;
	@%p66 bra 	$L__BB7_7;
	mul.wide.u32 	%rd113, %r1, 4;
	add.s64 	%rd112, %rd16, %rd113;
	// begin inline asm
	ld.global.nc.u32 %r644, [%rd112];
	// end inline asm
	add.s32 	%r639, %r1, 256;
$L__BB7_7:
	setp.ge.s32 	%p67, %r639, %r120;
	@%p67 bra 	$L__BB7_13;
	not.b32 	%r507, %r639;
	add.s32 	%r6, %r120, %r507;
	and.b32  	%r508, %r6, 768;
	setp.eq.s32 	%p68, %r508, 768;
	@%p68 bra 	$L__BB7_11;
	mul.wide.u32 	%rd114, %r639, 4;
	add.s64 	%rd121, %rd16, %rd114;
	shr.u32 	%r509, %r6, 8;
	add.s32 	%r510, %r509, 1;
	and.b32  	%r511, %r510, 3;
	neg.s32 	%r636, %r511;
$L__BB7_10:
	.pragma "nounroll";
	// begin inline asm
	ld.global.nc.u32 %r512, [%rd121];
	// end inline asm
	add.s32 	%r644, %r512, %r644;
	add.s32 	%r639, %r639, 256;
	add.s64 	%rd121, %rd121, 1024;
	add.s32 	%r636, %r636, 1;
	setp.ne.s32 	%p69, %r636, 0;
	@%p69 bra 	$L__BB7_10;
$L__BB7_11:
	setp.lt.u32 	%p70, %r6, 768;
	@%p70 bra 	$L__BB7_13;
$L__BB7_12:
	mul.wide.s32 	%rd120, %r639, 4;
	add.s64 	%rd116, %rd16, %rd120;
	// begin inline asm
	ld.global.nc.u32 %r513, [%rd116];
	// end inline asm
	add.s32 	%r517, %r513, %r644;
	add.s64 	%rd117, %rd116, 1024;
	// begin inline asm
	ld.global.nc.u32 %r514, [%rd117];
	// end inline asm
	add.s32 	%r518, %r514, %r517;
	add.s64 	%rd118, %rd116, 2048;
	// begin inline asm
	ld.global.nc.u32 %r515, [%rd118];
	// end inline asm
	add.s32 	%r519, %r515, %r518;
	add.s64 	%rd119, %rd116, 3072;
	// begin inline asm
	ld.global.nc.u32 %r516, [%rd119];
	// end inline asm
	add.s32 	%r644, %r516, %r519;
	add.s32 	%r639, %r639, 1024;
	setp.lt.s32 	%p71, %r639, %r120;
	@%p71 bra 	$L__BB7_12;
$L__BB7_13:
	setp.lt.s32 	%p72, %r120, 256;
	@%p72 bra 	$L__BB7_18;
	// begin inline asm
	mov.u32 %r583, %laneid;
	// end inline asm
	mov.b32 	%r586, 1;
	mov.b32 	%r607, 31;
	mov.b32 	%r608, -1;
	// begin inline asm
	shfl.sync.down.b32 %r584, %r644, %r586, %r607, %r608;
	// end inline asm
	setp.gt.s32 	%p88, %r583, 30;
	selp.b32 	%r609, 0, %r584, %p88;
	add.s32 	%r590, %r609, %r644;
	mov.b32 	%r591, 2;
	// begin inline asm
	shfl.sync.down.b32 %r589, %r590, %r591, %r607, %r608;
	// end inline asm
	setp.gt.s32 	%p89, %r583, 29;
	selp.b32 	%r610, 0, %r589, %p89;
	add.s32 	%r595, %r590, %r610;
	mov.b32 	%r596, 4;
	// begin inline asm
	shfl.sync.down.b32 %r594, %r595, %r596, %r607, %r608;
	// end inline asm
	setp.gt.s32 	%p90, %r583, 27;
	selp.b32 	%r611, 0, %r594, %p90;
	add.s32 	%r600, %r595, %r611;
	mov.b32 	%r601, 8;
	// begin inline asm
	shfl.sync.down.b32 %r599, %r600, %r601, %r607, %r608;
	// end inline asm
	setp.gt.s32 	%p91, %r583, 23;
	selp.b32 	%r612, 0, %r599, %p91;
	add.s32 	%r605, %r600, %r612;
	mov.b32 	%r606, 16;
	// begin inline asm
	shfl.sync.down.b32 %r604, %r605, %r606, %r607, %r608;
	// end inline asm
	setp.gt.s32 	%p92, %r583, 15;
	selp.b32 	%r613, 0, %r604, %p92;
	add.s32 	%r686, %r605, %r613;
	setp.ne.s32 	%p93, %r583, 0;
	@%p93 bra 	$L__BB7_16;
	shr.u32 	%r614, %r1, 3;
	and.b32  	%r615, %r614, 124;
	mov.u32 	%r616, _ZZN3cub18CUB_300001_SM_10006detail6reduce28DeviceReduceSingleTileKernelINS2_10policy_hubIijN4cuda3std3__44plusIiEEE10Policy1000EPiSC_iS9_iiNS7_10__identityEEEvT0_T1_T2_T3_T4_T6_E12temp_storage;
	add.s32 	%r617, %r616, %r615;
	st.shared.u32 	[%r617+8], %r686;
$L__BB7_16:
	bar.sync 	0;
	setp.ne.s32 	%p94, %r1, 0;
	@%p94 bra 	$L__BB7_72;
	ld.shared.u32 	%r618, [_ZZN3cub18CUB_300001_SM_10006detail6reduce28DeviceReduceSingleTileKernelINS2_10policy_hubIijN4cuda3std3__44plusIiEEE10Policy1000EPiSC_iS9_iiNS7_10__identityEEEvT0_T1_T2_T3_T4_T6_E12temp_storage+12];
	add.s32 	%r619, %r618, %r686;
	ld.shared.u32 	%r620, [_ZZN3cub18CUB_300001_SM_10006detail6reduce28DeviceReduceSingleTileKernelINS2_10policy_hubIijN4cuda3std3__44plusIiEEE10Policy1000EPiSC_iS9_iiNS7_10__identityEEEvT0_T1_T2_T3_T4_T6_E12temp_storage+16];
	add.s32 	%r621, %r619, %r620;
	ld.shared.u32 	%r622, [_ZZN3cub18CUB_300001_SM_10006detail6reduce28DeviceReduceSingleTileKernelINS2_10policy_hubIijN4cuda3std3__44plusIiEEE10Policy1000EPiSC_iS9_iiNS7_10__identityEEEvT0_T1_T2_T3_T4_T6_E12temp_storage+20];
	add.s32 	%r623, %r621, %r622;
	ld.shared.u32 	%r624, [_ZZN3cub18CUB_300001_SM_10006detail6reduce28DeviceReduceSingleTileKernelINS2_10policy_hubIijN4cuda3std3__44plusIiEEE10Policy1000EPiSC_iS9_iiNS7_10__identityEEEvT0_T1_T2_T3_T4_T6_E12temp_storage+24];
	add.s32 	%r625, %r623, %r624;
	ld.shared.u32 	%r626, [_ZZN3cub18CUB_300001_SM_10006detail6reduce28DeviceReduceSingleTileKernelINS2_10policy_hubIijN4cuda3std3__44plusIiEEE10Policy1000EPiSC_iS9_iiNS7_10__identityEEEvT0_T1_T2_T3_T4_T6_E12temp_storage+28];
	add.s32 	%r627, %r625, %r626;
	ld.shared.u32 	%r628, [_ZZN3cub18CUB_300001_SM_10006detail6reduce28DeviceReduceSingleTileKernelINS2_10policy_hubIijN4cuda3std3__44plusIiEEE10Policy1000EPiSC_iS9_iiNS7_10__identityEEEvT0_T1_T2_T3_T4_T6_E12temp_storage+32];
	add.s32 	%r629, %r627, %r628;
	ld.shared.u32 	%r630, [_ZZN3cub18CUB_300001_SM_10006detail6reduce28DeviceReduceSingleTileKernelINS2_10policy_hubIijN4cuda3std3__44plusIiEEE10Policy1000EPiSC_iS9_iiNS7_10__identityEEEvT0_T1_T2_T3_T4_T6_E12temp_storage+36];
	add.s32 	%r686, %r629, %r630;
	bra.uni 	$L__BB7_72;
$L__BB7_18:
	// begin inline asm
	mov.u32 %r520, %laneid;
	// end inline asm
	and.b32  	%r546, %r1, 992;
	add.s32 	%r547, %r546, 32;
	setp.gt.s32 	%p73, %r547, %r120;
	not.b32 	%r548, %r546;
	add.s32 	%r549, %r120, %r548;
	selp.b32 	%r544, %r549, 31, %p73;
	mov.b32 	%r523, 1;
	mov.b32 	%r545, -1;
	// begin inline asm
	shfl.sync.down.b32 %r521, %r644, %r523, %r544, %r545;
	// end inline asm
	setp.lt.s32 	%p74, %r520, %r544;
	selp.b32 	%r550, %r521, 0, %p74;
	add.s32 	%r527, %r550, %r644;
	mov.b32 	%r528, 2;
	// begin inline asm
	shfl.sync.down.b32 %r526, %r527, %r528, %r544, %r545;
	// end inline asm
	add.s32 	%r551, %r520, 2;
	setp.gt.s32 	%p75, %r551, %r544;
	selp.b32 	%r552, 0, %r526, %p75;
	add.s32 	%r532, %r527, %r552;
	mov.b32 	%r533, 4;
	// begin inline asm
	shfl.sync.down.b32 %r531, %r532, %r533, %r544, %r545;
	// end inline asm
	add.s32 	%r553, %r520, 4;
	setp.gt.s32 	%p76, %r553, %r544;
	selp.b32 	%r554, 0, %r531, %p76;
	add.s32 	%r537, %r532, %r554;
	mov.b32 	%r538, 8;
	// begin inline asm
	shfl.sync.down.b32 %r536, %r537, %r538, %r544, %r545;
	// end inline asm
	add.s32 	%r555, %r520, 8;
	setp.gt.s32 	%p77, %r555, %r544;
	selp.b32 	%r556, 0, %r536, %p77;
	add.s32 	%r542, %r537, %r556;
	mov.b32 	%r543, 16;
	// begin inline asm
	shfl.sync.down.b32 %r541, %r542, %r543, %r544, %r545;
	// end inline asm
	add.s32 	%r557, %r520, 16;
	setp.gt.s32 	%p78, %r557, %r544;
	selp.b32 	%r558, 0, %r541, %p78;
	add.s32 	%r686, %r542, %r558;
	setp.ne.s32 	%p79, %r520, 0;
	@%p79 bra 	$L__BB7_20;
	shr.u32 	%r559, %r1, 3;
	and.b32  	%r560, %r559, 124;
	mov.u32 	%r561, _ZZN3cub18CUB_300001_SM_10006detail6reduce28DeviceReduceSingleTileKernelINS2_10policy_hubIijN4cuda3std3__44plusIiEEE10Policy1000EPiSC_iS9_iiNS7_10__identityEEEvT0_T1_T2_T3_T4_T6_E12temp_storage;
	add.s32 	%r562, %r561, %r560;
	st.shared.u32 	[%r562+8], %r686;
$L__BB7_20:
	bar.sync 	0;
	setp.ne.s32 	%p80, %r1, 0;
	@%p80 bra 	$L__BB7_72;
	setp.gt.s32 	%p81, %r120, 32;
	ld.shared.u32 	%r563, [_ZZN3cub18CUB_300001_SM_10006detail6reduce28DeviceReduceSingleTileKernelINS2_10policy_hubIijN4cuda3std3__44plusIiEEE10Policy1000EPiSC_iS9_iiNS7_10__identityEEEvT0_T1_T2_T3_T4_T6_E12temp_storage+12];
	selp.b32 	%r564, %r563, 0, %p81;
	add.s32 	%r565, %r564, %r686;
	setp.gt.s32 	%p82, %r120, 64;
	ld.shared.u32 	%r566, [_ZZN3cub18CUB_300001_SM_10006detail6reduce28DeviceReduceSingleTileKernelINS2_10policy_hubIijN4cuda3std3__44plusIiEEE10Policy1000EPiSC_iS9_iiNS7_10__identityEEEvT0_T1_T2_T3_T4_T6_E12temp_storage+16];
	selp.b32 	%r567, %r566, 0, %p82;
	add.s32 	%r568, %r565, %r567;
	setp.gt.s32 	%p83, %r120, 96;
	ld.shared.u32 	%r569, [_ZZN3cub18CUB_300001_SM_10006detail6reduce28DeviceReduceSingleTileKernelINS2_10policy_hubIijN4cuda3std3__44plusIiEEE10Policy1000EPiSC_iS9_iiNS7_10__identityEEEvT0_T1_T2_T3_T4_T6_E12temp_storage+20];
	selp.b32 	%r570, %r569, 0, %p83;
	add.s32 	%r571, %r568, %r570;
	setp.gt.s32 	%p84, %r120, 128;
	ld.shared.u32 	%r572, [_ZZN3cub18CUB_300001_SM_10006detail6reduce28DeviceReduceSingleTileKernelINS2_10policy_hubIijN4cuda3std3__44plusIiEEE10Policy1000EPiSC_iS9_iiNS7_10__identityEEEvT0_T1_T2_T3_T4_T6_E12temp_storage+24];
	selp.b32 	%r573, %r572, 0, %p84;
	add.s32 	%r574, %r571, %r573;
	setp.gt.s32 	%p85, %r120, 160;
	ld.shared.u32 	%r575, [_ZZN3cub18CUB_300001_SM_10006detail6reduce28DeviceReduceSingleTileKernelINS2_10policy_hubIijN4cuda3std3__44plusIiEEE10Policy1000EPiSC_iS9_iiNS7_10__identityEEEvT0_T1_T2_T3_T4_T6_E12temp_storage+28];
	selp.b32 	%r576, %r575, 0, %p85;
	add.s32 	%r577, %r574, %r576;
	setp.gt.s32 	%p86, %r120, 192;
	ld.shared.u32 	%r578, [_ZZN3cub18CUB_300001_SM_10006detail6reduce28DeviceReduceSingleTileKernelINS2_10policy_hubIijN4cuda3std3__44plusIiEEE10Policy1000EPiSC_iS9_iiNS7_10__identityEEEvT0_T1_T2_T3_T4_T6_E12temp_storage+32];
	selp.b32 	%r579, %r578, 0, %p86;
	add.s32 	%r580, %r577, %r579;
	setp.gt.s32 	%p87, %r120, 224;
	ld.shared.u32 	%r581, [_ZZN3cub18CUB_300001_SM_10006detail6reduce28DeviceReduceSingleTileKernelINS2_10policy_hubIijN4cuda3std3__44plusIiEEE10Policy1000EPiSC_iS9_iiNS7_10__identityEEEvT0_T1_T2_T3_T4_T6_E12temp_storage+36];
	selp.b32 	%r582, %r581, 0, %p87;
	add.s32 	%r686, %r580, %r582;
	bra.uni 	$L__BB7_72;
$L__BB7_22:
	mov.u32 	%r26, %tid.x;
	shl.b32 	%r377, %r26, 2;
	mul.wide.u32 	%rd86, %r377, 4;
	add.s64 	%rd76, %rd16, %rd86;
	// begin inline asm
	ld.global.nc.v2.u64 {%rd74, %rd75}, [%rd76];
	// end inline asm
	mov.b64 	{%r378, %r379}, %rd75;
	mov.b64 	{%r380, %r381}, %rd74;
	add.s64 	%rd79, %rd76, 4096;
	// begin inline asm
	ld.global.nc.v2.u64 {%rd77, %rd78}, [%rd79];
	// end inline asm
	mov.b64 	{%r382, %r383}, %rd78;
	mov.b64 	{%r384, %r385}, %rd77;
	add.s64 	%rd82, %rd76, 8192;
	// begin inline asm
	ld.global.nc.v2.u64 {%rd80, %rd81}, [%rd82];
	// end inline asm
	mov.b64 	{%r386, %r387}, %rd81;
	mov.b64 	{%r388, %r389}, %rd80;
	add.s64 	%rd85, %rd76, 12288;
	// begin inline asm
	ld.global.nc.v2.u64 {%rd83, %rd84}, [%rd85];
	// end inline asm
	mov.b64 	{%r390, %r391}, %rd84;
	mov.b64 	{%r392, %r393}, %rd83;
	add.s32 	%r394, %r381, %r380;
	add.s32 	%r395, %r378, %r394;
	add.s32 	%r396, %r379, %r395;
	add.s32 	%r397, %r384, %r396;
	add.s32 	%r398, %r385, %r397;
	add.s32 	%r399, %r382, %r398;
	add.s32 	%r400, %r383, %r399;
	add.s32 	%r401, %r388, %r400;
	add.s32 	%r402, %r389, %r401;
	add.s32 	%r403, %r386, %r402;
	add.s32 	%r404, %r387, %r403;
	add.s32 	%r405, %r392, %r404;
	add.s32 	%r406, %r393, %r405;
	add.s32 	%r407, %r390, %r406;
	add.s32 	%r659, %r391, %r407;
	setp.lt.u32 	%p50, %r120, 8192;
	mov.b32 	%r648, 4096;
	@%p50 bra 	$L__BB7_26;
	add.s32 	%r28, %r120, -4096;
	mov.b32 	%r648, 4096;
$L__BB7_24:
	mul.wide.s32 	%rd99, %r648, 4;
	add.s64 	%rd89, %rd76, %rd99;
	// begin inline asm
	ld.global.nc.v2.u64 {%rd87, %rd88}, [%rd89];
	// end inline asm
	mov.b64 	{%r409, %r410}, %rd88;
	mov.b64 	{%r411, %r412}, %rd87;
	add.s64 	%rd92, %rd89, 4096;
	// begin inline asm
	ld.global.nc.v2.u64 {%rd90, %rd91}, [%rd92];
	// end inline asm
	mov.b64 	{%r413, %r414}, %rd91;
	mov.b64 	{%r415, %r416}, %rd90;
	add.s64 	%rd95, %rd89, 8192;
	// begin inline asm
	ld.global.nc.v2.u64 {%rd93, %rd94}, [%rd95];
	// end inline asm
	mov.b64 	{%r417, %r418}, %rd94;
	mov.b64 	{%r419, %r420}, %rd93;
	add.s64 	%rd98, %rd89, 12288;
	// begin inline asm
	ld.global.nc.v2.u64 {%rd96, %rd97}, [%rd98];
	// end inline asm
	mov.b64 	{%r421, %r422}, %rd97;
	mov.b64 	{%r423, %r424}, %rd96;
	add.s32 	%r425, %r411, %r659;
	add.s32 	%r426, %r412, %r425;
	add.s32 	%r427, %r409, %r426;
	add.s32 	%r428, %r410, %r427;
	add.s32 	%r429, %r415, %r428;
	add.s32 	%r430, %r416, %r429;
	add.s32 	%r431, %r413, %r430;
	add.s32 	%r432, %r414, %r431;
	add.s32 	%r433, %r419, %r432;
	add.s32 	%r434, %r420, %r433;
	add.s32 	%r435, %r417, %r434;
	add.s32 	%r436, %r418, %r435;
	add.s32 	%r437, %r423, %r436;
	add.s32 	%r438, %r424, %r437;
	add.s32 	%r439, %r421, %r438;
	add.s32 	%r659, %r422, %r439;
	sub.s32 	%r440, %r120, %r648;
	setp.lt.s32 	%p51, %r440, 4096;
	@%p51 bra 	$L__BB7_34;
	add.s32 	%r648, %r648, 4096;
	setp.le.s32 	%p52, %r648, %r28;
	@%p52 bra 	$L__BB7_24;
$L__BB7_26:
	setp.le.s32 	%p53, %r120, %r648;
	@%p53 bra 	$L__BB7_34;
	sub.s32 	%r35, %r120, %r648;
	setp.ge.s32 	%p54, %r26, %r35;
	@%p54 bra 	$L__BB7_34;
	not.b32 	%r442, %r26;
	add.s32 	%r443, %r120, %r442;
	sub.s32 	%r36, %r443, %r648;
	and.b32  	%r444, %r36, 768;
	setp.eq.s32 	%p55, %r444, 768;
	mov.u32 	%r653, %r26;
	@%p55 bra 	$L__BB7_31;
	add.s32 	%r650, %r26, %r648;
	shr.u32 	%r445, %r36, 8;
	add.s32 	%r446, %r445, 1;
	and.b32  	%r447, %r446, 3;
	neg.s32 	%r649, %r447;
	mov.u32 	%r653, %r26;
$L__BB7_30:
	.pragma "nounroll";
	mul.wide.u32 	%rd101, %r650, 4;
	add.s64 	%rd100, %rd16, %rd101;
	// begin inline asm
	ld.global.nc.u32 %r448, [%rd100];
	// end inline asm
	add.s32 	%r659, %r448, %r659;
	add.s32 	%r653, %r653, 256;
	add.s32 	%r650, %r650, 256;
	add.s32 	%r649, %r649, 1;
	setp.ne.s32 	%p56, %r649, 0;
	@%p56 bra 	$L__BB7_30;
$L__BB7_31:
	setp.lt.u32 	%p57, %r36, 768;
	@%p57 bra 	$L__BB7_34;
	cvt.u64.u32 	%rd102, %r653;
	cvt.u64.u32 	%rd103, %r648;
	add.s64 	%rd104, %rd102, %rd103;
	shl.b64 	%rd105, %rd104, 2;
	add.s64 	%rd106, %rd105, %rd16;
	add.s64 	%rd122, %rd106, 2048;
	add.s32 	%r656, %r653, %r648;
$L__BB7_33:
	mul.wide.u32 	%rd111, %r656, 4;
	add.s64 	%rd107, %rd16, %rd111;
	// begin inline asm
	ld.global.nc.u32 %r449, [%rd107];
	// end inline asm
	add.s32 	%r453, %r449, %r659;
	add.s64 	%rd108, %rd122, -1024;
	// begin inline asm
	ld.global.nc.u32 %r450, [%rd108];
	// end inline asm
	add.s32 	%r454, %r450, %r453;
	// begin inline asm
	ld.global.nc.u32 %r451, [%rd122];
	// end inline asm
	add.s32 	%r455, %r451, %r454;
	add.s64 	%rd110, %rd122, 1024;
	// begin inline asm
	ld.global.nc.u32 %r452, [%rd110];
	// end inline asm
	add.s32 	%r659, %r452, %r455;
	add.s32 	%r653, %r653, 1024;
	add.s64 	%rd122, %rd122, 4096;
	add.s32 	%r656, %r656, 1024;
	setp.lt.s32 	%p58, %r653, %r35;
	@%p58 bra 	$L__BB7_33;
$L__BB7_34:
	// begin inline asm
	mov.u32 %r456, %laneid;
	// end inline asm
	mov.b32 	%r459, 1;
	mov.b32 	%r480, 31;
	mov.b32 	%r481, -1;
	// begin inline asm
	shfl.sync.down.b32 %r457, %r659, %r459, %r480, %r481;
	// end inline asm
	setp.gt.s32 	%p59, %r456, 30;
	selp.b32 	%r482, 0, %r457, %p59;
	add.s32 	%r463, %r482, %r659;
	mov.b32 	%r464, 2;
	// begin inline asm
	shfl.sync.down.b32 %r462, %r463, %r464, %r480, %r481;
	// end inline asm
	setp.gt.s32 	%p60, %r456, 29;
	selp.b32 	%r483, 0, %r462, %p60;
	add.s32 	%r468, %r463, %r483;
	mov.b32 	%r469, 4;
	// begin inline asm
	shfl.sync.down.b32 %r467, %r468, %r469, %r480, %r481;
	// end inline asm
	setp.gt.s32 	%p61, %r456, 27;
	selp.b32 	%r484, 0, %r467, %p61;
	add.s32 	%r473, %r468, %r484;
	mov.b32 	%r474, 8;
	// begin inline asm
	shfl.sync.down.b32 %r472, %r473, %r474, %r480, %r481;
	// end inline asm
	setp.gt.s32 	%p62, %r456, 23;
	selp.b32 	%r485, 0, %r472, %p62;
	add.s32 	%r478, %r473, %r485;
	mov.b32 	%r479, 16;
	// begin inline asm
	shfl.sync.down.b32 %r477, %r478, %r479, %r480, %r481;
	// end inline asm
	setp.gt.s32 	%p63, %r456, 15;
	selp.b32 	%r486, 0, %r477, %p63;
	add.s32 	%r686, %r478, %r486;
	setp.ne.s32 	%p64, %r456, 0;
	@%p64 bra 	$L__BB7_36;
	shr.u32 	%r487, %r26, 3;
	and.b32  	%r488, %r487, 124;
	mov.u32 	%r489, _ZZN3cub18CUB_300001_SM_10006detail6reduce28DeviceReduceSingleTileKernelINS2_10policy_hubIijN4cuda3std3__44plusIiEEE10Policy1000EPiSC_iS9_iiNS7_10__identityEEEvT0_T1_T2_T3_T4_T6_E12temp_storage;
	add.s32 	%r490, %r489, %r488;
	st.shared.u32 	[%r490+8], %r686;
$L__BB7_36:
	bar.sync 	0;
	setp.ne.s32 	%p65, %r26, 0;
	@%p65 bra 	$L__BB7_72;
	ld.shared.u32 	%r491, [_ZZN3cub18CUB_300001_SM_10006detail6reduce28DeviceReduceSingleTileKernelINS2_10policy_hubIijN4cuda3std3__44plusIiEEE10Policy1000EPiSC_iS9_iiNS7_10__identityEEEvT0_T1_T2_T3_T4_T6_E12temp_storage+12];
	add.s32 	%r492, %r491, %r686;
	ld.shared.u32 	%r493, [_ZZN3cub18CUB_300001_SM_10006detail6reduce28DeviceReduceSingleTileKernelINS2_10policy_hubIijN4cuda3std3__44plusIiEEE10Policy1000EPiSC_iS9_iiNS7_10__identityEEEvT0_T1_T2_T3_T4_T6_E12temp_storage+16];
	add.s32 	%r494, %r492, %r493;
	ld.shared.u32 	%r495, [_ZZN3cub18CUB_300001_SM_10006detail6reduce28DeviceReduceSingleTileKernelINS2_10policy_hubIijN4cuda3std3__44plusIiEEE10Policy1000EPiSC_iS9_iiNS7_10__identityEEEvT0_T1_T2_T3_T4_T6_E12temp_storage+20];
	add.s32 	%r496, %r494, %r495;
	ld.shared.u32 	%r497, [_ZZN3cub18CUB_300001_SM_10006detail6reduce28DeviceReduceSingleTileKernelINS2_10policy_hubIijN4cuda3std3__44plusIiEEE10Policy1000EPiSC_iS9_iiNS7_10__identityEEEvT0_T1_T2_T3_T4_T6_E12temp_storage+24];
	add.s32 	%r498, %r496, %r497;
	ld.shared.u32 	%r499, [_ZZN3cub18CUB_300001_SM_10006detail6reduce28DeviceReduceSingleTileKernelINS2_10policy_hubIijN4cuda3std3__44plusIiEEE10Policy1000EPiSC_iS9_iiNS7_10__identityEEEvT0_T1_T2_T3_T4_T6_E12temp_storage+28];
	add.s32 	%r500, %r498, %r499;
	ld.shared.u32 	%r501, [_ZZN3cub18CUB_300001_SM_10006detail6reduce28DeviceReduceSingleTileKernelINS2_10policy_hubIijN4cuda3std3__44plusIiEEE10Policy1000EPiSC_iS9_iiNS7_10__identityEEEvT0_T1_T2_T3_T4_T6_E12temp_storage+32];
	add.s32 	%r502, %r500, %r501;
	ld.shared.u32 	%r503, [_ZZN3cub18CUB_300001_SM_10006detail6reduce28DeviceReduceSingleTileKernelINS2_10policy_hubIijN4cuda3std3__44plusIiEEE10Policy1000EPiSC_iS9_iiNS7_10__identityEEEvT0_T1_T2_T3_T4_T6_E12temp_storage+36];
	add.s32 	%r686, %r502, %r503;
	bra.uni 	$L__BB7_72;
$L__BB7_38:
	setp.gt.s32 	%p3, %r120, 4095;
	@%p3 bra 	$L__BB7_56;
	mov.u32 	%r60, %tid.x;
	setp.ge.s32 	%p20, %r60, %r120;
	mov.b32 	%r670, 0;
	mov.u32 	%r665, %r60;
	@%p20 bra 	$L__BB7_41;
	mul.wide.u32 	%rd66, %r60, 4;
	add.s64 	%rd65, %rd16, %rd66;
	// begin inline asm
	ld.global.nc.u32 %r670, [%rd65];
	// end inline asm
	add.s32 	%r665, %r60, 256;
$L__BB7_41:
	setp.ge.s32 	%p21, %r665, %r120;
	@%p21 bra 	$L__BB7_47;
	not.b32 	%r252, %r665;
	add.s32 	%r65, %r120, %r252;
	and.b32  	%r253, %r65, 768;
	setp.eq.s32 	%p22, %r253, 768;
	@%p22 bra 	$L__BB7_45;
	mul.wide.u32 	%rd67, %r665, 4;
	add.s64 	%rd123, %rd16, %rd67;
	shr.u32 	%r254, %r65, 8;
	add.s32 	%r255, %r254, 1;
	and.b32  	%r256, %r255, 3;
	neg.s32 	%r662, %r256;
$L__BB7_44:
	.pragma "nounroll";
	// begin inline asm
	ld.global.nc.u32 %r257, [%rd123];
	// end inline asm
	add.s32 	%r670, %r257, %r670;
	add.s32 	%r665, %r665, 256;
	add.s64 	%rd123, %rd123, 1024;
	add.s32 	%r662, %r662, 1;
	setp.ne.s32 	%p23, %r662, 0;
	@%p23 bra 	$L__BB7_44;
$L__BB7_45:
	setp.lt.u32 	%p24, %r65, 768;
	@%p24 bra 	$L__BB7_47;
$L__BB7_46:
	mul.wide.s32 	%rd73, %r665, 4;
	add.s64 	%rd69, %rd16, %rd73;
	// begin inline asm
	ld.global.nc.u32 %r258, [%rd69];
	// end inline asm
	add.s32 	%r262, %r258, %r670;
	add.s64 	%rd70, %rd69, 1024;
	// begin inline asm
	ld.global.nc.u32 %r259, [%rd70];
	// end inline asm
	add.s32 	%r263, %r259, %r262;
	add.s64 	%rd71, %rd69, 2048;
	// begin inline asm
	ld.global.nc.u32 %r260, [%rd71];
	// end inline asm
	add.s32 	%r264, %r260, %r263;
	add.s64 	%rd72, %rd69, 3072;
	// begin inline asm
	ld.global.nc.u32 %r261, [%rd72];
	// end inline asm
	add.s32 	%r670, %r261, %r264;
	add.s32 	%r665, %r665, 1024;
	setp.lt.s32 	%p25, %r665, %r120;
	@%p25 bra 	$L__BB7_46;
$L__BB7_47:
	setp.lt.s32 	%p26, %r120, 256;
	@%p26 bra 	$L__BB7_52;
	// begin inline asm
	mov.u32 %r328, %laneid;
	// end inline asm
	mov.b32 	%r331, 1;
	mov.b32 	%r352, 31;
	mov.b32 	%r353, -1;
	// begin inline asm
	shfl.sync.down.b32 %r329, %r670, %r331, %r352, %r353;
	// end inline asm
	setp.gt.s32 	%p42, %r328, 30;
	selp.b32 	%r354, 0, %r329, %p42;
	add.s32 	%r335, %r354, %r670;
	mov.b32 	%r336, 2;
	// begin inline asm
	shfl.sync.down.b32 %r334, %r335, %r336, %r352, %r353;
	// end inline asm
	setp.gt.s32 	%p43, %r328, 29;
	selp.b32 	%r355, 0, %r334, %p43;
	add.s32 	%r340, %r335, %r355;
	mov.b32 	%r341, 4;
	// begin inline asm
	shfl.sync.down.b32 %r339, %r340, %r341, %r352, %r353;
	// end inline asm
	setp.gt.s32 	%p44, %r328, 27;
	selp.b32 	%r356, 0, %r339, %p44;
	add.s32 	%r345, %r340, %r356;
	mov.b32 	%r346, 8;
	// begin inline asm
	shfl.sync.down.b32 %r344, %r345, %r346, %r352, %r353;
	// end inline asm
	setp.gt.s32 	%p45, %r328, 23;
	selp.b32 	%r357, 0, %r344, %p45;
	add.s32 	%r350, %r345, %r357;
	mov.b32 	%r351, 16;
	// begin inline asm
	shfl.sync.down.b32 %r349, %r350, %r351, %r352, %r353;
	// end inline asm
	setp.gt.s32 	%p46, %r328, 15;
	selp.b32 	%r358, 0, %r349, %p46;
	add.s32 	%r686, %r350, %r358;
	setp.ne.s32 	%p47, %r328, 0;
	@%p47 bra 	$L__BB7_50;
	shr.u32 	%r359, %r60, 3;
	and.b32  	%r360, %r359, 124;
	mov.u32 	%r361, _ZZN3cub18CUB_300001_SM_10006detail6reduce28DeviceReduceSingleTileKernelINS2_10policy_hubIijN4cuda3std3__44plusIiEEE10Policy1000EPiSC_iS9_iiNS7_10__identityEEEvT0_T1_T2_T3_T4_T6_E12temp_storage;
	add.s32 	%r362, %r361, %r360;
	st.shared.u32 	[%r362+8], %r686;
$L__BB7_50:
	bar.sync 	0;
	setp.ne.s32 	%p48, %r60, 0;
	@%p48 bra 	$L__BB7_72;
	ld.shared.u32 	%r363, [_ZZN3cub18CUB_300001_SM_10006detail6reduce28DeviceReduceSingleTileKernelINS2_10policy_hubIijN4cuda3std3__44plusIiEEE10Policy1000EPiSC_iS9_iiNS7_10__identityEEEvT0_T1_T2_T3_T4_T6_E12temp_storage+12];
	add.s32 	%r364, %r363, %r686;
	ld.shared.u32 	%r365, [_ZZN3cub18CUB_300001_SM_10006detail6reduce28DeviceReduceSingleTileKernelINS2_10policy_hubIijN4cuda3std3__44plusIiEEE10Policy1000EPiSC_iS9_iiNS7_10__identityEEEvT0_T1_T2_T3_T4_T6_E12temp_storage+16];
	add.s32 	%r366, %r364, %r365;
	ld.shared.u32 	%r367, [_ZZN3cub18CUB_300001_SM_10006detail6reduce28DeviceReduceSingleTileKernelINS2_10policy_hubIijN4cuda3std3__44plusIiEEE10Policy1000EPiSC_iS9_iiNS7_10__identityEEEvT0_T1_T2_T3_T4_T6_E12temp_storage+20];
	add.s32 	%r368, %r366, %r367;
	ld.shared.u32 	%r369, [_ZZN3cub18CUB_300001_SM_10006detail6reduce28DeviceReduceSingleTileKernelINS2_10policy_hubIijN4cuda3std3__44plusIiEEE10Policy1000EPiSC_iS9_iiNS7_10__identityEEEvT0_T1_T2_T3_T4_T6_E12temp_storage+24];
	add.s32 	%r370, %r368, %r369;
	ld.shared.u32 	%r371, [_ZZN3cub18CUB_300001_SM_10006detail6reduce28DeviceReduceSingleTileKernelINS2_10policy_hubIijN4cuda3std3__44plusIiEEE10Policy1000EPiSC_iS9_iiNS7_10__identityEEEvT0_T1_T2_T3_T4_T6_E12temp_storage+28];
	add.s32 	%r372, %r370, %r371;
	ld.shared.u32 	%r373, [_ZZN3cub18CUB_300001_SM_10006detail6reduce28DeviceReduceSingleTileKernelINS2_10policy_hubIijN4cuda3std3__44plusIiEEE10Policy1000EPiSC_iS9_iiNS7_10__identityEEEvT0_T1_T2_T3_T4_T6_E12temp_storage+32];
	add.s32 	%r374, %r372, %r373;
	ld.shared.u32 	%r375, [_ZZN3cub18CUB_300001_SM_10006detail6reduce28DeviceReduceSingleTileKernelINS2_10policy_hubIijN4cuda3std3__44plusIiEEE10Policy1000EPiSC_iS9_iiNS7_10__identityEEEvT0_T1_T2_T3_T4_T6_E12temp_storage+36];
	add.s32 	%r686, %r374, %r375;
	bra.uni 	$L__BB7_72;
$L__BB7_52:
	// begin inline asm
	mov.u32 %r265, %laneid;
	// end inline asm
	and.b32  	%r291, %r60, 992;
	add.s32 	%r292, %r291, 32;
	setp.gt.s32 	%p27, %r292, %r120;
	not.b32 	%r293, %r291;
	add.s32 	%r294, %r120, %r293;
	selp.b32 	%r289, %r294, 31, %p27;
	mov.b32 	%r268, 1;
	mov.b32 	%r290, -1;
	// begin inline asm
	shfl.sync.down.b32 %r266, %r670, %r268, %r289, %r290;
	// end inline asm
	setp.lt.s32 	%p28, %r265, %r289;
	selp.b32 	%r295, %r266, 0, %p28;
	add.s32 	%r272, %r295, %r670;
	mov.b32 	%r273, 2;
	// begin inline asm
	shfl.sync.down.b32 %r271, %r272, %r273, %r289, %r290;
	// end inline asm
	add.s32 	%r296, %r265, 2;
	setp.gt.s32 	%p29, %r296, %r289;
	selp.b32 	%r297, 0, %r271, %p29;
	add.s32 	%r277, %r272, %r297;
	mov.b32 	%r278, 4;
	// begin inline asm
	shfl.sync.down.b32 %r276, %r277, %r278, %r289, %r290;
	// end inline asm
	add.s32 	%r298, %r265, 4;
	setp.gt.s32 	%p30, %r298, %r289;
	selp.b32 	%r299, 0, %r276, %p30;
	add.s32 	%r282, %r277, %r299;
	mov.b32 	%r283, 8;
	// begin inline asm
	shfl.sync.down.b32 %r281, %r282, %r283, %r289, %r290;
	// end inline asm
	add.s32 	%r300, %r265, 8;
	setp.gt.s32 	%p31, %r300, %r289;
	selp.b32 	%r301, 0, %r281, %p31;
	add.s32 	%r287, %r282, %r301;
	mov.b32 	%r288, 16;
	// begin inline asm
	shfl.sync.down.b32 %r286, %r287, %r288, %r289, %r290;
	// end inline asm
	add.s32 	%r302, %r265, 16;
	setp.gt.s32 	%p32, %r302, %r289;
	selp.b32 	%r303, 0, %r286, %p32;
	add.s32 	%r686, %r287, %r303;
	setp.ne.s32 	%p33, %r265, 0;
	@%p33 bra 	$L__BB7_54;
	shr.u32 	%r304, %r60, 3;
	and.b32  	%r305, %r304, 124;
	mov.u32 	%r306, _ZZN3cub18CUB_300001_SM_10006detail6reduce28DeviceReduceSingleTileKernelINS2_10policy_hubIijN4cuda3std3__44plusIiEEE10Policy1000EPiSC_iS9_iiNS7_10__identityEEEvT0_T1_T2_T3_T4_T6_E12temp_storage;
	add.s32 	%r307, %r306, %r305;
	st.shared.u32 	[%r307+8], %r686;
$L__BB7_54:
	bar.sync 	0;
	setp.ne.s32 	%p34, %r60, 0;
	@%p34 bra 	$L__BB7_72;
	setp.gt.s32 	%p35, %r120, 32;
	ld.shared.u32 	%r308, [_ZZN3cub18CUB_300001_SM_10006detail6reduce28DeviceReduceSingleTileKernelINS2_10policy_hubIijN4cuda3std3__44plusIiEEE10Policy1000EPiSC_iS9_iiNS7_10__identityEEEvT0_T1_T2_T3_T4_T6_E12temp_storage+12];
	selp.b32 	%r309, %r308, 0, %p35;
	add.s32 	%r310, %r309, %r686;
	setp.gt.s32 	%p36, %r120, 64;
	ld.shared.u32 	%r311, [_ZZN3cub18CUB_300001_SM_10006detail6reduce28DeviceReduceSingleTileKernelINS2_10policy_hubIijN4cuda3std3__44plusIiEEE10Policy1000EPiSC_iS9_iiNS7_10__identityEEEvT0_T1_T2_T3_T4_T6_E12temp_storage+16];
	selp.b32 	%r312, %r311, 0, %p36;
	add.s32 	%r313, %r310, %r312;
	setp.gt.s32 	%p37, %r120, 96;
	ld.shared.u32 	%r314, [_ZZN3cub18CUB_300001_SM_10006detail6reduce28DeviceReduceSingleTileKernelINS2_10policy_hubIijN4cuda3std3__44plusIiEEE10Policy1000EPiSC_iS9_iiNS7_10__identityEEEvT0_T1_T2_T3_T4_T6_E12temp_storage+20];
	selp.b32 	%r315, %r314, 0, %p37;
	add.s32 	%r316, %r313, %r315;
	setp.gt.s32 	%p38, %r120, 128;
	ld.shared.u32 	%r317, [_ZZN3cub18CUB_300001_SM_10006detail6reduce28DeviceReduceSingleTileKernelINS2_10policy_hubIijN4cuda3std3__44plusIiEEE10Policy1000EPiSC_iS9_iiNS7_10__identityEEEvT0_T1_T2_T3_T4_T6_E12temp_storage+24];
	selp.b32 	%r318, %r317, 0, %p38;
	add.s32 	%r319, %r316, %r318;
	setp.gt.s32 	%p39, %r120, 160;
	ld.shared.u32 	%r320, [_ZZN3cub18CUB_300001_SM_10006detail6reduce28DeviceReduceSingleTileKernelINS2_10policy_hubIijN4cuda3std3__44plusIiEEE10Policy1000EPiSC_iS9_iiNS7_10__identityEEEvT0_T1_T2_T3_T4_T6_E12temp_storage+28];
	selp.b32 	%r321, %r320, 0, %p39;
	add.s32 	%r322, %r319, %r321;
	setp.gt.s32 	%p40, %r120, 192;
	ld.shared.u32 	%r323, [_ZZN3cub18CUB_300001_SM_10006detail6reduce28DeviceReduceSingleTileKernelINS2_10policy_hubIijN4cuda3std3__44plusIiEEE10Policy1000EPiSC_iS9_iiNS7_10__identityEEEvT0_T1_T2_T3_T4_T6_E12temp_storage+32];
	selp.b32 	%r324, %r323, 0, %p40;
	add.s32 	%r325, %r322, %r324;
	setp.gt.s32 	%p41, %r120, 224;
	ld.shared.u32 	%r326, [_ZZN3cub18CUB_300001_SM_10006detail6reduce28DeviceReduceSingleTileKernelINS2_10policy_hubIijN4cuda3std3__44plusIiEEE10Policy1000EPiSC_iS9_iiNS7_10__identityEEEvT0_T1_T2_T3_T4_T6_E12temp_storage+36];
	selp.b32 	%r327, %r326, 0, %p41;
	add.s32 	%r686, %r325, %r327;
	bra.uni 	$L__BB7_72;
$L__BB7_56:
	mov.u32 	%r85, %tid.x;
	mul.wide.u32 	%rd35, %r85, 4;
	add.s64 	%rd19, %rd16, %rd35;
	// begin inline asm
	ld.global.nc.u32 %r122, [%rd19];
	// end inline asm
	add.s64 	%rd20, %rd19, 1024;
	// begin inline asm
	ld.global.nc.u32 %r123, [%rd20];
	// end inline asm
	add.s64 	%rd21, %rd19, 2048;
	// begin inline asm
	ld.global.nc.u32 %r124, [%rd21];
	// end inline asm
	add.s64 	%rd22, %rd19, 3072;
	// begin inline asm
	ld.global.nc.u32 %r125, [%rd22];
	// end inline asm
	add.s64 	%rd23, %rd19, 4096;
	// begin inline asm
	ld.global.nc.u32 %r126, [%rd23];
	// end inline asm
	add.s64 	%rd24, %rd19, 5120;
	// begin inline asm
	ld.global.nc.u32 %r127, [%rd24];
	// end inline asm
	add.s64 	%rd25, %rd19, 6144;
	// begin inline asm
	ld.global.nc.u32 %r128, [%rd25];
	// end inline asm
	add.s64 	%rd26, %rd19, 7168;
	// begin inline asm
	ld.global.nc.u32 %r129, [%rd26];
	// end inline asm
	add.s64 	%rd27, %rd19, 8192;
	// begin inline asm
	ld.global.nc.u32 %r130, [%rd27];
	// end inline asm
	add.s64 	%rd28, %rd19, 9216;
	// begin inline asm
	ld.global.nc.u32 %r131, [%rd28];
	// end inline asm
	add.s64 	%rd29, %rd19, 10240;
	// begin inline asm
	ld.global.nc.u32 %r132, [%rd29];
	// end inline asm
	add.s64 	%rd30, %rd19, 11264;
	// begin inline asm
	ld.global.nc.u32 %r133, [%rd30];
	// end inline asm
	add.s64 	%rd31, %rd19, 12288;
	// begin inline asm
	ld.global.nc.u32 %r134, [%rd31];
	// end inline asm
	add.s64 	%rd32, %rd19, 13312;
	// begin inline asm
	ld.global.nc.u32 %r135, [%rd32];
	// end inline asm
	add.s64 	%rd33, %rd19, 14336;
	// begin inline asm
	ld.global.nc.u32 %r136, [%rd33];
	// end inline asm
	add.s64 	%rd34, %rd19, 15360;
	// begin inline asm
	ld.global.nc.u32 %r137, [%rd34];
	// end inline asm
	add.s32 	%r139, %r123, %r122;
	add.s32 	%r140, %r124, %r139;
	add.s32 	%r141, %r125, %r140;
	add.s32 	%r142, %r126, %r141;
	add.s32 	%r143, %r127, %r142;
	add.s32 	%r144, %r128, %r143;
	add.s32 	%r145, %r129, %r144;
	add.s32 	%r146, %r130, %r145;
	add.s32 	%r147, %r131, %r146;
	add.s32 	%r148, %r132, %r147;
	add.s32 	%r149, %r133, %r148;
	add.s32 	%r150, %r134, %r149;
	add.s32 	%r151, %r135, %r150;
	add.s32 	%r152, %r136, %r151;
	add.s32 	%r685, %r137, %r152;
	setp.lt.u32 	%p4, %r120, 8192;
	mov.b32 	%r674, 4096;
	@%p4 bra 	$L__BB7_60;
	add.s32 	%r87, %r120, -4096;
	mov.b32 	%r674, 4096;
$L__BB7_58:
	mul.wide.s32 	%rd52, %r674, 4;
	add.s64 	%rd36, %rd19, %rd52;
	// begin inline asm
	ld.global.nc.u32 %r154, [%rd36];
	// end inline asm
	add.s64 	%rd37, %rd36, 1024;
	// begin inline asm
	ld.global.nc.u32 %r155, [%rd37];
	// end inline asm
	add.s64 	%rd38, %rd36, 2048;
	// begin inline asm
	ld.global.nc.u32 %r156, [%rd38];
	// end inline asm
	add.s64 	%rd39, %rd36, 3072;
	// begin inline asm
	ld.global.nc.u32 %r157, [%rd39];
	// end inline asm
	add.s64 	%rd40, %rd36, 4096;
	// begin inline asm
	ld.global.nc.u32 %r158, [%rd40];
	// end inline asm
	add.s64 	%rd41, %rd36, 5120;
	// begin inline asm
	ld.global.nc.u32 %r159, [%rd41];
	// end inline asm
	add.s64 	%rd42, %rd36, 6144;
	// begin inline asm
	ld.global.nc.u32 %r160, [%rd42];
	// end inline asm
	add.s64 	%rd43, %rd36, 7168;
	// begin inline asm
	ld.global.nc.u32 %r161, [%rd43];
	// end inline asm
	add.s64 	%rd44, %rd36, 8192;
	// begin inline asm
	ld.global.nc.u32 %r162, [%rd44];
	// end inline asm
	add.s64 	%rd45, %rd36, 9216;
	// begin inline asm
	ld.global.nc.u32 %r163, [%rd45];
	// end inline asm
	add.s64 	%rd46, %rd36, 10240;
	// begin inline asm
	ld.global.nc.u32 %r164, [%rd46];
	// end inline asm
	add.s64 	%rd47, %rd36, 11264;
	// begin inline asm
	ld.global.nc.u32 %r165, [%rd47];
	// end inline asm
	add.s64 	%rd48, %rd36, 12288;
	// begin inline asm
	ld.global.nc.u32 %r166, [%rd48];
	// end inline asm
	add.s64 	%rd49, %rd36, 13312;
	// begin inline asm
	ld.global.nc.u32 %r167, [%rd49];
	// end inline asm
	add.s64 	%rd50, %rd36, 14336;
	// begin inline asm
	ld.global.nc.u32 %r168, [%rd50];
	// end inline asm
	add.s64 	%rd51, %rd36, 15360;
	// begin inline asm
	ld.global.nc.u32 %r169, [%rd51];
	// end inline asm
	add.s32 	%r170, %r154, %r685;
	add.s32 	%r171, %r155, %r170;
	add.s32 	%r172, %r156, %r171;
	add.s32 	%r173, %r157, %r172;
	add.s32 	%r174, %r158, %r173;
	add.s32 	%r175, %r159, %r174;
	add.s32 	%r176, %r160, %r175;
	add.s32 	%r177, %r161, %r176;
	add.s32 	%r178, %r162, %r177;
	add.s32 	%r179, %r163, %r178;
	add.s32 	%r180, %r164, %r179;
	add.s32 	%r181, %r165, %r180;
	add.s32 	%r182, %r166, %r181;
	add.s32 	%r183, %r167, %r182;
	add.s32 	%r184, %r168, %r183;
	add.s32 	%r685, %r169, %r184;
	sub.s32 	%r185, %r120, %r674;
	setp.lt.s32 	%p5, %r185, 4096;
	@%p5 bra 	$L__BB7_68;
	add.s32 	%r674, %r674, 4096;
	setp.le.s32 	%p6, %r674, %r87;
	@%p6 bra 	$L__BB7_58;
$L__BB7_60:
	setp.le.s32 	%p7, %r120, %r674;
	@%p7 bra 	$L__BB7_68;
	sub.s32 	%r94, %r120, %r674;
	setp.ge.s32 	%p8, %r85, %r94;
	@%p8 bra 	$L__BB7_68;
	not.b32 	%r187, %r85;
	add.s32 	%r188, %r120, %r187;
	sub.s32 	%r95, %r188, %r674;
	and.b32  	%r189, %r95, 768;
	setp.eq.s32 	%p9, %r189, 768;
	mov.u32 	%r679, %r85;
	@%p9 bra 	$L__BB7_65;
	add.s32 	%r676, %r85, %r674;
	shr.u32 	%r190, %r95, 8;
	add.s32 	%r191, %r190, 1;
	and.b32  	%r192, %r191, 3;
	neg.s32 	%r675, %r192;
	mov.u32 	%r679, %r85;
$L__BB7_64:
	.pragma "nounroll";
	mul.wide.u32 	%rd54, %r676, 4;
	add.s64 	%rd53, %rd16, %rd54;
	// begin inline asm
	ld.global.nc.u32 %r193, [%rd53];
	// end inline asm
	add.s32 	%r685, %r193, %r685;
	add.s32 	%r679, %r679, 256;
	add.s32 	%r676, %r676, 256;
	add.s32 	%r675, %r675, 1;
	setp.ne.s32 	%p10, %r675, 0;
	@%p10 bra 	$L__BB7_64;
$L__BB7_65:
	setp.lt.u32 	%p11, %r95, 768;
	@%p11 bra 	$L__BB7_68;
	cvt.u64.u32 	%rd55, %r679;
	cvt.u64.u32 	%rd56, %r674;
	add.s64 	%rd57, %rd55, %rd56;
	shl.b64 	%rd58, %rd57, 2;
	add.s64 	%rd59, %rd58, %rd16;
	add.s64 	%rd124, %rd59, 2048;
	add.s32 	%r682, %r679, %r674;
$L__BB7_67:
	mul.wide.u32 	%rd64, %r682, 4;
	add.s64 	%rd60, %rd16, %rd64;
	// begin inline asm
	ld.global.nc.u32 %r194, [%rd60];
	// end inline asm
	add.s32 	%r198, %r194, %r685;
	add.s64 	%rd61, %rd124, -1024;
	// begin inline asm
	ld.global.nc.u32 %r195, [%rd61];
	// end inline asm
	add.s32 	%r199, %r195, %r198;
	// begin inline asm
	ld.global.nc.u32 %r196, [%rd124];
	// end inline asm
	add.s32 	%r200, %r196, %r199;
	add.s64 	%rd63, %rd124, 1024;
	// begin inline asm
	ld.global.nc.u32 %r197, [%rd63];
	// end inline asm
	add.s32 	%r685, %r197, %r200;
	add.s32 	%r679, %r679, 1024;
	add.s64 	%rd124, %rd124, 4096;
	add.s32 	%r682, %r682, 1024;
	setp.lt.s32 	%p12, %r679, %r94;
	@%p12 bra 	$L__BB7_67;
$L__BB7_68:
	// begin inline asm
	mov.u32 %r201, %laneid;
	// end inline asm
	mov.b32 	%r204, 1;
	mov.b32 	%r225, 31;
	mov.b32 	%r226, -1;
	// begin inline asm
	shfl.sync.down.b32 %r202, %r685, %r204, %r225, %r226;
	// end inline asm
	setp.gt.s32 	%p13, %r201, 30;
	selp.b32 	%r227, 0, %r202, %p13;
	add.s32 	%r208, %r227, %r685;
	mov.b32 	%r209, 2;
	// begin inline asm
	shfl.sync.down.b32 %r207, %r208, %r209, %r225, %r226;
	// end inline asm
	setp.gt.s32 	%p14, %r201, 29;
	selp.b32 	%r228, 0, %r207, %p14;
	add.s32 	%r213, %r208, %r228;
	mov.b32 	%r214, 4;
	// begin inline asm
	shfl.sync.down.b32 %r212, %r213, %r214, %r225, %r226;
	// end inline asm
	setp.gt.s32 	%p15, %r201, 27;
	selp.b32 	%r229, 0, %r212, %p15;
	add.s32 	%r218, %r213, %r229;
	mov.b32 	%r219, 8;
	// begin inline asm
	shfl.sync.down.b32 %r217, %r218, %r219, %r225, %r226;
	// end inline asm
	setp.gt.s32 	%p16, %r201, 23;
	selp.b32 	%r230, 0, %r217, %p16;
	add.s32 	%r223, %r218, %r230;
	mov.b32 	%r224, 16;
	// begin inline asm
	shfl.sync.down.b32 %r222, %r223, %r224, %r225, %r226;
	// end inline asm
	setp.gt.s32 	%p17, %r201, 15;
	selp.b32 	%r231, 0, %r222, %p17;
	add.s32 	%r686, %r223, %r231;
	setp.ne.s32 	%p18, %r201, 0;
	@%p18 bra 	$L__BB7_70;
	shr.u32 	%r232, %r85, 3;
	and.b32  	%r233, %r232, 124;
	mov.u32 	%r234, _ZZN3cub18CUB_300001_SM_10006detail6reduce28DeviceReduceSingleTileKernelINS2_10policy_hubIijN4cuda3std3__44plusIiEEE10Policy1000EPiSC_iS9_iiNS7_10__identityEEEvT0_T1_T2_T3_T4_T6_E12temp_storage;
	add.s32 	%r235, %r234, %r233;
	st.shared.u32 	[%r235+8], %r686;
$L__BB7_70:
	bar.sync 	0;
	setp.ne.s32 	%p19, %r85, 0;
	@%p19 bra 	$L__BB7_72;
	ld.shared.u32 	%r236, [_ZZN3cub18CUB_300001_SM_10006detail6reduce28DeviceReduceSingleTileKernelINS2_10policy_hubIijN4cuda3std3__44plusIiEEE10Policy1000EPiSC_iS9_iiNS7_10__identityEEEvT0_T1_T2_T3_T4_T6_E12temp_storage+12];
	add.s32 	%r237, %r236, %r686;
	ld.shared.u32 	%r238, [_ZZN3cub18CUB_300001_SM_10006detail6reduce28DeviceReduceSingleTileKernelINS2_10policy_hubIijN4cuda3std3__44plusIiEEE10Policy1000EPiSC_iS9_iiNS7_10__identityEEEvT0_T1_T2_T3_T4_T6_E12temp_storage+16];
	add.s32 	%r239, %r237, %r238;
	ld.shared.u32 	%r240, [_ZZN3cub18CUB_300001_SM_10006detail6reduce28DeviceReduceSingleTileKernelINS2_10policy_hubIijN4cuda3std3__44plusIiEEE10Policy1000EPiSC_iS9_iiNS7_10__identityEEEvT0_T1_T2_T3_T4_T6_E12temp_storage+20];
	add.s32 	%r241, %r239, %r240;
	ld.shared.u32 	%r242, [_ZZN3cub18CUB_300001_SM_10006detail6reduce28DeviceReduceSingleTileKernelINS2_10policy_hubIijN4cuda3std3__44plusIiEEE10Policy1000EPiSC_iS9_iiNS7_10__identityEEEvT0_T1_T2_T3_T4_T6_E12temp_storage+24];
	add.s32 	%r243, %r241, %r242;
	ld.shared.u32 	%r244, [_ZZN3cub18CUB_300001_SM_10006detail6reduce28DeviceReduceSingleTileKernelINS2_10policy_hubIijN4cuda3std3__44plusIiEEE10Policy1000EPiSC_iS9_iiNS7_10__identityEEEvT0_T1_T2_T3_T4_T6_E12temp_storage+28];
	add.s32 	%r245, %r243, %r244;
	ld.shared.u32 	%r246, [_ZZN3cub18CUB_300001_SM_10006detail6reduce28DeviceReduceSingleTileKernelINS2_10policy_hubIijN4cuda3std3__44plusIiEEE10Policy1000EPiSC_iS9_iiNS7_10__identityEEEvT0_T1_T2_T3_T4_T6_E12temp_storage+32];
	add.s32 	%r247, %r245, %r246;
	ld.shared.u32 	%r248, [_ZZN3cub18CUB_300001_SM_10006detail6reduce28DeviceReduceSingleTileKernelINS2_10policy_hubIijN4cuda3std3__44plusIiEEE10Policy1000EPiSC_iS9_iiNS7_10__identityEEEvT0_T1_T2_T3_T4_T6_E12temp_storage+36];
	add.s32 	%r686, %r247, %r248;
$L__BB7_72:
	mov.u32 	%r631, %tid.x;
	setp.ne.s32 	%p95, %r631, 0;
	@%p95 bra 	$L__BB7_74;
	add.s32 	%r632, %r686, %r121;
	st.global.u32 	[%rd1], %r632;
$L__BB7_74:
	ret;

}
	// .globl	_ZN3cub18CUB_300001_SM_10006detail6reduce28DeviceReduceSingleTileKernelINS2_10policy_hubIiyN4cuda3std3__44plusIiEEE10Policy1000EN6thrust24THRUST_300001_SM_1000_NS6detail15normal_iteratorINSD_10device_ptrIiEEEEPiyS9_iiNS7_10__identityEEEvT0_T1_T2_T3_T4_T6_
.visible .entry _ZN3cub18CUB_300001_SM_10006detail6reduce28DeviceReduceSingleTileKernelINS2_10policy_hubIiyN4cuda3std3__44plusIiEEE10Policy1000EN6thrust24THRUST_300001_SM_1000_NS6detail15normal_iteratorINSD_10device_ptrIiEEEEPiyS9_iiNS7_10__identityEEEvT0_T1_T2_T3_T4_T6_(
	.param .align 8 .b8 _ZN3cub18CUB_300001_SM_10006detail6reduce28DeviceReduceSingleTileKernelINS2_10policy_hubIiyN4cuda3std3__44plusIiEEE10Policy1000EN6thrust24THRUST_300001_SM_1000_NS6detail15normal_iteratorINSD_10device_ptrIiEEEEPiyS9_iiNS7_10__identityEEEvT0_T1_T2_T3_T4_T6__param_0[8],
	.param .u64 .ptr .align 1 _ZN3cub18CUB_300001_SM_10006detail6reduce28DeviceReduceSingleTileKernelINS2_10policy_hubIiyN4cuda3std3__44plusIiEEE10Policy1000EN6thrust24THRUST_300001_SM_1000_NS6detail15normal_iteratorINSD_10device_ptrIiEEEEPiyS9_iiNS7_10__identityEEEvT0_T1_T2_T3_T4_T6__param_1,
	.param .u64 _ZN3cub18CUB_300001_SM_10006detail6reduce28DeviceReduceSingleTileKernelINS2_10policy_hubIiyN4cuda3std3__44plusIiEEE10Policy1000EN6thrust24THRUST_300001_SM_1000_NS6detail15normal_iteratorINSD_10device_ptrIiEEEEPiyS9_iiNS7_10__identityEEEvT0_T1_T2_T3_T4_T6__param_2,
	.param .align 1 .b8 _ZN3cub18CUB_300001_SM_10006detail6reduce28DeviceReduceSingleTileKernelINS2_10policy_hubIiyN4cuda3std3__44plusIiEEE10Policy1000EN6thrust24THRUST_300001_SM_1000_NS6detail15normal_iteratorINSD_10device_ptrIiEEEEPiyS9_iiNS7_10__identityEEEvT0_T1_T2_T3_T4_T6__param_3[1],
	.param .u32 _ZN3cub18CUB_300001_SM_10006detail6reduce28DeviceReduceSingleTileKernelINS2_10policy_hubIiyN4cuda3std3__44plusIiEEE10Policy1000EN6thrust24THRUST_300001_SM_1000_NS6detail15normal_iteratorINSD_10device_ptrIiEEEEPiyS9_iiNS7_10__identityEEEvT0_T1_T2_T3_T4_T6__param_4,
	.param .align 1 .b8 _ZN3cub18CUB_300001_SM_10006detail6reduce28DeviceReduceSingleTileKernelINS2_10policy_hubIiyN4cuda3std3__44plusIiEEE10Policy1000EN6thrust24THRUST_300001_SM_1000_NS6detail15normal_iteratorINSD_10device_ptrIiEEEEPiyS9_iiNS7_10__identityEEEvT0_T1_T2_T3_T4_T6__param_5[1]
)
.maxntid 256
.minnctapersm 1
{
	.reg .pred 	%p<59>;
	.reg .b32 	%r<471>;
	.reg .b64 	%rd<56>;
	// demoted variable
	.shared .align 4 .b8 _ZZN3cub18CUB_300001_SM_10006detail6reduce28DeviceReduceSingleTileKernelINS2_10policy_hubIiyN4cuda3std3__44plusIiEEE10Policy1000EN6thrust24THRUST_300001_SM_1000_NS6detail15normal_iteratorINSD_10device_ptrIiEEEEPiyS9_iiNS7_10__identityEEEvT0_T1_T2_T3_T4_T6_E12temp_storage[44];
	ld.param.u64 	%rd18, [_ZN3cub18CUB_300001_SM_10006detail6reduce28DeviceReduceSingleTileKernelINS2_10policy_hubIiyN4cuda3std3__44plusIiEEE10Policy1000EN6thrust24THRUST_300001_SM_1000_NS6detail15normal_iteratorINSD_10device_ptrIiEEEEPiyS9_iiNS7_10__identityEEEvT0_T1_T2_T3_T4_T6__param_0];
	ld.param.u64 	%rd20, [_ZN3cub18CUB_300001_SM_10006detail6reduce28DeviceReduceSingleTileKernelINS2_10policy_hubIiyN4cuda3std3__44plusIiEEE10Policy1000EN6thrust24THRUST_300001_SM_1000_NS6detail15normal_iteratorINSD_10device_ptrIiEEEEPiyS9_iiNS7_10__identityEEEvT0_T1_T2_T3_T4_T6__param_1];
	ld.param.u64 	%rd19, [_ZN3cub18CUB_300001_SM_10006detail6reduce28DeviceReduceSingleTileKernelINS2_10policy_hubIiyN4cuda3std3__44plusIiEEE10Policy1000EN6thrust24THRUST_300001_SM_1000_NS6detail15normal_iteratorINSD_10device_ptrIiEEEEPiyS9_iiNS7_10__identityEEEvT0_T1_T2_T3_T4_T6__param_2];
	ld.param.u32 	%r81, [_ZN3cub18CUB_300001_SM_10006detail6reduce28DeviceReduceSingleTileKernelINS2_10policy_hubIiyN4cuda3std3__44plusIiEEE10Policy1000EN6thrust24THRUST_300001_SM_1000_NS6detail15normal_iteratorINSD_10device_ptrIiEEEEPiyS9_iiNS7_10__identityEEEvT0_T1_T2_T3_T4_T6__param_4];
	cvta.to.global.u64 	%rd1, %rd20;
	setp.ne.s64 	%p1, %rd19, 0;
	@%p1 bra 	$L__BB8_3;
	mov.u32 	%r434, %tid.x;
	setp.ne.s32 	%p58, %r434, 0;
	@%p58 bra 	$L__BB8_51;
	st.global.u32 	[%rd1], %r81;
	bra.uni 	$L__BB8_51;
$L__BB8_3:
	cvta.to.global.u64 	%rd2, %rd18;
	setp.gt.u64 	%p2, %rd19, 4095;
	@%p2 bra 	$L__BB8_28;
	cvt.u32.u64 	%r1, %rd19;
	mov.u32 	%r2, %tid.x;
	setp.ge.u32 	%p24, %r2, %r1;
	mov.b32 	%r452, 0;
	mov.u32 	%r441, %r2;
	@%p24 bra 	$L__BB8_6;
	mul.wide.u32 	%rd41, %r2, 4;
	add.s64 	%rd42, %rd2, %rd41;
	ld.global.u32 	%r452, [%rd42];
	add.s32 	%r441, %r2, 256;
$L__BB8_6:
	setp.ge.u32 	%p25, %r441, %r1;
	@%p25 bra 	$L__BB8_19;
	not.b32 	%r261, %r441;
	add.s32 	%r262, %r261, %r1;
	shr.u32 	%r263, %r262, 8;
	add.s32 	%r7, %r263, 1;
	and.b32  	%r8, %r7, 15;
	setp.lt.u32 	%p26, %r262, 3840;
	@%p26 bra 	$L__BB8_10;
	and.b32  	%r264, %r7, 33554416;
	neg.s32 	%r437, %r264;
	mul.wide.u32 	%rd43, %r441, 4;
	add.s64 	%rd44, %rd43, %rd2;
	add.s64 	%rd51, %rd44, 8192;
$L__BB8_9:
	.pragma "nounroll";
	ld.global.u32 	%r265, [%rd51+-8192];
	add.s32 	%r266, %r265, %r452;
	ld.global.u32 	%r267, [%rd51+-7168];
	add.s32 	%r268, %r267, %r266;
	ld.global.u32 	%r269, [%rd51+-6144];
	add.s32 	%r270, %r269, %r268;
	ld.global.u32 	%r271, [%rd51+-5120];
	add.s32 	%r272, %r271, %r270;
	ld.global.u32 	%r273, [%rd51+-4096];
	add.s32 	%r274, %r273, %r272;
	ld.global.u32 	%r275, [%rd51+-3072];
	add.s32 	%r276, %r275, %r274;
	ld.global.u32 	%r277, [%rd51+-2048];
	add.s32 	%r278, %r277, %r276;
	ld.global.u32 	%r279, [%rd51+-1024];
	add.s32 	%r280, %r279, %r278;
	ld.global.u32 	%r281, [%rd51];
	add.s32 	%r282, %r281, %r280;
	ld.global.u32 	%r283, [%rd51+1024];
	add.s32 	%r284, %r283, %r282;
	ld.global.u32 	%r285, [%rd51+2048];
	add.s32 	%r286, %r285, %r284;
	ld.global.u32 	%r287, [%rd51+3072];
	add.s32 	%r288, %r287, %r286;
	ld.global.u32 	%r289, [%rd51+4096];
	add.s32 	%r290, %r289, %r288;
	ld.global.u32 	%r291, [%rd51+5120];
	add.s32 	%r292, %r291, %r290;
	ld.global.u32 	%r293, [%rd51+6144];
	add.s32 	%r294, %r293, %r292;
	ld.global.u32 	%r295, [%rd51+7168];
	add.s32 	%r452, %r295, %r294;
	add.s32 	%r441, %r441, 4096;
	add.s32 	%r437, %r437, 16;
	add.s64 	%rd51, %rd51, 16384;
	setp.ne.s32 	%p27, %r437, 0;
	@%p27 bra 	$L__BB8_9;
$L__BB8_10:
	setp.eq.s32 	%p28, %r8, 0;
	@%p28 bra 	$L__BB8_19;
	and.b32  	%r19, %r7, 7;
	setp.lt.u32 	%p29, %r8, 8;
	@%p29 bra 	$L__BB8_13;
	mul.wide.s32 	%rd45, %r441, 4;
	add.s64 	%rd46, %rd2, %rd45;
	ld.global.u32 	%r297, [%rd46];
	add.s32 	%r298, %r297, %r452;
	ld.global.u32 	%r299, [%rd46+1024];
	add.s32 	%r300, %r299, %r298;
	ld.global.u32 	%r301, [%rd46+2048];
	add.s32 	%r302, %r301, %r300;
	ld.global.u32 	%r303, [%rd46+3072];
	add.s32 	%r304, %r303, %r302;
	ld.global.u32 	%r305, [%rd46+4096];
	add.s32 	%r306, %r305, %r304;
	ld.global.u32 	%r307, [%rd46+5120];
	add.s32 	%r308, %r307, %r306;
	ld.global.u32 	%r309, [%rd46+6144];
	add.s32 	%r310, %r309, %r308;
	ld.global.u32 	%r311, [%rd46+7168];
	add.s32 	%r452, %r311, %r310;
	add.s32 	%r441, %r441, 2048;
$L__BB8_13:
	setp.eq.s32 	%p30, %r19, 0;
	@%p30 bra 	$L__BB8_19;
	and.b32  	%r25, %r7, 3;
	setp.lt.u32 	%p31, %r19, 4;
	@%p31 bra 	$L__BB8_16;
	mul.wide.s32 	%rd47, %r441, 4;
	add.s64 	%rd48, %rd2, %rd47;
	ld.global.u32 	%r313, [%rd48];
	add.s32 	%r314, %r313, %r452;
	ld.global.u32 	%r315, [%rd48+1024];
	add.s32 	%r316, %r315, %r314;
	ld.global.u32 	%r317, [%rd48+2048];
	add.s32 	%r318, %r317, %r316;
	ld.global.u32 	%r319, [%rd48+3072];
	add.s32 	%r452, %r319, %r318;
	add.s32 	%r441, %r441, 1024;
$L__BB8_16:
	setp.eq.s32 	%p32, %r25, 0;
	@%p32 bra 	$L__BB8_19;
	neg.s32 	%r449, %r25;
$L__BB8_18:
	.pragma "nounroll";
	mul.wide.s32 	%rd49, %r441, 4;
	add.s64 	%rd50, %rd2, %rd49;
	ld.global.u32 	%r320, [%rd50];
	add.s32 	%r452, %r320, %r452;
	add.s32 	%r441, %r441, 256;
	add.s32 	%r449, %r449, 1;
	setp.ne.s32 	%p33, %r449, 0;
	@%p33 bra 	$L__BB8_18;
$L__BB8_19:
	setp.lt.u64 	%p34, %rd19, 256;
	@%p34 bra 	$L__BB8_24;
	// begin inline asm
	mov.u32 %r384, %laneid;
	// end inline asm
	mov.b32 	%r387, 1;
	mov.b32 	%r408, 31;
	mov.b32 	%r409, -1;
	// begin inline asm
	shfl.sync.down.b32 %r385, %r452, %r387, %r408, %r409;
	// end inline asm
	setp.gt.s32 	%p50, %r384, 30;
	selp.b32 	%r410, 0, %r385, %p50;
	add.s32 	%r391, %r410, %r452;
	mov.b32 	%r392, 2;
	// begin inline asm
	shfl.sync.down.b32 %r390, %r391, %r392, %r408, %r409;
	// end inline asm
	setp.gt.s32 	%p51, %r384, 29;
	selp.b32 	%r411, 0, %r390, %p51;
	add.s32 	%r396, %r391, %r411;
	mov.b32 	%r397, 4;
	// begin inline asm
	shfl.sync.down.b32 %r395, %r396, %r397, %r408, %r409;
	// end inline asm
	setp.gt.s32 	%p52, %r384, 27;
	selp.b32 	%r412, 0, %r395, %p52;
	add.s32 	%r401, %r396, %r412;
	mov.b32 	%r402, 8;
	// begin inline asm
	shfl.sync.down.b32 %r400, %r401, %r402, %r408, %r409;
	// end inline asm
	setp.gt.s32 	%p53, %r384, 23;
	selp.b32 	%r413, 0, %r400, %p53;
	add.s32 	%r406, %r401, %r413;
	mov.b32 	%r407, 16;
	// begin inline asm
	shfl.sync.down.b32 %r405, %r406, %r407, %r408, %r409;
	// end inline asm
	setp.gt.s32 	%p54, %r384, 15;
	selp.b32 	%r414, 0, %r405, %p54;
	add.s32 	%r470, %r406, %r414;
	setp.ne.s32 	%p55, %r384, 0;
	@%p55 bra 	$L__BB8_22;
	shr.u32 	%r415, %r2, 3;
	and.b32  	%r416, %r415, 124;
	mov.u32 	%r417, _ZZN3cub18CUB_300001_SM_10006detail6reduce28DeviceReduceSingleTileKernelINS2_10policy_hubIiyN4cuda3std3__44plusIiEEE10Policy1000EN6thrust24THRUST_300001_SM_1000_NS6detail15normal_iteratorINSD_10device_ptrIiEEEEPiyS9_iiNS7_10__identityEEEvT0_T1_T2_T3_T4_T6_E12temp_storage;
	add.s32 	%r418, %r417, %r416;
	st.shared.u32 	[%r418+8], %r470;
$L__BB8_22:
	bar.sync 	0;
	setp.ne.s32 	%p56, %r2, 0;
	@%p56 bra 	$L__BB8_49;
	ld.shared.u32 	%r419, [_ZZN3cub18CUB_300001_SM_10006detail6reduce28DeviceReduceSingleTileKernelINS2_10policy_hubIiyN4cuda3std3__44plusIiEEE10Policy1000EN6thrust24THRUST_300001_SM_1000_NS6detail15normal_iteratorINSD_10device_ptrIiEEEEPiyS9_iiNS7_10__identityEEEvT0_T1_T2_T3_T4_T6_E12temp_storage+12];
	add.s32 	%r420, %r419, %r470;
	ld.shared.u32 	%r421, [_ZZN3cub18CUB_300001_SM_10006detail6reduce28DeviceReduceSingleTileKernelINS2_10policy_hubIiyN4cuda3std3__44plusIiEEE10Policy1000EN6thrust24THRUST_300001_SM_1000_NS6detail15normal_iteratorINSD_10device_ptrIiEEEEPiyS9_iiNS7_10__identityEEEvT0_T1_T2_T3_T4_T6_E12temp_storage+16];
	add.s32 	%r422, %r420, %r421;
	ld.shared.u32 	%r423, [_ZZN3cub18CUB_300001_SM_10006detail6reduce28DeviceReduceSingleTileKernelINS2_10policy_hubIiyN4cuda3std3__44plusIiEEE10Policy1000EN6thrust24THRUST_300001_SM_1000_NS6detail15normal_iteratorINSD_10device_ptrIiEEEEPiyS9_iiNS7_10__identityEEEvT0_T1_T2_T3_T4_T6_E12temp_storage+20];
	add.s32 	%r424, %r422, %r423;
	ld.shared.u32 	%r425, [_ZZN3cub18CUB_300001_SM_10006detail6reduce28DeviceReduceSingleTileKernelINS2_10policy_hubIiyN4cuda3std3__44plusIiEEE10Policy1000EN6thrust24THRUST_300001_SM_1000_NS6detail15normal_iteratorINSD_10device_ptrIiEEEEPiyS9_iiNS7_10__identityEEEvT0_T1_T2_T3_T4_T6_E12temp_storage+24];
	add.s32 	%r426, %r424, %r425;
	ld.shared.u32 	%r427, [_ZZN3cub18CUB_300001_SM_10006detail6reduce28DeviceReduceSingleTileKernelINS2_10policy_hubIiyN4cuda3std3__44plusIiEEE10Policy1000EN6thrust24THRUST_300001_SM_1000_NS6detail15normal_iteratorINSD_10device_ptrIiEEEEPiyS9_iiNS7_10__identityEEEvT0_T1_T2_T3_T4_T6_E12temp_storage+28];
	add.s32 	%r428, %r426, %r427;
	ld.shared.u32 	%r429, [_ZZN3cub18CUB_300001_SM_10006detail6reduce28DeviceReduceSingleTileKernelINS2_10policy_hubIiyN4cuda3std3__44plusIiEEE10Policy1000EN6thrust24THRUST_300001_SM_1000_NS6detail15normal_iteratorINSD_10device_ptrIiEEEEPiyS9_iiNS7_10__identityEEEvT0_T1_T2_T3_T4_T6_E12temp_storage+32];
	add.s32 	%r430, %r428, %r429;
	ld.shared.u32 	%r431, [_ZZN3cub18CUB_300001_SM_10006detail6reduce28DeviceReduceSingleTileKernelINS2_10policy_hubIiyN4cuda3std3__44plusIiEEE10Policy1000EN6thrust24THRUST_300001_SM_1000_NS6detail15normal_iteratorINSD_10device_ptrIiEEEEPiyS9_iiNS7_10__identityEEEvT0_T1_T2_T3_T4_T6_E12temp_storage+36];
	add.s32 	%r470, %r430, %r431;
	bra.uni 	$L__BB8_49;
$L__BB8_24:
	// begin inline asm
	mov.u32 %r321, %laneid;
	// end inline asm
	and.b32  	%r347, %r2, 992;
	add.s32 	%r348, %r347, 32;
	setp.gt.u32 	%p35, %r348, %r1;
	not.b32 	%r349, %r347;
	add.s32 	%r350, %r1, %r349;
	selp.b32 	%r345, %r350, 31, %p35;
	mov.b32 	%r324, 1;
	mov.b32 	%r346, -1;
	// begin inline asm
	shfl.sync.down.b32 %r322, %r452, %r324, %r345, %r346;
	// end inline asm
	setp.lt.s32 	%p36, %r321, %r345;
	selp.b32 	%r351, %r322, 0, %p36;
	add.s32 	%r328, %r351, %r452;
	mov.b32 	%r329, 2;
	// begin inline asm
	shfl.sync.down.b32 %r327, %r328, %r329, %r345, %r346;
	// end inline asm
	add.s32 	%r352, %r321, 2;
	setp.gt.s32 	%p37, %r352, %r345;
	selp.b32 	%r353, 0, %r327, %p37;
	add.s32 	%r333, %r328, %r353;
	mov.b32 	%r334, 4;
	// begin inline asm
	shfl.sync.down.b32 %r332, %r333, %r334, %r345, %r346;
	// end inline asm
	add.s32 	%r354, %r321, 4;
	setp.gt.s32 	%p38, %r354, %r345;
	selp.b32 	%r355, 0, %r332, %p38;
	add.s32 	%r338, %r333, %r355;
	mov.b32 	%r339, 8;
	// begin inline asm
	shfl.sync.down.b32 %r337, %r338, %r339, %r345, %r346;
	// end inline asm
	add.s32 	%r356, %r321, 8;
	setp.gt.s32 	%p39, %r356, %r345;
	selp.b32 	%r357, 0, %r337, %p39;
	add.s32 	%r343, %r338, %r357;
	mov.b32 	%r344, 16;
	// begin inline asm
	shfl.sync.down.b32 %r342, %r343, %r344, %r345, %r346;
	// end inline asm
	add.s32 	%r358, %r321, 16;
	setp.gt.s32 	%p40, %r358, %r345;
	selp.b32 	%r359, 0, %r342, %p40;
	add.s32 	%r470, %r343, %r359;
	setp.ne.s32 	%p41, %r321, 0;
	@%p41 bra 	$L__BB8_26;
	shr.u32 	%r360, %r2, 3;
	and.b32  	%r361, %r360, 124;
	mov.u32 	%r362, _ZZN3cub18CUB_300001_SM_10006detail6reduce28DeviceReduceSingleTileKernelINS2_10policy_hubIiyN4cuda3std3__44plusIiEEE10Policy1000EN6thrust24THRUST_300001_SM_1000_NS6detail15normal_iteratorINSD_10device_ptrIiEEEEPiyS9_iiNS7_10__identityEEEvT0_T1_T2_T3_T4_T6_E12temp_storage;
	add.s32 	%r363, %r362, %r361;
	st.shared.u32 	[%r363+8], %r470;
$L__BB8_26:
	bar.sync 	0;
	setp.ne.s32 	%p42, %r2, 0;
	@%p42 bra 	$L__BB8_49;
	setp.gt.u64 	%p43, %rd19, 32;
	ld.shared.u32 	%r364, [_ZZN3cub18CUB_300001_SM_10006detail6reduce28DeviceReduceSingleTileKernelINS2_10policy_hubIiyN4cuda3std3__44plusIiEEE10Policy1000EN6thrust24THRUST_300001_SM_1000_NS6detail15normal_iteratorINSD_10device_ptrIiEEEEPiyS9_iiNS7_10__identityEEEvT0_T1_T2_T3_T4_T6_E12temp_storage+12];
	selp.b32 	%r365, %r364, 0, %p43;
	add.s32 	%r366, %r365, %r470;
	setp.gt.u64 	%p44, %rd19, 64;
	ld.shared.u32 	%r367, [_ZZN3cub18CUB_300001_SM_10006detail6reduce28DeviceReduceSingleTileKernelINS2_10policy_hubIiyN4cuda3std3__44plusIiEEE10Policy1000EN6thrust24THRUST_300001_SM_1000_NS6detail15normal_iteratorINSD_10device_ptrIiEEEEPiyS9_iiNS7_10__identityEEEvT0_T1_T2_T3_T4_T6_E12temp_storage+16];
	selp.b32 	%r368, %r367, 0, %p44;
	add.s32 	%r369, %r366, %r368;
	setp.gt.u64 	%p45, %rd19, 96;
	ld.shared.u32 	%r370, [_ZZN3cub18CUB_300001_SM_10006detail6reduce28DeviceReduceSingleTileKernelINS2_10policy_hubIiyN4cuda3std3__44plusIiEEE10Policy1000EN6thrust24THRUST_300001_SM_1000_NS6detail15normal_iteratorINSD_10device_ptrIiEEEEPiyS9_iiNS7_10__identityEEEvT0_T1_T2_T3_T4_T6_E12temp_storage+20];
	selp.b32 	%r371, %r370, 0, %p45;
	add.s32 	%r372, %r369, %r371;
	setp.gt.u64 	%p46, %rd19, 128;
	ld.shared.u32 	%r373, [_ZZN3cub18CUB_300001_SM_10006detail6reduce28DeviceReduceSingleTileKernelINS2_10policy_hubIiyN4cuda3std3__44plusIiEEE10Policy1000EN6thrust24THRUST_300001_SM_1000_NS6detail15normal_iteratorINSD_10device_ptrIiEEEEPiyS9_iiNS7_10__identityEEEvT0_T1_T2_T3_T4_T6_E12temp_storage+24];
	selp.b32 	%r374, %r373, 0, %p46;
	add.s32 	%r375, %r372, %r374;
	setp.gt.u64 	%p47, %rd19, 160;
	ld.shared.u32 	%r376, [_ZZN3cub18CUB_300001_SM_10006detail6reduce28DeviceReduceSingleTileKernelINS2_10policy_hubIiyN4cuda3std3__44plusIiEEE10Policy1000EN6thrust24THRUST_300001_SM_1000_NS6detail15normal_iteratorINSD_10device_ptrIiEEEEPiyS9_iiNS7_10__identityEEEvT0_T1_T2_T3_T4_T6_E12temp_storage+28];
	selp.b32 	%r377, %r376, 0, %p47;
	add.s32 	%r378, %r375, %r377;
	setp.gt.u64 	%p48, %rd19, 192;
	ld.shared.u32 	%r379, [_ZZN3cub18CUB_300001_SM_10006detail6reduce28DeviceReduceSingleTileKernelINS2_10policy_hubIiyN4cuda3std3__44plusIiEEE10Policy1000EN6thrust24THRUST_300001_SM_1000_NS6detail15normal_iteratorINSD_10device_ptrIiEEEEPiyS9_iiNS7_10__identityEEEvT0_T1_T2_T3_T4_T6_E12temp_storage+32];
	selp.b32 	%r380, %r379, 0, %p48;
	add.s32 	%r381, %r378, %r380;
	setp.gt.u64 	%p49, %rd19, 224;
	ld.shared.u32 	%r382, [_ZZN3cub18CUB_300001_SM_10006detail6reduce28DeviceReduceSingleTileKernelINS2_10policy_hubIiyN4cuda3std3__44plusIiEEE10Policy1000EN6thrust24THRUST_300001_SM_1000_NS6detail15normal_iteratorINSD_10device_ptrIiEEEEPiyS9_iiNS7_10__identityEEEvT0_T1_T2_T3_T4_T6_E12temp_storage+36];
	selp.b32 	%r383, %r382, 0, %p49;
	add.s32 	%r470, %r381, %r383;
	bra.uni 	$L__BB8_49;
$L__BB8_28:
	mov.u32 	%r43, %tid.x;
	cvt.u64.u32 	%rd6, %r43;
	mul.wide.u32 	%rd22, %r43, 4;
	add.s64 	%rd7, %rd2, %rd22;
	ld.global.u32 	%r82, [%rd7];
	ld.global.u32 	%r83, [%rd7+1024];
	ld.global.u32 	%r84, [%rd7+2048];
	ld.global.u32 	%r85, [%rd7+3072];
	ld.global.u32 	%r86, [%rd7+4096];
	ld.global.u32 	%r87, [%rd7+5120];
	ld.global.u32 	%r88, [%rd7+6144];
	ld.global.u32 	%r89, [%rd7+7168];
	ld.global.u32 	%r90, [%rd7+8192];
	ld.global.u32 	%r91, [%rd7+9216];
	ld.global.u32 	%r92, [%rd7+10240];
	ld.global.u32 	%r93, [%rd7+11264];
	ld.global.u32 	%r94, [%rd7+12288];
	ld.global.u32 	%r95, [%rd7+13312];
	ld.global.u32 	%r96, [%rd7+14336];
	ld.global.u32 	%r97, [%rd7+15360];
	add.s32 	%r98, %r83, %r82;
	add.s32 	%r99, %r84, %r98;
	add.s32 	%r100, %r85, %r99;
	add.s32 	%r101, %r86, %r100;
	add.s32 	%r102, %r87, %r101;
	add.s32 	%r103, %r88, %r102;
	add.s32 	%r104, %r89, %r103;
	add.s32 	%r105, %r90, %r104;
	add.s32 	%r106, %r91, %r105;
	add.s32 	%r107, %r92, %r106;
	add.s32 	%r108, %r93, %r107;
	add.s32 	%r109, %r94, %r108;
	add.s32 	%r110, %r95, %r109;
	add.s32 	%r111, %r96, %r110;
	add.s32 	%r469, %r97, %r111;
	add.s64 	%rd8, %rd19, -4096;
	setp.lt.u64 	%p3, %rd8, 4096;
	mov.b64 	%rd53, 4096;
	@%p3 bra 	$L__BB8_32;
	mov.b64 	%rd53, 4096;
$L__BB8_30:
	shl.b64 	%rd24, %rd53, 2;
	add.s64 	%rd25, %rd7, %rd24;
	ld.global.u32 	%r112, [%rd25];
	ld.global.u32 	%r113, [%rd25+1024];
	ld.global.u32 	%r114, [%rd25+2048];
	ld.global.u32 	%r115, [%rd25+3072];
	ld.global.u32 	%r116, [%rd25+4096];
	ld.global.u32 	%r117, [%rd25+5120];
	ld.global.u32 	%r118, [%rd25+6144];
	ld.global.u32 	%r119, [%rd25+7168];
	ld.global.u32 	%r120, [%rd25+8192];
	ld.global.u32 	%r121, [%rd25+9216];
	ld.global.u32 	%r122, [%rd25+10240];
	ld.global.u32 	%r123, [%rd25+11264];
	ld.global.u32 	%r124, [%rd25+12288];
	ld.global.u32 	%r125, [%rd25+13312];
	ld.global.u32 	%r126, [%rd25+14336];
	ld.global.u32 	%r127, [%rd25+15360];
	add.s32 	%r128, %r112, %r469;
	add.s32 	%r129, %r113, %r128;
	add.s32 	%r130, %r114, %r129;
	add.s32 	%r131, %r115, %r130;
	add.s32 	%r132, %r116, %r131;
	add.s32 	%r133, %r117, %r132;
	add.s32 	%r134, %r118, %r133;
	add.s32 	%r135, %r119, %r134;
	add.s32 	%r136, %r120, %r135;
	add.s32 	%r137, %r121, %r136;
	add.s32 	%r138, %r122, %r137;
	add.s32 	%r139, %r123, %r138;
	add.s32 	%r140, %r124, %r139;
	add.s32 	%r141, %r125, %r140;
	add.s32 	%r142, %r126, %r141;
	add.s32 	%r469, %r127, %r142;
	sub.s64 	%rd26, %rd19, %rd53;
	setp.lt.u64 	%p4, %rd26, 4096;
	@%p4 bra 	$L__BB8_45;
	add.s64 	%rd53, %rd53, 4096;
	setp.le.u64 	%p5, %rd53, %rd8;
	@%p5 bra 	$L__BB8_30;
$L__BB8_32:
	setp.le.u64 	%p6, %rd19, %rd53;
	cvt.u32.u64 	%r143, %rd53;
	cvt.u32.u64 	%r144, %rd19;
	sub.s32 	%r145, %r144, %r143;
	setp.ge.s32 	%p7, %r43, %r145;
	or.pred  	%p8, %p6, %p7;
	@%p8 bra 	$L__BB8_45;
	not.b32 	%r149, %r43;
	add.s32 	%r150, %r149, %r144;
	sub.s32 	%r152, %r150, %r143;
	shr.u32 	%r153, %r152, 8;
	add.s32 	%r48, %r153, 1;
	and.b32  	%r49, %r48, 15;
	setp.lt.u32 	%p9, %r152, 3840;
	mov.u32 	%r459, %r43;
	@%p9 bra 	$L__BB8_36;
	and.b32  	%r154, %r48, 33554416;
	neg.s32 	%r455, %r154;
	add.s64 	%rd27, %rd53, %rd6;
	shl.b64 	%rd28, %rd27, 2;
	add.s64 	%rd29, %rd28, %rd2;
	add.s64 	%rd54, %rd29, 8192;
	mov.u32 	%r459, %r43;
$L__BB8_35:
	.pragma "nounroll";
	ld.global.u32 	%r155, [%rd54+-8192];
	add.s32 	%r156, %r155, %r469;
	ld.global.u32 	%r157, [%rd54+-7168];
	add.s32 	%r158, %r157, %r156;
	ld.global.u32 	%r159, [%rd54+-6144];
	add.s32 	%r160, %r159, %r158;
	ld.global.u32 	%r161, [%rd54+-5120];
	add.s32 	%r162, %r161, %r160;
	ld.global.u32 	%r163, [%rd54+-4096];
	add.s32 	%r164, %r163, %r162;
	ld.global.u32 	%r165, [%rd54+-3072];
	add.s32 	%r166, %r165, %r164;
	ld.global.u32 	%r167, [%rd54+-2048];
	add.s32 	%r168, %r167, %r166;
	ld.global.u32 	%r169, [%rd54+-1024];
	add.s32 	%r170, %r169, %r168;
	ld.global.u32 	%r171, [%rd54];
	add.s32 	%r172, %r171, %r170;
	ld.global.u32 	%r173, [%rd54+1024];
	add.s32 	%r174, %r173, %r172;
	ld.global.u32 	%r175, [%rd54+2048];
	add.s32 	%r176, %r175, %r174;
	ld.global.u32 	%r177, [%rd54+3072];
	add.s32 	%r178, %r177, %r176;
	ld.global.u32 	%r179, [%rd54+4096];
	add.s32 	%r180, %r179, %r178;
	ld.global.u32 	%r181, [%rd54+5120];
	add.s32 	%r182, %r181, %r180;
	ld.global.u32 	%r183, [%rd54+6144];
	add.s32 	%r184, %r183, %r182;
	ld.global.u32 	%r185, [%rd54+7168];
	add.s32 	%r469, %r185, %r184;
	add.s32 	%r459, %r459, 4096;
	add.s32 	%r455, %r455, 16;
	add.s64 	%rd54, %rd54, 16384;
	setp.ne.s32 	%p10, %r455, 0;
	@%p10 bra 	$L__BB8_35;
$L__BB8_36:
	setp.eq.s32 	%p11, %r49, 0;
	@%p11 bra 	$L__BB8_45;
	and.b32  	%r60, %r48, 7;
	setp.lt.u32 	%p12, %r49, 8;
	@%p12 bra 	$L__BB8_39;
	cvt.u64.u32 	%rd30, %r459;
	add.s64 	%rd31, %rd53, %rd30;
	shl.b64 	%rd32, %rd31, 2;
	add.s64 	%rd33, %rd2, %rd32;
	ld.global.u32 	%r187, [%rd33];
	add.s32 	%r188, %r187, %r469;
	ld.global.u32 	%r189, [%rd33+1024];
	add.s32 	%r190, %r189, %r188;
	ld.global.u32 	%r191, [%rd33+2048];
	add.s32 	%r192, %r191, %r190;
	ld.global.u32 	%r193, [%rd33+3072];
	add.s32 	%r194, %r193, %r192;
	ld.global.u32 	%r195, [%rd33+4096];
	add.s32 	%r196, %r195, %r194;
	ld.global.u32 	%r197, [%rd33+5120];
	add.s32 	%r198, %r197, %r196;
	ld.global.u32 	%r199, [%rd33+6144];
	add.s32 	%r200, %r199, %r198;
	ld.global.u32 	%r201, [%rd33+7168];
	add.s32 	%r469, %r201, %r200;
	add.s32 	%r459, %r459, 2048;
$L__BB8_39:
	setp.eq.s32 	%p13, %r60, 0;
	@%p13 bra 	$L__BB8_45;
	and.b32  	%r66, %r48, 3;
	setp.lt.u32 	%p14, %r60, 4;
	@%p14 bra 	$L__BB8_42;
	cvt.u64.u32 	%rd34, %r459;
	add.s64 	%rd35, %rd53, %rd34;
	shl.b64 	%rd36, %rd35, 2;
	add.s64 	%rd37, %rd2, %rd36;
	ld.global.u32 	%r203, [%rd37];
	add.s32 	%r204, %r203, %r469;
	ld.global.u32 	%r205, [%rd37+1024];
	add.s32 	%r206, %r205, %r204;
	ld.global.u32 	%r207, [%rd37+2048];
	add.s32 	%r208, %r207, %r206;
	ld.global.u32 	%r209, [%rd37+3072];
	add.s32 	%r469, %r209, %r208;
	add.s32 	%r459, %r459, 1024;
$L__BB8_42:
	setp.eq.s32 	%p15, %r66, 0;
	@%p15 bra 	$L__BB8_45;
	cvt.u64.u32 	%rd38, %r459;
	add.s64 	%rd39, %rd53, %rd38;
	shl.b64 	%rd40, %rd39, 2;
	add.s64 	%rd55, %rd2, %rd40;
	neg.s32 	%r467, %r66;
$L__BB8_44:
	.pragma "nounroll";
	ld.global.u32 	%r210, [%rd55];
	add.s32 	%r469, %r210, %r469;
	add.s64 	%rd55, %rd55, 1024;
	add.s32 	%r467, %r467, 1;
	setp.ne.s32 	%p16, %r467, 0;
	@%p16 bra 	$L__BB8_44;
$L__BB8_45:
	// begin inline asm
	mov.u32 %r211, %laneid;
	// end inline asm
	mov.b32 	%r214, 1;
	mov.b32 	%r235, 31;
	mov.b32 	%r236, -1;
	// begin inline asm
	shfl.sync.down.b32 %r212, %r469, %r214, %r235, %r236;
	// end inline asm
	setp.gt.s32 	%p17, %r211, 30;
	selp.b32 	%r237, 0, %r212, %p17;
	add.s32 	%r218, %r237, %r469;
	mov.b32 	%r219, 2;
	// begin inline asm
	shfl.sync.down.b32 %r217, %r218, %r219, %r235, %r236;
	// end inline asm
	setp.gt.s32 	%p18, %r211, 29;
	selp.b32 	%r238, 0, %r217, %p18;
	add.s32 	%r223, %r218, %r238;
	mov.b32 	%r224, 4;
	// begin inline asm
	shfl.sync.down.b32 %r222, %r223, %r224, %r235, %r236;
	// end inline asm
	setp.gt.s32 	%p19, %r211, 27;
	selp.b32 	%r239, 0, %r222, %p19;
	add.s32 	%r228, %r223, %r239;
	mov.b32 	%r229, 8;
	// begin inline asm
	shfl.sync.down.b32 %r227, %r228, %r229, %r235, %r236;
	// end inline asm
	setp.gt.s32 	%p20, %r211, 23;
	selp.b32 	%r240, 0, %r227, %p20;
	add.s32 	%r233, %r228, %r240;
	mov.b32 	%r234, 16;
	// begin inline asm
	shfl.sync.down.b32 %r232, %r233, %r234, %r235, %r236;
	// end inline asm
	setp.gt.s32 	%p21, %r211, 15;
	selp.b32 	%r241, 0, %r232, %p21;
	add.s32 	%r470, %r233, %r241;
	setp.ne.s32 	%p22, %r211, 0;
	@%p22 bra 	$L__BB8_47;
	shr.u32 	%r242, %r43, 3;
	and.b32  	%r243, %r242, 124;
	mov.u32 	%r244, _ZZN3cub18CUB_300001_SM_10006detail6reduce28DeviceReduceSingleTileKernelINS2_10policy_hubIiyN4cuda3std3__44plusIiEEE10Policy1000EN6thrust24THRUST_300001_SM_1000_NS6detail15normal_iteratorINSD_10device_ptrIiEEEEPiyS9_iiNS7_10__identityEEEvT0_T1_T2_T3_T4_T6_E12temp_storage;
	add.s32 	%r245, %r244, %r243;
	st.shared.u32 	[%r245+8], %r470;
$L__BB8_47:
	bar.sync 	0;
	setp.ne.s32 	%p23, %r43, 0;
	@%p23 bra 	$L__BB8_49;
	ld.shared.u32 	%r246, [_ZZN3cub18CUB_300001_SM_10006detail6reduce28DeviceReduceSingleTileKernelINS2_10policy_hubIiyN4cuda3std3__44plusIiEEE10Policy1000EN6thrust24THRUST_300001_SM_1000_NS6detail15normal_iteratorINSD_10device_ptrIiEEEEPiyS9_iiNS7_10__identityEEEvT0_T1_T2_T3_T4_T6_E12temp_storage+12];
	add.s32 	%r247, %r246, %r470;
	ld.shared.u32 	%r248, [_ZZN3cub18CUB_300001_SM_10006detail6reduce28DeviceReduceSingleTileKernelINS2_10policy_hubIiyN4cuda3std3__44plusIiEEE10Policy1000EN6thrust24THRUST_300001_SM_1000_NS6detail15normal_iteratorINSD_10device_ptrIiEEEEPiyS9_iiNS7_10__identityEEEvT0_T1_T2_T3_T4_T6_E12temp_storage+16];
	add.s32 	%r249, %r247, %r248;
	ld.shared.u32 	%r250, [_ZZN3cub18CUB_300001_SM_10006detail6reduce28DeviceReduceSingleTileKernelINS2_10policy_hubIiyN4cuda3std3__44plusIiEEE10Policy1000EN6thrust24THRUST_300001_SM_1000_NS6detail15normal_iteratorINSD_10device_ptrIiEEEEPiyS9_iiNS7_10__identityEEEvT0_T1_T2_T3_T4_T6_E12temp_storage+20];
	add.s32 	%r251, %r249, %r250;
	ld.shared.u32 	%r252, [_ZZN3cub18CUB_300001_SM_10006detail6reduce28DeviceReduceSingleTileKernelINS2_10policy_hubIiyN4cuda3std3__44plusIiEEE10Policy1000EN6thrust24THRUST_300001_SM_1000_NS6detail15normal_iteratorINSD_10device_ptrIiEEEEPiyS9_iiNS7_10__identityEEEvT0_T1_T2_T3_T4_T6_E12temp_storage+24];
	add.s32 	%r253, %r251, %r252;
	ld.shared.u32 	%r254, [_ZZN3cub18CUB_300001_SM_10006detail6reduce28DeviceReduceSingleTileKernelINS2_10policy_hubIiyN4cuda3std3__44plusIiEEE10Policy1000EN6thrust24THRUST_300001_SM_1000_NS6detail15normal_iteratorINSD_10device_ptrIiEEEEPiyS9_iiNS7_10__identityEEEvT0_T1_T2_T3_T4_T6_E12temp_storage+28];
	add.s32 	%r255, %r253, %r254;
	ld.shared.u32 	%r256, [_ZZN3cub18CUB_300001_SM_10006detail6reduce28DeviceReduceSingleTileKernelINS2_10policy_hubIiyN4cuda3std3__44plusIiEEE10Policy1000EN6thrust24THRUST_300001_SM_1000_NS6detail15normal_iteratorINSD_10device_ptrIiEEEEPiyS9_iiNS7_10__identityEEEvT0_T1_T2_T3_T4_T6_E12temp_storage+32];
	add.s32 	%r257, %r255, %r256;
	ld.shared.u32 	%r258, [_ZZN3cub18CUB_300001_SM_10006detail6reduce28DeviceReduceSingleTileKernelINS2_10policy_hubIiyN4cuda3std3__44plusIiEEE10Policy1000EN6thrust24THRUST_300001_SM_1000_NS6detail15normal_iteratorINSD_10device_ptrIiEEEEPiyS9_iiNS7_10__identityEEEvT0_T1_T2_T3_T4_T6_E12temp_storage+36];
	add.s32 	%r470, %r257, %r258;
$L__BB8_49:
	mov.u32 	%r432, %tid.x;
	setp.ne.s32 	%p57, %r432, 0;
	@%p57 bra 	$L__BB8_51;
	add.s32 	%r433, %r470, %r81;
	st.global.u32 	[%rd1], %r433;
$L__BB8_51:
	ret;

}
	// .globl	_ZN3cub18CUB_300001_SM_10006detail6reduce18DeviceReduceKernelINS2_10policy_hubIiyN4cuda3std3__44plusIiEEE10Policy1000EN6thrust24THRUST_300001_SM_1000_NS6detail15normal_iteratorINSD_10device_ptrIiEEEEyS9_iNS7_10__identityEEEvT0_PT3_T1_NS0_13GridEvenShareISN_EET2_T4_
.visible .entry _ZN3cub18CUB_300001_SM_10006detail6reduce18DeviceReduceKernelINS2_10policy_hubIiyN4cuda3std3__44plusIiEEE10Policy1000EN6thrust24THRUST_300001_SM_1000_NS6detail15normal_iteratorINSD_10device_ptrIiEEEEyS9_iNS7_10__identityEEEvT0_PT3_T1_NS0_13GridEvenShareISN_EET2_T4_(
	.param .align 8 .b8 _ZN3cub18CUB_300001_SM_10006detail6reduce18DeviceReduceKernelINS2_10policy_hubIiyN4cuda3std3__44plusIiEEE10Policy1000EN6thrust24THRUST_300001_SM_1000_NS6detail15normal_iteratorINSD_10device_ptrIiEEEEyS9_iNS7_10__identityEEEvT0_PT3_T1_NS0_13GridEvenShareISN_EET2_T4__param_0[8],
	.param .u64 .ptr .align 1 _ZN3cub18CUB_300001_SM_10006detail6reduce18DeviceReduceKernelINS2_10policy_hubIiyN4cuda3std3__44plusIiEEE10Policy1000EN6thrust24THRUST_300001_SM_1000_NS6detail15normal_iteratorINSD_10device_ptrIiEEEEyS9_iNS7_10__identityEEEvT0_PT3_T1_NS0_13GridEvenShareISN_EET2_T4__param_1,
	.param .u64 _ZN3cub18CUB_300001_SM_10006detail6reduce18DeviceReduceKernelINS2_10policy_hubIiyN4cuda3std3__44plusIiEEE10Policy1000EN6thrust24THRUST_300001_SM_1000_NS6detail15normal_iteratorINSD_10device_ptrIiEEEEyS9_iNS7_10__identityEEEvT0_PT3_T1_NS0_13GridEvenShareISN_EET2_T4__param_2,
	.param .align 8 .b8 _ZN3cub18CUB_300001_SM_10006detail6reduce18DeviceReduceKernelINS2_10policy_hubIiyN4cuda3std3__44plusIiEEE10Policy1000EN6thrust24THRUST_300001_SM_1000_NS6detail15normal_iteratorINSD_10device_ptrIiEEEEyS9_iNS7_10__identityEEEvT0_PT3_T1_NS0_13GridEvenShareISN_EET2_T4__param_3[72],
	.param .align 1 .b8 _ZN3cub18CUB_300001_SM_10006detail6reduce18DeviceReduceKernelINS2_10policy_hubIiyN4cuda3std3__44plusIiEEE10Policy1000EN6thrust24THRUST_300001_SM_1000_NS6detail15normal_iteratorINSD_10device_ptrIiEEEEyS9_iNS7_10__identityEEEvT0_PT3_T1_NS0_13GridEvenShareISN_EET2_T4__param_4[1],
	.param .align 1 .b8 _ZN3cub18CUB_300001_SM_10006detail6reduce18DeviceReduceKernelINS2_10policy_hubIiyN4cuda3std3__44plusIiEEE10Policy1000EN6thrust24THRUST_300001_SM_1000_NS6detail15normal_iteratorINSD_10device_ptrIiEEEEyS9_iNS7_10__identityEEEvT0_PT3_T1_NS0_13GridEvenShareISN_EET2_T4__param_5[1]
)
.maxntid 256
{
	.reg .pred 	%p<57>;
	.reg .b16 	%rs<4>;
	.reg .b32 	%r<502>;
	.reg .b64 	%rd<78>;
	// demoted variable
	.shared .align 4 .b8 _ZZN3cub18CUB_300001_SM_10006detail6reduce18DeviceReduceKernelINS2_10policy_hubIiyN4cuda3std3__44plusIiEEE10Policy1000EN6thrust24THRUST_300001_SM_1000_NS6detail15normal_iteratorINSD_10device_ptrIiEEEEyS9_iNS7_10__identityEEEvT0_PT3_T1_NS0_13GridEvenShareISN_EET2_T4_E12temp_storage[44];
	ld.param.u64 	%rd1, [_ZN3cub18CUB_300001_SM_10006detail6reduce18DeviceReduceKernelINS2_10policy_hubIiyN4cuda3std3__44plusIiEEE10Policy1000EN6thrust24THRUST_300001_SM_1000_NS6detail15normal_iteratorINSD_10device_ptrIiEEEEyS9_iNS7_10__identityEEEvT0_PT3_T1_NS0_13GridEvenShareISN_EET2_T4__param_3+32];
	ld.param.u32 	%r1, [_ZN3cub18CUB_300001_SM_10006detail6reduce18DeviceReduceKernelINS2_10policy_hubIiyN4cuda3std3__44plusIiEEE10Policy1000EN6thrust24THRUST_300001_SM_1000_NS6detail15normal_iteratorINSD_10device_ptrIiEEEEyS9_iNS7_10__identityEEEvT0_PT3_T1_NS0_13GridEvenShareISN_EET2_T4__param_3+40];
	ld.param.u64 	%rd25, [_ZN3cub18CUB_300001_SM_10006detail6reduce18DeviceReduceKernelINS2_10policy_hubIiyN4cuda3std3__44plusIiEEE10Policy1000EN6thrust24THRUST_300001_SM_1000_NS6detail15normal_iteratorINSD_10device_ptrIiEEEEyS9_iNS7_10__identityEEEvT0_PT3_T1_NS0_13GridEvenShareISN_EET2_T4__param_0];
	cvta.to.global.u64 	%rd2, %rd25;
	mov.u32 	%r2, %ctaid.x;
	shl.b32 	%r88, %r1, 12;
	cvt.s64.s32 	%rd3, %r88;
	shl.b32 	%r89, %r2, 12;
	cvt.u64.u32 	%rd4, %r89;
	sub.s64 	%rd5, %rd1, %rd4;
	setp.gt.u64 	%p1, %rd5, 4095;
	@%p1 bra 	$L__BB9_25;
	cvt.u32.u64 	%r287, %rd4;
	cvt.u32.u64 	%r3, %rd1;
	sub.s32 	%r4, %r3, %r287;
	mov.u32 	%r5, %tid.x;
	setp.ge.s32 	%p23, %r5, %r4;
	mov.b32 	%r482, 0;
	mov.u32 	%r471, %r5;
	@%p23 bra 	$L__BB9_3;
	add.s32 	%r289, %r287, %r5;
	mul.wide.u32 	%rd51, %r289, 4;
	add.s64 	%rd52, %rd2, %rd51;
	ld.global.u32 	%r482, [%rd52];
	add.s32 	%r471, %r5, 256;
$L__BB9_3:
	setp.ge.s32 	%p24, %r471, %r4;
	@%p24 bra 	$L__BB9_16;
	not.b32 	%r292, %r471;
	add.s32 	%r293, %r292, %r3;
	sub.s32 	%r294, %r293, %r287;
	shr.u32 	%r295, %r294, 8;
	add.s32 	%r10, %r295, 1;
	and.b32  	%r11, %r10, 15;
	setp.lt.u32 	%p25, %r294, 3840;
	@%p25 bra 	$L__BB9_7;
	and.b32  	%r296, %r10, 33554416;
	neg.s32 	%r467, %r296;
	mul.wide.u32 	%rd53, %r2, 16384;
	mul.wide.u32 	%rd54, %r471, 4;
	or.b64  	%rd55, %rd53, %rd54;
	add.s64 	%rd56, %rd55, %rd2;
	add.s64 	%rd72, %rd56, 8192;
$L__BB9_6:
	.pragma "nounroll";
	ld.global.u32 	%r297, [%rd72+-8192];
	add.s32 	%r298, %r297, %r482;
	ld.global.u32 	%r299, [%rd72+-7168];
	add.s32 	%r300, %r299, %r298;
	ld.global.u32 	%r301, [%rd72+-6144];
	add.s32 	%r302, %r301, %r300;
	ld.global.u32 	%r303, [%rd72+-5120];
	add.s32 	%r304, %r303, %r302;
	ld.global.u32 	%r305, [%rd72+-4096];
	add.s32 	%r306, %r305, %r304;
	ld.global.u32 	%r307, [%rd72+-3072];
	add.s32 	%r308, %r307, %r306;
	ld.global.u32 	%r309, [%rd72+-2048];
	add.s32 	%r310, %r309, %r308;
	ld.global.u32 	%r311, [%rd72+-1024];
	add.s32 	%r312, %r311, %r310;
	ld.global.u32 	%r313, [%rd72];
	add.s32 	%r314, %r313, %r312;
	ld.global.u32 	%r315, [%rd72+1024];
	add.s32 	%r316, %r315, %r314;
	ld.global.u32 	%r317, [%rd72+2048];
	add.s32 	%r318, %r317, %r316;
	ld.global.u32 	%r319, [%rd72+3072];
	add.s32 	%r320, %r319, %r318;
	ld.global.u32 	%r321, [%rd72+4096];
	add.s32 	%r322, %r321, %r320;
	ld.global.u32 	%r323, [%rd72+5120];
	add.s32 	%r324, %r323, %r322;
	ld.global.u32 	%r325, [%rd72+6144];
	add.s32 	%r326, %r325, %r324;
	ld.global.u32 	%r327, [%rd72+7168];
	add.s32 	%r482, %r327, %r326;
	add.s32 	%r471, %r471, 4096;
	add.s32 	%r467, %r467, 16;
	add.s64 	%rd72, %rd72, 16384;
	setp.ne.s32 	%p26, %r467, 0;
	@%p26 bra 	$L__BB9_6;
$L__BB9_7:
	setp.eq.s32 	%p27, %r11, 0;
	@%p27 bra 	$L__BB9_16;
	and.b32  	%r22, %r10, 7;
	setp.lt.u32 	%p28, %r11, 8;
	@%p28 bra 	$L__BB9_10;
	cvt.s64.s32 	%rd57, %r471;
	add.s64 	%rd58, %rd57, %rd4;
	shl.b64 	%rd59, %rd58, 2;
	add.s64 	%rd60, %rd2, %rd59;
	ld.global.u32 	%r329, [%rd60];
	add.s32 	%r330, %r329, %r482;
	ld.global.u32 	%r331, [%rd60+1024];
	add.s32 	%r332, %r331, %r330;
	ld.global.u32 	%r333, [%rd60+2048];
	add.s32 	%r334, %r333, %r332;
	ld.global.u32 	%r335, [%rd60+3072];
	add.s32 	%r336, %r335, %r334;
	ld.global.u32 	%r337, [%rd60+4096];
	add.s32 	%r338, %r337, %r336;
	ld.global.u32 	%r339, [%rd60+5120];
	add.s32 	%r340, %r339, %r338;
	ld.global.u32 	%r341, [%rd60+6144];
	add.s32 	%r342, %r341, %r340;
	ld.global.u32 	%r343, [%rd60+7168];
	add.s32 	%r482, %r343, %r342;
	add.s32 	%r471, %r471, 2048;
$L__BB9_10:
	setp.eq.s32 	%p29, %r22, 0;
	@%p29 bra 	$L__BB9_16;
	and.b32  	%r28, %r10, 3;
	setp.lt.u32 	%p30, %r22, 4;
	@%p30 bra 	$L__BB9_13;
	cvt.s64.s32 	%rd61, %r471;
	add.s64 	%rd62, %rd61, %rd4;
	shl.b64 	%rd63, %rd62, 2;
	add.s64 	%rd64, %rd2, %rd63;
	ld.global.u32 	%r345, [%rd64];
	add.s32 	%r346, %r345, %r482;
	ld.global.u32 	%r347, [%rd64+1024];
	add.s32 	%r348, %r347, %r346;
	ld.global.u32 	%r349, [%rd64+2048];
	add.s32 	%r350, %r349, %r348;
	ld.global.u32 	%r351, [%rd64+3072];
	add.s32 	%r482, %r351, %r350;
	add.s32 	%r471, %r471, 1024;
$L__BB9_13:
	setp.eq.s32 	%p31, %r28, 0;
	@%p31 bra 	$L__BB9_16;
	mul.wide.u32 	%rd65, %r2, 16384;
	add.s64 	%rd9, %rd2, %rd65;
	neg.s32 	%r479, %r28;
$L__BB9_15:
	.pragma "nounroll";
	mul.wide.s32 	%rd66, %r471, 4;
	add.s64 	%rd67, %rd9, %rd66;
	ld.global.u32 	%r352, [%rd67];
	add.s32 	%r482, %r352, %r482;
	add.s32 	%r471, %r471, 256;
	add.s32 	%r479, %r479, 1;
	setp.ne.s32 	%p32, %r479, 0;
	@%p32 bra 	$L__BB9_15;
$L__BB9_16:
	setp.lt.s32 	%p33, %r4, 256;
	@%p33 bra 	$L__BB9_21;
	// begin inline asm
	mov.u32 %r416, %laneid;
	// end inline asm
	mov.b32 	%r419, 1;
	mov.b32 	%r440, 31;
	mov.b32 	%r441, -1;
	// begin inline asm
	shfl.sync.down.b32 %r417, %r482, %r419, %r440, %r441;
	// end inline asm
	setp.gt.s32 	%p49, %r416, 30;
	selp.b32 	%r442, 0, %r417, %p49;
	add.s32 	%r423, %r442, %r482;
	mov.b32 	%r424, 2;
	// begin inline asm
	shfl.sync.down.b32 %r422, %r423, %r424, %r440, %r441;
	// end inline asm
	setp.gt.s32 	%p50, %r416, 29;
	selp.b32 	%r443, 0, %r422, %p50;
	add.s32 	%r428, %r423, %r443;
	mov.b32 	%r429, 4;
	// begin inline asm
	shfl.sync.down.b32 %r427, %r428, %r429, %r440, %r441;
	// end inline asm
	setp.gt.s32 	%p51, %r416, 27;
	selp.b32 	%r444, 0, %r427, %p51;
	add.s32 	%r433, %r428, %r444;
	mov.b32 	%r434, 8;
	// begin inline asm
	shfl.sync.down.b32 %r432, %r433, %r434, %r440, %r441;
	// end inline asm
	setp.gt.s32 	%p52, %r416, 23;
	selp.b32 	%r445, 0, %r432, %p52;
	add.s32 	%r438, %r433, %r445;
	mov.b32 	%r439, 16;
	// begin inline asm
	shfl.sync.down.b32 %r437, %r438, %r439, %r440, %r441;
	// end inline asm
	setp.gt.s32 	%p53, %r416, 15;
	selp.b32 	%r446, 0, %r437, %p53;
	add.s32 	%r501, %r438, %r446;
	setp.ne.s32 	%p54, %r416, 0;
	@%p54 bra 	$L__BB9_19;
	shr.u32 	%r447, %r5, 3;
	and.b32  	%r448, %r447, 124;
	mov.u32 	%r449, _ZZN3cub18CUB_300001_SM_10006detail6reduce18DeviceReduceKernelINS2_10policy_hubIiyN4cuda3std3__44plusIiEEE10Policy1000EN6thrust24THRUST_300001_SM_1000_NS6detail15normal_iteratorINSD_10device_ptrIiEEEEyS9_iNS7_10__identityEEEvT0_PT3_T1_NS0_13GridEvenShareISN_EET2_T4_E12temp_storage;
	add.s32 	%r450, %r449, %r448;
	st.shared.u32 	[%r450+8], %r501;
$L__BB9_19:
	bar.sync 	0;
	setp.ne.s32 	%p55, %r5, 0;
	@%p55 bra 	$L__BB9_46;
	ld.shared.u32 	%r451, [_ZZN3cub18CUB_300001_SM_10006detail6reduce18DeviceReduceKernelINS2_10policy_hubIiyN4cuda3std3__44plusIiEEE10Policy1000EN6thrust24THRUST_300001_SM_1000_NS6detail15normal_iteratorINSD_10device_ptrIiEEEEyS9_iNS7_10__identityEEEvT0_PT3_T1_NS0_13GridEvenShareISN_EET2_T4_E12temp_storage+12];
	add.s32 	%r452, %r451, %r501;
	ld.shared.u32 	%r453, [_ZZN3cub18CUB_300001_SM_10006detail6reduce18DeviceReduceKernelINS2_10policy_hubIiyN4cuda3std3__44plusIiEEE10Policy1000EN6thrust24THRUST_300001_SM_1000_NS6detail15normal_iteratorINSD_10device_ptrIiEEEEyS9_iNS7_10__identityEEEvT0_PT3_T1_NS0_13GridEvenShareISN_EET2_T4_E12temp_storage+16];
	add.s32 	%r454, %r452, %r453;
	ld.shared.u32 	%r455, [_ZZN3cub18CUB_300001_SM_10006detail6reduce18DeviceReduceKernelINS2_10policy_hubIiyN4cuda3std3__44plusIiEEE10Policy1000EN6thrust24THRUST_300001_SM_1000_NS6detail15normal_iteratorINSD_10device_ptrIiEEEEyS9_iNS7_10__identityEEEvT0_PT3_T1_NS0_13GridEvenShareISN_EET2_T4_E12temp_storage+20];
	add.s32 	%r456, %r454, %r455;
	ld.shared.u32 	%r457, [_ZZN3cub18CUB_300001_SM_10006detail6reduce18DeviceReduceKernelINS2_10policy_hubIiyN4cuda3std3__44plusIiEEE10Policy1000EN6thrust24THRUST_300001_SM_1000_NS6detail15normal_iteratorINSD_10device_ptrIiEEEEyS9_iNS7_10__identityEEEvT0_PT3_T1_NS0_13GridEvenShareISN_EET2_T4_E12temp_storage+24];
	add.s32 	%r458, %r456, %r457;
	ld.shared.u32 	%r459, [_ZZN3cub18CUB_300001_SM_10006detail6reduce18DeviceReduceKernelINS2_10policy_hubIiyN4cuda3std3__44plusIiEEE10Policy1000EN6thrust24THRUST_300001_SM_1000_NS6detail15normal_iteratorINSD_10device_ptrIiEEEEyS9_iNS7_10__identityEEEvT0_PT3_T1_NS0_13GridEvenShareISN_EET2_T4_E12temp_storage+28];
	add.s32 	%r460, %r458, %r459;
	ld.shared.u32 	%r461, [_ZZN3cub18CUB_300001_SM_10006detail6reduce18DeviceReduceKernelINS2_10policy_hubIiyN4cuda3std3__44plusIiEEE10Policy1000EN6thrust24THRUST_300001_SM_1000_NS6detail15normal_iteratorINSD_10device_ptrIiEEEEyS9_iNS7_10__identityEEEvT0_PT3_T1_NS0_13GridEvenShareISN_EET2_T4_E12temp_storage+32];
	add.s32 	%r462, %r460, %r461;
	ld.shared.u32 	%r463, [_ZZN3cub18CUB_300001_SM_10006detail6reduce18DeviceReduceKernelINS2_10policy_hubIiyN4cuda3std3__44plusIiEEE10Policy1000EN6thrust24THRUST_300001_SM_1000_NS6detail15normal_iteratorINSD_10device_ptrIiEEEEyS9_iNS7_10__identityEEEvT0_PT3_T1_NS0_13GridEvenShareISN_EET2_T4_E12temp_storage+36];
	add.s32 	%r501, %r462, %r463;
	bra.uni 	$L__BB9_46;
$L__BB9_21:
	// begin inline asm
	mov.u32 %r353, %laneid;
	// end inline asm
	and.b32  	%r379, %r5, 992;
	add.s32 	%r380, %r379, 32;
	setp.gt.s32 	%p34, %r380, %r4;
	not.b32 	%r381, %r379;
	add.s32 	%r382, %r4, %r381;
	selp.b32 	%r377, %r382, 31, %p34;
	mov.b32 	%r356, 1;
	mov.b32 	%r378, -1;
	// begin inline asm
	shfl.sync.down.b32 %r354, %r482, %r356, %r377, %r378;
	// end inline asm
	setp.lt.s32 	%p35, %r353, %r377;
	selp.b32 	%r383, %r354, 0, %p35;
	add.s32 	%r360, %r383, %r482;
	mov.b32 	%r361, 2;
	// begin inline asm
	shfl.sync.down.b32 %r359, %r360, %r361, %r377, %r378;
	// end inline asm
	add.s32 	%r384, %r353, 2;
	setp.gt.s32 	%p36, %r384, %r377;
	selp.b32 	%r385, 0, %r359, %p36;
	add.s32 	%r365, %r360, %r385;
	mov.b32 	%r366, 4;
	// begin inline asm
	shfl.sync.down.b32 %r364, %r365, %r366, %r377, %r378;
	// end inline asm
	add.s32 	%r386, %r353, 4;
	setp.gt.s32 	%p37, %r386, %r377;
	selp.b32 	%r387, 0, %r364, %p37;
	add.s32 	%r370, %r365, %r387;
	mov.b32 	%r371, 8;
	// begin inline asm
	shfl.sync.down.b32 %r369, %r370, %r371, %r377, %r378;
	// end inline asm
	add.s32 	%r388, %r353, 8;
	setp.gt.s32 	%p38, %r388, %r377;
	selp.b32 	%r389, 0, %r369, %p38;
	add.s32 	%r375, %r370, %r389;
	mov.b32 	%r376, 16;
	// begin inline asm
	shfl.sync.down.b32 %r374, %r375, %r376, %r377, %r378;
	// end inline asm
	add.s32 	%r390, %r353, 16;
	setp.gt.s32 	%p39, %r390, %r377;
	selp.b32 	%r391, 0, %r374, %p39;
	add.s32 	%r501, %r375, %r391;
	setp.ne.s32 	%p40, %r353, 0;
	@%p40 bra 	$L__BB9_23;
	shr.u32 	%r392, %r5, 3;
	and.b32  	%r393, %r392, 124;
	mov.u32 	%r394, _ZZN3cub18CUB_300001_SM_10006detail6reduce18DeviceReduceKernelINS2_10policy_hubIiyN4cuda3std3__44plusIiEEE10Policy1000EN6thrust24THRUST_300001_SM_1000_NS6detail15normal_iteratorINSD_10device_ptrIiEEEEyS9_iNS7_10__identityEEEvT0_PT3_T1_NS0_13GridEvenShareISN_EET2_T4_E12temp_storage;
	add.s32 	%r395, %r394, %r393;
	st.shared.u32 	[%r395+8], %r501;
$L__BB9_23:
	bar.sync 	0;
	setp.ne.s32 	%p41, %r5, 0;
	@%p41 bra 	$L__BB9_46;
	setp.gt.s32 	%p42, %r4, 32;
	ld.shared.u32 	%r396, [_ZZN3cub18CUB_300001_SM_10006detail6reduce18DeviceReduceKernelINS2_10policy_hubIiyN4cuda3std3__44plusIiEEE10Policy1000EN6thrust24THRUST_300001_SM_1000_NS6detail15normal_iteratorINSD_10device_ptrIiEEEEyS9_iNS7_10__identityEEEvT0_PT3_T1_NS0_13GridEvenShareISN_EET2_T4_E12temp_storage+12];
	selp.b32 	%r397, %r396, 0, %p42;
	add.s32 	%r398, %r397, %r501;
	setp.gt.s32 	%p43, %r4, 64;
	ld.shared.u32 	%r399, [_ZZN3cub18CUB_300001_SM_10006detail6reduce18DeviceReduceKernelINS2_10policy_hubIiyN4cuda3std3__44plusIiEEE10Policy1000EN6thrust24THRUST_300001_SM_1000_NS6detail15normal_iteratorINSD_10device_ptrIiEEEEyS9_iNS7_10__identityEEEvT0_PT3_T1_NS0_13GridEvenShareISN_EET2_T4_E12temp_storage+16];
	selp.b32 	%r400, %r399, 0, %p43;
	add.s32 	%r401, %r398, %r400;
	setp.gt.s32 	%p44, %r4, 96;
	ld.shared.u32 	%r402, [_ZZN3cub18CUB_300001_SM_10006detail6reduce18DeviceReduceKernelINS2_10policy_hubIiyN4cuda3std3__44plusIiEEE10Policy1000EN6thrust24THRUST_300001_SM_1000_NS6detail15normal_iteratorINSD_10device_ptrIiEEEEyS9_iNS7_10__identityEEEvT0_PT3_T1_NS0_13GridEvenShareISN_EET2_T4_E12temp_storage+20];
	selp.b32 	%r403, %r402, 0, %p44;
	add.s32 	%r404, %r401, %r403;
	setp.gt.s32 	%p45, %r4, 128;
	ld.shared.u32 	%r405, [_ZZN3cub18CUB_300001_SM_10006detail6reduce18DeviceReduceKernelINS2_10policy_hubIiyN4cuda3std3__44plusIiEEE10Policy1000EN6thrust24THRUST_300001_SM_1000_NS6detail15normal_iteratorINSD_10device_ptrIiEEEEyS9_iNS7_10__identityEEEvT0_PT3_T1_NS0_13GridEvenShareISN_EET2_T4_E12temp_storage+24];
	selp.b32 	%r406, %r405, 0, %p45;
	add.s32 	%r407, %r404, %r406;
	setp.gt.s32 	%p46, %r4, 160;
	ld.shared.u32 	%r408, [_ZZN3cub18CUB_300001_SM_10006detail6reduce18DeviceReduceKernelINS2_10policy_hubIiyN4cuda3std3__44plusIiEEE10Policy1000EN6thrust24THRUST_300001_SM_1000_NS6detail15normal_iteratorINSD_10device_ptrIiEEEEyS9_iNS7_10__identityEEEvT0_PT3_T1_NS0_13GridEvenShareISN_EET2_T4_E12temp_storage+28];
	selp.b32 	%r409, %r408, 0, %p46;
	add.s32 	%r410, %r407, %r409;
	setp.gt.s32 	%p47, %r4, 192;
	ld.shared.u32 	%r411, [_ZZN3cub18CUB_300001_SM_10006detail6reduce18DeviceReduceKernelINS2_10policy_hubIiyN4cuda3std3__44plusIiEEE10Policy1000EN6thrust24THRUST_300001_SM_1000_NS6detail15normal_iteratorINSD_10device_ptrIiEEEEyS9_iNS7_10__identityEEEvT0_PT3_T1_NS0_13GridEvenShareISN_EET2_T4_E12temp_storage+32];
	selp.b32 	%r412, %r411, 0, %p47;
	add.s32 	%r413, %r410, %r412;
	setp.gt.s32 	%p48, %r4, 224;
	ld.shared.u32 	%r414, [_ZZN3cub18CUB_300001_SM_10006detail6reduce18DeviceReduceKernelINS2_10policy_hubIiyN4cuda3std3__44plusIiEEE10Policy1000EN6thrust24THRUST_300001_SM_1000_NS6detail15normal_iteratorINSD_10device_ptrIiEEEEyS9_iNS7_10__identityEEEvT0_PT3_T1_NS0_13GridEvenShareISN_EET2_T4_E12temp_storage+36];
	selp.b32 	%r415, %r414, 0, %p48;
	add.s32 	%r501, %r413, %r415;
	bra.uni 	$L__BB9_46;
$L__BB9_25:
	cvt.u32.u64 	%r90, %rd4;
	mov.u32 	%r46, %tid.x;
	add.s32 	%r91, %r46, %r90;
	mul.wide.u32 	%rd26, %r91, 4;
	add.s64 	%rd27, %rd2, %rd26;
	ld.global.u32 	%r92, [%rd27];
	ld.global.u32 	%r93, [%rd27+1024];
	ld.global.u32 	%r94, [%rd27+2048];
	ld.global.u32 	%r95, [%rd27+3072];
	ld.global.u32 	%r96, [%rd27+4096];
	ld.global.u32 	%r97, [%rd27+5120];
	ld.global.u32 	%r98, [%rd27+6144];
	ld.global.u32 	%r99, [%rd27+7168];
	ld.global.u32 	%r100, [%rd27+8192];
	ld.global.u32 	%r101, [%rd27+9216];
	ld.global.u32 	%r102, [%rd27+10240];
	ld.global.u32 	%r103, [%rd27+11264];
	ld.global.u32 	%r104, [%rd27+12288];
	ld.global.u32 	%r105, [%rd27+13312];
	ld.global.u32 	%r106, [%rd27+14336];
	ld.global.u32 	%r107, [%rd27+15360];
	add.s32 	%r108, %r93, %r92;
	add.s32 	%r109, %r94, %r108;
	add.s32 	%r110, %r95, %r109;
	add.s32 	%r111, %r96, %r110;
	add.s32 	%r112, %r97, %r111;
	add.s32 	%r113, %r98, %r112;
	add.s32 	%r114, %r99, %r113;
	add.s32 	%r115, %r100, %r114;
	add.s32 	%r116, %r101, %r115;
	add.s32 	%r117, %r102, %r116;
	add.s32 	%r118, %r103, %r117;
	add.s32 	%r119, %r104, %r118;
	add.s32 	%r120, %r105, %r119;
	add.s32 	%r121, %r106, %r120;
	add.s32 	%r500, %r107, %r121;
	setp.lt.u64 	%p2, %rd5, %rd3;
	@%p2 bra 	$L__BB9_42;
	cvt.u32.u64 	%r123, %rd3;
	cvt.u64.u32 	%rd28, %r46;
	add.s64 	%rd74, %rd4, %rd3;
	cvt.u32.u64 	%r48, %rd1;
	not.b32 	%r125, %r46;
	add.s32 	%r126, %r125, %r48;
	sub.s32 	%r127, %r126, %r123;
	sub.s32 	%r483, %r127, %r90;
	add.s64 	%rd29, %rd74, %rd28;
	shl.b64 	%rd30, %rd29, 2;
	add.s64 	%rd31, %rd30, %rd2;
	add.s64 	%rd73, %rd31, 8192;
	mov.b32 	%r484, 0;
	shl.b32 	%r128, %r1, 12;
	mov.u64 	%rd75, %rd4;
$L__BB9_27:
	cvt.s64.s32 	%rd15, %r128;
	add.s64 	%rd75, %rd75, %rd15;
	add.s64 	%rd32, %rd1, -4096;
	setp.gt.u64 	%p3, %rd75, %rd32;
	@%p3 bra 	$L__BB9_29;
	shl.b32 	%r129, %r1, 12;
	cvt.s64.s32 	%rd33, %r129;
	cvt.u64.u32 	%rd34, %r46;
	add.s64 	%rd35, %rd75, %rd34;
	shl.b64 	%rd36, %rd35, 2;
	add.s64 	%rd37, %rd2, %rd36;
	ld.global.u32 	%r130, [%rd37];
	ld.global.u32 	%r131, [%rd37+1024];
	ld.global.u32 	%r132, [%rd37+2048];
	ld.global.u32 	%r133, [%rd37+3072];
	ld.global.u32 	%r134, [%rd37+4096];
	ld.global.u32 	%r135, [%rd37+5120];
	ld.global.u32 	%r136, [%rd37+6144];
	ld.global.u32 	%r137, [%rd37+7168];
	ld.global.u32 	%r138, [%rd37+8192];
	ld.global.u32 	%r139, [%rd37+9216];
	ld.global.u32 	%r140, [%rd37+10240];
	ld.global.u32 	%r141, [%rd37+11264];
	ld.global.u32 	%r142, [%rd37+12288];
	ld.global.u32 	%r143, [%rd37+13312];
	ld.global.u32 	%r144, [%rd37+14336];
	ld.global.u32 	%r145, [%rd37+15360];
	add.s32 	%r146, %r130, %r500;
	add.s32 	%r147, %r131, %r146;
	add.s32 	%r148, %r132, %r147;
	add.s32 	%r149, %r133, %r148;
	add.s32 	%r150, %r134, %r149;
	add.s32 	%r151, %r135, %r150;
	add.s32 	%r152, %r136, %r151;
	add.s32 	%r153, %r137, %r152;
	add.s32 	%r154, %r138, %r153;
	add.s32 	%r155, %r139, %r154;
	add.s32 	%r156, %r140, %r155;
	add.s32 	%r157, %r141, %r156;
	add.s32 	%r158, %r142, %r157;
	add.s32 	%r159, %r143, %r158;
	add.s32 	%r160, %r144, %r159;
	add.s32 	%r500, %r145, %r160;
	sub.s64 	%rd38, %rd1, %rd75;
	setp.lt.u64 	%p4, %rd38, %rd33;
	add.s32 	%r484, %r484, 1;
	add.s64 	%rd74, %rd74, %rd33;
	sub.s32 	%r483, %r483, %r129;
	mul.wide.s32 	%rd39, %r129, 4;
	add.s64 	%rd73, %rd73, %rd39;
	@%p4 bra 	$L__BB9_42;
	bra.uni 	$L__BB9_27;
$L__BB9_29:
	setp.le.u64 	%p5, %rd1, %rd75;
	cvt.u32.u64 	%r161, %rd75;
	cvt.u32.u64 	%r162, %rd1;
	sub.s32 	%r163, %r162, %r161;
	setp.ge.s32 	%p6, %r46, %r163;
	or.pred  	%p7, %p5, %p6;
	@%p7 bra 	$L__BB9_42;
	cvt.u32.u64 	%r166, %rd15;
	cvt.u32.u64 	%r167, %rd4;
	not.b32 	%r168, %r46;
	add.s32 	%r169, %r168, %r48;
	add.s32 	%r170, %r166, %r167;
	sub.s32 	%r171, %r169, %r170;
	mul.lo.s32 	%r172, %r1, %r484;
	shl.b32 	%r173, %r172, 12;
	sub.s32 	%r174, %r171, %r173;
	shr.u32 	%r175, %r174, 8;
	add.s32 	%r56, %r175, 1;
	and.b32  	%r57, %r56, 15;
	setp.lt.u32 	%p8, %r174, 3840;
	mov.u32 	%r490, %r46;
	@%p8 bra 	$L__BB9_33;
	shr.u32 	%r176, %r483, 8;
	add.s32 	%r177, %r176, 1;
	and.b32  	%r178, %r177, 33554416;
	neg.s32 	%r486, %r178;
	mov.u32 	%r490, %r46;
$L__BB9_32:
	.pragma "nounroll";
	ld.global.u32 	%r179, [%rd73+-8192];
	add.s32 	%r180, %r179, %r500;
	ld.global.u32 	%r181, [%rd73+-7168];
	add.s32 	%r182, %r181, %r180;
	ld.global.u32 	%r183, [%rd73+-6144];
	add.s32 	%r184, %r183, %r182;
	ld.global.u32 	%r185, [%rd73+-5120];
	add.s32 	%r186, %r185, %r184;
	ld.global.u32 	%r187, [%rd73+-4096];
	add.s32 	%r188, %r187, %r186;
	ld.global.u32 	%r189, [%rd73+-3072];
	add.s32 	%r190, %r189, %r188;
	ld.global.u32 	%r191, [%rd73+-2048];
	add.s32 	%r192, %r191, %r190;
	ld.global.u32 	%r193, [%rd73+-1024];
	add.s32 	%r194, %r193, %r192;
	ld.global.u32 	%r195, [%rd73];
	add.s32 	%r196, %r195, %r194;
	ld.global.u32 	%r197, [%rd73+1024];
	add.s32 	%r198, %r197, %r196;
	ld.global.u32 	%r199, [%rd73+2048];
	add.s32 	%r200, %r199, %r198;
	ld.global.u32 	%r201, [%rd73+3072];
	add.s32 	%r202, %r201, %r200;
	ld.global.u32 	%r203, [%rd73+4096];
	add.s32 	%r204, %r203, %r202;
	ld.global.u32 	%r205, [%rd73+5120];
	add.s32 	%r206, %r205, %r204;
	ld.global.u32 	%r207, [%rd73+6144];
	add.s32 	%r208, %r207, %r206;
	ld.global.u32 	%r209, [%rd73+7168];
	add.s32 	%r500, %r209, %r208;
	add.s32 	%r490, %r490, 4096;
	add.s32 	%r486, %r486, 16;
	add.s64 	%rd73, %rd73, 16384;
	setp.ne.s32 	%p9, %r486, 0;
	@%p9 bra 	$L__BB9_32;
$L__BB9_33:
	setp.eq.s32 	%p10, %r57, 0;
	@%p10 bra 	$L__BB9_42;
	and.b32  	%r68, %r56, 7;
	setp.lt.u32 	%p11, %r57, 8;
	@%p11 bra 	$L__BB9_36;
	cvt.u64.u32 	%rd40, %r490;
	add.s64 	%rd41, %rd75, %rd40;
	shl.b64 	%rd42, %rd41, 2;
	add.s64 	%rd43, %rd2, %rd42;
	ld.global.u32 	%r211, [%rd43];
	add.s32 	%r212, %r211, %r500;
	ld.global.u32 	%r213, [%rd43+1024];
	add.s32 	%r214, %r213, %r212;
	ld.global.u32 	%r215, [%rd43+2048];
	add.s32 	%r216, %r215, %r214;
	ld.global.u32 	%r217, [%rd43+3072];
	add.s32 	%r218, %r217, %r216;
	ld.global.u32 	%r219, [%rd43+4096];
	add.s32 	%r220, %r219, %r218;
	ld.global.u32 	%r221, [%rd43+5120];
	add.s32 	%r222, %r221, %r220;
	ld.global.u32 	%r223, [%rd43+6144];
	add.s32 	%r224, %r223, %r222;
	ld.global.u32 	%r225, [%rd43+7168];
	add.s32 	%r500, %r225, %r224;
	add.s32 	%r490, %r490, 2048;
$L__BB9_36:
	setp.eq.s32 	%p12, %r68, 0;
	@%p12 bra 	$L__BB9_42;
	setp.lt.u32 	%p13, %r68, 4;
	@%p13 bra 	$L__BB9_39;
	cvt.u64.u32 	%rd44, %r490;
	add.s64 	%rd45, %rd75, %rd44;
	shl.b64 	%rd46, %rd45, 2;
	add.s64 	%rd47, %rd2, %rd46;
	ld.global.u32 	%r227, [%rd47];
	add.s32 	%r228, %r227, %r500;
	ld.global.u32 	%r229, [%rd47+1024];
	add.s32 	%r230, %r229, %r228;
	ld.global.u32 	%r231, [%rd47+2048];
	add.s32 	%r232, %r231, %r230;
	ld.global.u32 	%r233, [%rd47+3072];
	add.s32 	%r500, %r233, %r232;
	add.s32 	%r490, %r490, 1024;
$L__BB9_39:
	and.b32  	%r234, %r56, 3;
	setp.eq.s32 	%p14, %r234, 0;
	@%p14 bra 	$L__BB9_42;
	cvt.u64.u32 	%rd48, %r490;
	add.s64 	%rd49, %rd48, %rd74;
	shl.b64 	%rd50, %rd49, 2;
	add.s64 	%rd77, %rd2, %rd50;
	cvt.u16.u32 	%rs1, %r483;
	shr.u16 	%rs2, %rs1, 8;
	add.s16 	%rs3, %rs2, 1;
	cvt.u32.u16 	%r235, %rs3;
	and.b32  	%r236, %r235, 3;
	neg.s32 	%r498, %r236;
$L__BB9_41:
	.pragma "nounroll";
	ld.global.u32 	%r237, [%rd77];
	add.s32 	%r500, %r237, %r500;
	add.s64 	%rd77, %rd77, 1024;
	add.s32 	%r498, %r498, 1;
	setp.ne.s32 	%p15, %r498, 0;
	@%p15 bra 	$L__BB9_41;
$L__BB9_42:
	// begin inline asm
	mov.u32 %r238, %laneid;
	// end inline asm
	mov.b32 	%r241, 1;
	mov.b32 	%r262, 31;
	mov.b32 	%r263, -1;
	// begin inline asm
	shfl.sync.down.b32 %r239, %r500, %r241, %r262, %r263;
	// end inline asm
	setp.gt.s32 	%p16, %r238, 30;
	selp.b32 	%r264, 0, %r239, %p16;
	add.s32 	%r245, %r264, %r500;
	mov.b32 	%r246, 2;
	// begin inline asm
	shfl.sync.down.b32 %r244, %r245, %r246, %r262, %r263;
	// end inline asm
	setp.gt.s32 	%p17, %r238, 29;
	selp.b32 	%r265, 0, %r244, %p17;
	add.s32 	%r250, %r245, %r265;
	mov.b32 	%r251, 4;
	// begin inline asm
	shfl.sync.down.b32 %r249, %r250, %r251, %r262, %r263;
	// end inline asm
	setp.gt.s32 	%p18, %r238, 27;
	selp.b32 	%r266, 0, %r249, %p18;
	add.s32 	%r255, %r250, %r266;
	mov.b32 	%r256, 8;
	// begin inline asm
	shfl.sync.down.b32 %r254, %r255, %r256, %r262, %r263;
	// end inline asm
	setp.gt.s32 	%p19, %r238, 23;
	selp.b32 	%r267, 0, %r254, %p19;
	add.s32 	%r260, %r255, %r267;
	mov.b32 	%r261, 16;
	// begin inline asm
	shfl.sync.down.b32 %r259, %r260, %r261, %r262, %r263;
	// end inline asm
	setp.gt.s32 	%p20, %r238, 15;
	selp.b32 	%r268, 0, %r259, %p20;
	add.s32 	%r501, %r260, %r268;
	setp.ne.s32 	%p21, %r238, 0;
	@%p21 bra 	$L__BB9_44;
	shr.u32 	%r269, %r46, 3;
	and.b32  	%r270, %r269, 124;
	mov.u32 	%r271, _ZZN3cub18CUB_300001_SM_10006detail6reduce18DeviceReduceKernelINS2_10policy_hubIiyN4cuda3std3__44plusIiEEE10Policy1000EN6thrust24THRUST_300001_SM_1000_NS6detail15normal_iteratorINSD_10device_ptrIiEEEEyS9_iNS7_10__identityEEEvT0_PT3_T1_NS0_13GridEvenShareISN_EET2_T4_E12temp_storage;
	add.s32 	%r272, %r271, %r270;
	st.shared.u32 	[%r272+8], %r501;
$L__BB9_44:
	bar.sync 	0;
	setp.ne.s32 	%p22, %r46, 0;
	@%p22 bra 	$L__BB9_46;
	ld.shared.u32 	%r273, [_ZZN3cub18CUB_300001_SM_10006detail6reduce18DeviceReduceKernelINS2_10policy_hubIiyN4cuda3std3__44plusIiEEE10Policy1000EN6thrust24THRUST_300001_SM_1000_NS6detail15normal_iteratorINSD_10device_ptrIiEEEEyS9_iNS7_10__identityEEEvT0_PT3_T1_NS0_13GridEvenShareISN_EET2_T4_E12temp_storage+12];
	add.s32 	%r274, %r273, %r501;
	ld.shared.u32 	%r275, [_ZZN3cub18CUB_300001_SM_10006detail6reduce18DeviceReduceKernelINS2_10policy_hubIiyN4cuda3std3__44plusIiEEE10Policy1000EN6thrust24THRUST_300001_SM_1000_NS6detail15normal_iteratorINSD_10device_ptrIiEEEEyS9_iNS7_10__identityEEEvT0_PT3_T1_NS0_13GridEvenShareISN_EET2_T4_E12temp_storage+16];
	add.s32 	%r276, %r274, %r275;
	ld.shared.u32 	%r277, [_ZZN3cub18CUB_300001_SM_10006detail6reduce18DeviceReduceKernelINS2_10policy_hubIiyN4cuda3std3__44plusIiEEE10Policy1000EN6thrust24THRUST_300001_SM_1000_NS6detail15normal_iteratorINSD_10device_ptrIiEEEEyS9_iNS7_10__identityEEEvT0_PT3_T1_NS0_13GridEvenShareISN_EET2_T4_E12temp_storage+20];
	add.s32 	%r278, %r276, %r277;
	ld.shared.u32 	%r279, [_ZZN3cub18CUB_300001_SM_10006detail6reduce18DeviceReduceKernelINS2_10policy_hubIiyN4cuda3std3__44plusIiEEE10Policy1000EN6thrust24THRUST_300001_SM_1000_NS6detail15normal_iteratorINSD_10device_ptrIiEEEEyS9_iNS7_10__identityEEEvT0_PT3_T1_NS0_13GridEvenShareISN_EET2_T4_E12temp_storage+24];
	add.s32 	%r280, %r278, %r279;
	ld.shared.u32 	%r281, [_ZZN3cub18CUB_300001_SM_10006detail6reduce18DeviceReduceKernelINS2_10policy_hubIiyN4cuda3std3__44plusIiEEE10Policy1000EN6thrust24THRUST_300001_SM_1000_NS6detail15normal_iteratorINSD_10device_ptrIiEEEEyS9_iNS7_10__identityEEEvT0_PT3_T1_NS0_13GridEvenShareISN_EET2_T4_E12temp_storage+28];
	add.s32 	%r282, %r280, %r281;
	ld.shared.u32 	%r283, [_ZZN3cub18CUB_300001_SM_10006detail6reduce18DeviceReduceKernelINS2_10policy_hubIiyN4cuda3std3__44plusIiEEE10Policy1000EN6thrust24THRUST_300001_SM_1000_NS6detail15normal_iteratorINSD_10device_ptrIiEEEEyS9_iNS7_10__identityEEEvT0_PT3_T1_NS0_13GridEvenShareISN_EET2_T4_E12temp_storage+32];
	add.s32 	%r284, %r282, %r283;
	ld.shared.u32 	%r285, [_ZZN3cub18CUB_300001_SM_10006detail6reduce18DeviceReduceKernelINS2_10policy_hubIiyN4cuda3std3__44plusIiEEE10Policy1000EN6thrust24THRUST_300001_SM_1000_NS6detail15normal_iteratorINSD_10device_ptrIiEEEEyS9_iNS7_10__identityEEEvT0_PT3_T1_NS0_13GridEvenShareISN_EET2_T4_E12temp_storage+36];
	add.s32 	%r501, %r284, %r285;
$L__BB9_46:
	mov.u32 	%r464, %tid.x;
	setp.ne.s32 	%p56, %r464, 0;
	@%p56 bra 	$L__BB9_48;
	ld.param.u64 	%rd71, [_ZN3cub18CUB_300001_SM_10006detail6reduce18DeviceReduceKernelINS2_10policy_hubIiyN4cuda3std3__44plusIiEEE10Policy1000EN6thrust24THRUST_300001_SM_1000_NS6detail15normal_iteratorINSD_10device_ptrIiEEEEyS9_iNS7_10__identityEEEvT0_PT3_T1_NS0_13GridEvenShareISN_EET2_T4__param_1];
	cvta.to.global.u64 	%rd68, %rd71;
	mul.wide.u32 	%rd69, %r2, 4;
	add.s64 	%rd70, %rd68, %rd69;
	st.global.u32 	[%rd70], %r501;
$L__BB9_48:
	ret;

}
	// .globl	_ZN3cub18CUB_300001_SM_10006detail6reduce28DeviceReduceSingleTileKernelINS2_10policy_hubIiyN4cuda3std3__44plusIiEEE10Policy1000EPiSC_iS9_iiNS7_10__identityEEEvT0_T1_T2_T3_T4_T6_
.visible .entry _ZN3cub18CUB_300001_SM_10006detail6reduce28DeviceReduceSingleTileKernelINS2_10policy_hubIiyN4cuda3std3__44plusIiEEE10Policy1000EPiSC_iS9_iiNS7_10__identityEEEvT0_T1_T2_T3_T4_T6_(
	.param .u64 .ptr .align 1 _ZN3cub18CUB_300001_SM_10006detail6reduce28DeviceReduceSingleTileKernelINS2_10policy_hubIiyN4cuda3std3__44plusIiEEE10Policy1000EPiSC_iS9_iiNS7_10__identityEEEvT0_T1_T2_T3_T4_T6__param_0,
	.param .u64 .ptr .align 1 _ZN3cub18CUB_300001_SM_10006detail6reduce28DeviceReduceSingleTileKernelINS2_10policy_hubIiyN4cuda3std3__44plusIiEEE10Policy1000EPiSC_iS9_iiNS7_10__identityEEEvT0_T1_T2_T3_T4_T6__param_1,
	.param .u32 _ZN3cub18CUB_300001_SM_10006detail6reduce28DeviceReduceSingleTileKernelINS2_10policy_hubIiyN4cuda3std3__44plusIiEEE10Policy1000EPiSC_iS9_iiNS7_10__identityEEEvT0_T1_T2_T3_T4_T6__param_2,
	.param .align 1 .b8 _ZN3cub18CUB_300001_SM_10006detail6reduce28DeviceReduceSingleTileKernelINS2_10policy_hubIiyN4cuda3std3__44plusIiEEE10Policy1000EPiSC_iS9_iiNS7_10__identityEEEvT0_T1_T2_T3_T4_T6__param_3[1],
	.param .u32 _ZN3cub18CUB_300001_SM_10006detail6reduce28DeviceReduceSingleTileKernelINS2_10policy_hubIiyN4cuda3std3__44plusIiEEE10Policy1000EPiSC_iS9_iiNS7_10__identityEEEvT0_T1_T2_T3_T4_T6__param_4,
	.param .align 1 .b8 _ZN3cub18CUB_300001_SM_10006detail6reduce28DeviceReduceSingleTileKernelINS2_10policy_hubIiyN4cuda3std3__44plusIiEEE10Policy1000EPiSC_iS9_iiNS7_10__identityEEEvT0_T1_T2_T3_T4_T6__param_5[1]
)
.maxntid 256
.minnctapersm 1
{
	.reg .pred 	%p<97>;
	.reg .b32 	%r<687>;
	.reg .b64 	%rd<125>;
	// demoted variable
	.shared .align 4 .b8 _ZZN3cub18CUB_300001_SM_10006detail6reduce28DeviceReduceSingleTileKernelINS2_10policy_hubIiyN4cuda3std3__44plusIiEEE10Policy1000EPiSC_iS9_iiNS7_10__identityEEEvT0_T1_T2_T3_T4_T6_E12temp_storage[44];
	ld.param.u64 	%rd16, [_ZN3cub18CUB_300001_SM_10006detail6reduce28DeviceReduceSingleTileKernelINS2_10policy_hubIiyN4cuda3std3__44plusIiEEE10Policy1000EPiSC_iS9_iiNS7_10__identityEEEvT0_T1_T2_T3_T4_T6__param_0];
	ld.param.u64 	%rd17, [_ZN3cub18CUB_300001_SM_10006detail6reduce28DeviceReduceSingleTileKernelINS2_10policy_hubIiyN4cuda3std3__44plusIiEEE10Policy1000EPiSC_iS9_iiNS7_10__identityEEEvT0_T1_T2_T3_T4_T6__param_1];
	ld.param.u32 	%r120, [_ZN3cub18CUB_300001_SM_10006detail6reduce28DeviceReduceSingleTileKernelINS2_10policy_hubIiyN4cuda3std3__44plusIiEEE10Policy1000EPiSC_iS9_iiNS7_10__identityEEEvT0_T1_T2_T3_T4_T6__param_2];
	ld.param.u32 	%r121, [_ZN3cub18CUB_300001_SM_10006detail6reduce28DeviceReduceSingleTileKernelINS2_10policy_hubIiyN4cuda3std3__44plusIiEEE10Policy1000EPiSC_iS9_iiNS7_10__identityEEEvT0_T1_T2_T3_T4_T6__param_4];
	cvta.to.global.u64 	%rd1, %rd17;
	setp.ne.s32 	%p1, %r120, 0;
	@%p1 bra 	$L__BB10_3;
	mov.u32 	%r633, %tid.x;
	setp.ne.s32 	%p96, %r633, 0;
	@%p96 bra 	$L__BB10_74;
	st.global.u32 	[%rd1], %r121;
	bra.uni 	$L__BB10_74;
$L__BB10_3:
	and.b64  	%rd18, %rd16, 15;
	setp.ne.s64 	%p2, %rd18, 0;
	@%p2 bra 	$L__BB10_38;
	setp.gt.s32 	%p49, %r120, 4095;
	@%p49 bra 	$L__BB10_22;
	mov.u32 	%r1, %tid.x;
	setp.ge.s32 	%p66, %r1, %r120;
	mov.b32 	%r644, 0;
	mov.u32 	%r639, %r1;
	@%p66 bra 	$L__BB10_7;
	mul.wide.u32 	%rd113, %r1, 4;
	add.s64 	%rd112, %rd16, %rd113;
	// begin inline asm
	ld.global.nc.u32 %r644, [%rd112];
	// end inline asm
	add.s32 	%r639, %r1, 256;
$L__BB10_7:
	setp.ge.s32 	%p67, %r639, %r120;
	@%p67 bra 	$L__BB10_13;
	not.b32 	%r507, %r639;
	add.s32 	%r6, %r120, %r507;
	and.b32  	%r508, %r6, 768;
	setp.eq.s32 	%p68, %r508, 768;
	@%p68 bra 	$L__BB10_11;
	mul.wide.u32 	%rd114, %r639, 4;
	add.s64 	%rd121, %rd16, %rd114;
	shr.u32 	%r509, %r6, 8;
	add.s32 	%r510, %r509, 1;
	and.b32  	%r511, %r510, 3;
	neg.s32 	%r636, %r511;
$L__BB10_10:
	.pragma "nounroll";
	// begin inline asm
	ld.global.nc.u32 %r512, [%rd121];
	// end inline asm
	add.s32 	%r644, %r512, %r644;
	add.s32 	%r639, %r639, 256;
	add.s64 	%rd121, %rd121, 1024;
	add.s32 	%r636, %r636, 1;
	setp.ne.s32 	%p69, %r636, 0;
	@%p69 bra 	$L__BB10_10;
$L__BB10_11:
	setp.lt.u32 	%p70, %r6, 768;
	@%p70 bra 	$L__BB10_13;
$L__BB10_12:
	mul.wide.s32 	%rd120, %r639, 4;
	add.s64 	%rd116, %rd16, %rd120;
	// begin inline asm
	ld.global.nc.u32 %r513, [%rd116];
	// end inline asm
	add.s32 	%r517, %r513, %r644;
	add.s64 	%rd117, %rd116, 1024;
	// begin inline asm
	ld.global.nc.u32 %r514, [%rd117];
	// end inline asm
	add.s32 	%r518, %r514, %r517;
	add.s64 	%rd118, %rd116, 2048;
	// begin inline asm
	ld.global.nc.u32 %r515, [%rd118];
	// end inline asm
	add.s32 	%r519, %r515, %r518;
	add.s64 	%rd119, %rd116, 3072;
	// begin inline asm
	ld.global.nc.u32 %r516, [%rd119];
	// end inline asm
	add.s32 	%r644, %r516, %r519;
	add.s32 	%r639, %r639, 1024;
	setp.lt.s32 	%p71, %r639, %r120;
	@%p71 bra 	$L__BB10_12;
$L__BB10_13:
	setp.lt.s32 	%p72, %r120, 256;
	@%p72 bra 	$L__BB10_18;
	// begin inline asm
	mov.u32 %r583, %laneid;
	// end inline asm
	mov.b32 	%r586, 1;
	mov.b32 	%r607, 31;
	mov.b32 	%r608, -1;
	// begin inline asm
	shfl.sync.down.b32 %r584, %r644, %r586, %r607, %r608;
	// end inline asm
	setp.gt.s32 	%p88, %r583, 30;
	selp.b32 	%r609, 0, %r584, %p88;
	add.s32 	%r590, %r609, %r644;
	mov.b32 	%r591, 2;
	// begin inline asm
	shfl.sync.down.b32 %r589, %r590, %r591, %r607, %r608;
	// end inline asm
	setp.gt.s32 	%p89, %r583, 29;
	selp.b32 	%r610, 0, %r589, %p89;
	add.s32 	%r595, %r590, %r610;
	mov.b32 	%r596, 4;
	// begin inline asm
	shfl.sync.down.b32 %r594, %r595, %r596, %r607, %r608;
	// end inline asm
	setp.gt.s32 	%p90, %r583, 27;
	selp.b32 	%r611, 0, %r594, %p90;
	add.s32 	%r600, %r595, %r611;
	mov.b32 	%r601, 8;
	// begin inline asm
	shfl.sync.down.b32 %r599, %r600, %r601, %r607, %r608;
	// end inline asm
	setp.gt.s32 	%p91, %r583, 23;
	selp.b32 	%r612, 0, %r599, %p91;
	add.s32 	%r605, %r600, %r612;
	mov.b32 	%r606, 16;
	// begin inline asm
	shfl.sync.down.b32 %r604, %r605, %r606, %r607, %r608;
	// end inline asm
	setp.gt.s32 	%p92, %r583, 15;
	selp.b32 	%r613, 0, %r604, %p92;
	add.s32 	%r686, %r605, %r613;
	setp.ne.s32 	%p93, %r583, 0;
	@%p93 bra 	$L__BB10_16;
	shr.u32 	%r614, %r1, 3;
	and.b32  	%r615, %r614, 124;
	mov.u32 	%r616, _ZZN3cub18CUB_300001_SM_10006detail6reduce28DeviceReduceSingleTileKernelINS2_10policy_hubIiyN4cuda3std3__44plusIiEEE10Policy1000EPiSC_iS9_iiNS7_10__identityEEEvT0_T1_T2_T3_T4_T6_E12temp_storage;
	add.s32 	%r617, %r616, %r615;
	st.shared.u32 	[%r617+8], %r686;
$L__BB10_16:
	bar.sync 	0;
	setp.ne.s32 	%p94, %r1, 0;
	@%p94 bra 	$L__BB10_72;
	ld.shared.u32 	%r618, [_ZZN3cub18CUB_300001_SM_10006detail6reduce28DeviceReduceSingleTileKernelINS2_10policy_hubIiyN4cuda3std3__44plusIiEEE10Policy1000EPiSC_iS9_iiNS7_10__identityEEEvT0_T1_T2_T3_T4_T6_E12temp_storage+12];
	add.s32 	%r619, %r618, %r686;
	ld.shared.u32 	%r620, [_ZZN3cub18CUB_300001_SM_10006detail6reduce28DeviceReduceSingleTileKernelINS2_10policy_hubIiyN4cuda3std3__44plusIiEEE10Policy1000EPiSC_iS9_iiNS7_10__identityEEEvT0_T1_T2_T3_T4_T6_E12temp_storage+16];
	add.s32 	%r621, %r619, %r620;
	ld.shared.u32 	%r622, [_ZZN3cub18CUB_300001_SM_10006detail6reduce28DeviceReduceSingleTileKernelINS2_10policy_hubIiyN4cuda3std3__44plusIiEEE10Policy1000EPiSC_iS9_iiNS7_10__identityEEEvT0_T1_T2_T3_T4_T6_E12temp_storage+20];
	add.s32 	%r623, %r621, %r622;
	ld.shared.u32 	%r624, [_ZZN3cub18CUB_300001_SM_10006detail6reduce28DeviceReduceSingleTileKernelINS2_10policy_hubIiyN4cuda3std3__44plusIiEEE10Policy1000EPiSC_iS9_iiNS7_10__identityEEEvT0_T1_T2_T3_T4_T6_E12temp_storage+24];
	add.s32 	%r625, %r623, %r624;
	ld.shared.u32 	%r626, [_ZZN3cub18CUB_300001_SM_10006detail6reduce28DeviceReduceSingleTileKernelINS2_10policy_hubIiyN4cuda3std3__44plusIiEEE10Policy1000EPiSC_iS9_iiNS7_10__identityEEEvT0_T1_T2_T3_T4_T6_E12temp_storage+28];
	add.s32 	%r627, %r625, %r626;
	ld.shared.u32 	%r628, [_ZZN3cub18CUB_300001_SM_10006detail6reduce28DeviceReduceSingleTileKernelINS2_10policy_hubIiyN4cuda3std3__44plusIiEEE10Policy1000EPiSC_iS9_iiNS7_10__identityEEEvT0_T1_T2_T3_T4_T6_E12temp_storage+32];
	add.s32 	%r629, %r627, %r628;
	ld.shared.u32 	%r630, [_ZZN3cub18CUB_300001_SM_10006detail6reduce28DeviceReduceSingleTileKernelINS2_10policy_hubIiyN4cuda3std3__44plusIiEEE10Policy1000EPiSC_iS9_iiNS7_10__identityEEEvT0_T1_T2_T3_T4_T6_E12temp_storage+36];
	add.s32 	%r686, %r629, %r630;
	bra.uni 	$L__BB10_72;
$L__BB10_18:
	// begin inline asm
	mov.u32 %r520, %laneid;
	// end inline asm
	and.b32  	%r546, %r1, 992;
	add.s32 	%r547, %r546, 32;
	setp.gt.s32 	%p73, %r547, %r120;
	not.b32 	%r548, %r546;
	add.s32 	%r549, %r120, %r548;
	selp.b32 	%r544, %r549, 31, %p73;
	mov.b32 	%r523, 1;
	mov.b32 	%r545, -1;
	// begin inline asm
	shfl.sync.down.b32 %r521, %r644, %r523, %r544, %r545;
	// end inline asm
	setp.lt.s32 	%p74, %r520, %r544;
	selp.b32 	%r550, %r521, 0, %p74;
	add.s32 	%r527, %r550, %r644;
	mov.b32 	%r528, 2;
	// begin inline asm
	shfl.sync.down.b32 %r526, %r527, %r528, %r544, %r545;
	// end inline asm
	add.s32 	%r551, %r520, 2;
	setp.gt.s32 	%p75, %r551, %r544;
	selp.b32 	%r552, 0, %r526, %p75;
	add.s32 	%r532, %r527, %r552;
	mov.b32 	%r533, 4;
	// begin inline asm
	shfl.sync.down.b32 %r531, %r532, %r533, %r544, %r545;
	// end inline asm
	add.s32 	%r553, %r520, 4;
	setp.gt.s32 	%p76, %r553, %r544;
	selp.b32 	%r554, 0, %r531, %p76;
	add.s32 	%r537, %r532, %r554;
	mov.b32 	%r538, 8;
	// begin inline asm
	shfl.sync.down.b32 %r536, %r537, %r538, %r544, %r545;
	// end inline asm
	add.s32 	%r555, %r520, 8;
	setp.gt.s32 	%p77, %r555, %r544;
	selp.b32 	%r556, 0, %r536, %p77;
	add.s32 	%r542, %r537, %r556;
	mov.b32 	%r543, 16;
	// begin inline asm
	shfl.sync.down.b32 %r541, %r542, %r543, %r544, %r545;
	// end inline asm
	add.s32 	%r557, %r520, 16;
	setp.gt.s32 	%p78, %r557, %r544;
	selp.b32 	%r558, 0, %r541, %p78;
	add.s32 	%r686, %r542, %r558;
	setp.ne.s32 	%p79, %r520, 0;
	@%p79 bra 	$L__BB10_20;
	shr.u32 	%r559, %r1, 3;
	and.b32  	%r560, %r559, 124;
	mov.u32 	%r561, _ZZN3cub18CUB_300001_SM_10006detail6reduce28DeviceReduceSingleTileKernelINS2_10policy_hubIiyN4cuda3std3__44plusIiEEE10Policy1000EPiSC_iS9_iiNS7_10__identityEEEvT0_T1_T2_T3_T4_T6_E12temp_storage;
	add.s32 	%r562, %r561, %r560;
	st.shared.u32 	[%r562+8], %r686;
$L__BB10_20:
	bar.sync 	0;
	setp.ne.s32 	%p80, %r1, 0;
	@%p80 bra 	$L__BB10_72;
	setp.gt.s32 	%p81, %r120, 32;
	ld.shared.u32 	%r563, [_ZZN3cub18CUB_300001_SM_10006detail6reduce28DeviceReduceSingleTileKernelINS2_10policy_hubIiyN4cuda3std3__44plusIiEEE10Policy1000EPiSC_iS9_iiNS7_10__identityEEEvT0_T1_T2_T3_T4_T6_E12temp_storage+12];
	selp.b32 	%r564, %r563, 0, %p81;
	add.s32 	%r565, %r564, %r686;
	setp.gt.s32 	%p82, %r120, 64;
	ld.shared.u32 	%r566, [_ZZN3cub18CUB_300001_SM_10006detail6reduce28DeviceReduceSingleTileKernelINS2_10policy_hubIiyN4cuda3std3__44plusIiEEE10Policy1000EPiSC_iS9_iiNS7_10__identityEEEvT0_T1_T2_T3_T4_T6_E12temp_storage+16];
	selp.b32 	%r567, %r566, 0, %p82;
	add.s32 	%r568, %r565, %r567;
	setp.gt.s32 	%p83, %r120, 96;
	ld.shared.u32 	%r569, [_ZZN3cub18CUB_300001_SM_10006detail6reduce28DeviceReduceSingleTileKernelINS2_10policy_hubIiyN4cuda3std3__44plusIiEEE10Policy1000EPiSC_iS9_iiNS7_10__identityEEEvT0_T1_T2_T3_T4_T6_E12temp_storage+20];
	selp.b32 	%r570, %r569, 0, %p83;
	add.s32 	%r571, %r568, %r570;
	setp.gt.s32 	%p84, %r120, 128;
	ld.shared.u32 	%r572, [_ZZN3cub18CUB_300001_SM_10006detail6reduce28DeviceReduceSingleTileKernelINS2_10policy_hubIiyN4cuda3std3__44plusIiEEE10Policy1000EPiSC_iS9_iiNS7_10__identityEEEvT0_T1_T2_T3_T4_T6_E12temp_storage+24];
	selp.b32 	%r573, %r572, 0, %p84;
	add.s32 	%r574, %r571, %r573;
	setp.gt.s32 	%p85, %r120, 160;
	ld.shared.u32 	%r575, [_ZZN3cub18CUB_300001_SM_10006detail6reduce28DeviceReduceSingleTileKernelINS2_10policy_hubIiyN4cuda3std3__44plusIiEEE10Policy1000EPiSC_iS9_iiNS7_10__identityEEEvT0_T1_T2_T3_T4_T6_E12temp_storage+28];
	selp.b32 	%r576, %r575, 0, %p85;
	add.s32 	%r577, %r574, %r576;
	setp.gt.s32 	%p86, %r120, 192;
	ld.shared.u32 	%r578, [_ZZN3cub18CUB_300001_SM_10006detail6reduce28DeviceReduceSingleTileKernelINS2_10policy_hubIiyN4cuda3std3__44plusIiEEE10Policy1000EPiSC_iS9_iiNS7_10__identityEEEvT0_T1_T2_T3_T4_T6_E12temp_storage+32];
	selp.b32 	%r579, %r578, 0, %p86;
	add.s32 	%r580, %r577, %r579;
	setp.gt.s32 	%p87, %r120, 224;
	ld.shared.u32 	%r581, [_ZZN3cub18CUB_300001_SM_10006detail6reduce28DeviceReduceSingleTileKernelINS2_10policy_hubIiyN4cuda3std3__44plusIiEEE10Policy1000EPiSC_iS9_iiNS7_10__identityEEEvT0_T1_T2_T3_T4_T6_E12temp_storage+36];
	selp.b32 	%r582, %r581, 0, %p87;
	add.s32 	%r686, %r580, %r582;
	bra.uni 	$L__BB10_72;
$L__BB10_22:
	mov.u32 	%r26, %tid.x;
	shl.b32 	%r377, %r26, 2;
	mul.wide.u32 	%rd86, %r377, 4;
	add.s64 	%rd76, %rd16, %rd86;
	// begin inline asm
	ld.global.nc.v2.u64 {%rd74, %rd75}, [%rd76];
	// end inline asm
	mov.b64 	{%r378, %r379}, %rd75;
	mov.b64 	{%r380, %r381}, %rd74;
	add.s64 	%rd79, %rd76, 4096;
	// begin inline asm
	ld.global.nc.v2.u64 {%rd77, %rd78}, [%rd79];
	// end inline asm
	mov.b64 	{%r382, %r383}, %rd78;
	mov.b64 	{%r384, %r385}, %rd77;
	add.s64 	%rd82, %rd76, 8192;
	// begin inline asm
	ld.global.nc.v2.u64 {%rd80, %rd81}, [%rd82];
	// end inline asm
	mov.b64 	{%r386, %r387}, %rd81;
	mov.b64 	{%r388, %r389}, %rd80;
	add.s64 	%rd85, %rd76, 12288;
	// begin inline asm
	ld.global.nc.v2.u64 {%rd83, %rd84}, [%rd85];
	// end inline asm
	mov.b64 	{%r390, %r391}, %rd84;
	mov.b64 	{%r392, %r393}, %rd83;
	add.s32 	%r394, %r381, %r380;
	add.s32 	%r395, %r378, %r394;
	add.s32 	%r396, %r379, %r395;
	add.s32 	%r397, %r384, %r396;
	add.s32 	%r398, %r385, %r397;
	add.s32 	%r399, %r382, %r398;
	add.s32 	%r400, %r383, %r399;
	add.s32 	%r401, %r388, %r400;
	add.s32 	%r402, %r389, %r401;
	add.s32 	%r403, %r386, %r402;
	add.s32 	%r404, %r387, %r403;
	add.s32 	%r405, %r392, %r404;
	add.s32 	%r406, %r393, %r405;
	add.s32 	%r407, %r390, %r406;
	add.s32 	%r659, %r391, %r407;
	setp.lt.u32 	%p50, %r120, 8192;
	mov.b32 	%r648, 4096;
	@%p50 bra 	$L__BB10_26;
	add.s32 	%r28, %r120, -4096;
	mov.b32 	%r648, 4096;
$L__BB10_24:
	mul.wide.s32 	%rd99, %r648, 4;
	add.s64 	%rd89, %rd76, %rd99;
	// begin inline asm
	ld.global.nc.v2.u64 {%rd87, %rd88}, [%rd89];
	// end inline asm
	mov.b64 	{%r409, %r410}, %rd88;
	mov.b64 	{%r411, %r412}, %rd87;
	add.s64 	%rd92, %rd89, 4096;
	// begin inline asm
	ld.global.nc.v2.u64 {%rd90, %rd91}, [%rd92];
	// end inline asm
	mov.b64 	{%r413, %r414}, %rd91;
	mov.b64 	{%r415, %r416}, %rd90;
	add.s64 	%rd95, %rd89, 8192;
	// begin inline asm
	ld.global.nc.v2.u64 {%rd93, %rd94}, [%rd95];
	// end inline asm
	mov.b64 	{%r417, %r418}, %rd94;
	mov.b64 	{%r419, %r420}, %rd93;
	add.s64 	%rd98, %rd89, 12288;
	// begin inline asm
	ld.global.nc.v2.u64 {%rd96, %rd97}, [%rd98];
	// end inline asm
	mov.b64 	{%r421, %r422}, %rd97;
	mov.b64 	{%r423, %r424}, %rd96;
	add.s32 	%r425, %r411, %r659;
	add.s32 	%r426, %r412, %r425;
	add.s32 	%r427, %r409, %r426;
	add.s32 	%r428, %r410, %r427;
	add.s32 	%r429, %r415, %r428;
	add.s32 	%r430, %r416, %r429;
	add.s32 	%r431, %r413, %r430;
	add.s32 	%r432, %r414, %r431;
	add.s32 	%r433, %r419, %r432;
	add.s32 	%r434, %r420, %r433;
	add.s32 	%r435, %r417, %r434;
	add.s32 	%r436, %r418, %r435;
	add.s32 	%r437, %r423, %r436;
	add.s32 	%r438, %r424, %r437;
	add.s32 	%r439, %r421, %r438;
	add.s32 	%r659, %r422, %r439;
	sub.s32 	%r440, %r120, %r648;
	setp.lt.s32 	%p51, %r440, 4096;
	@%p51 bra 	$L__BB10_34;
	add.s32 	%r648, %r648, 4096;
	setp.le.s32 	%p52, %r648, %r28;
	@%p52 bra 	$L__BB10_24;
$L__BB10_26:
	setp.le.s32 	%p53, %r120, %r648;
	@%p53 bra 	$L__BB10_34;
	sub.s32 	%r35, %r120, %r648;
	setp.ge.s32 	%p54, %r26, %r35;
	@%p54 bra 	$L__BB10_34;
	not.b32 	%r442, %r26;
	add.s32 	%r443, %r120, %r442;
	sub.s32 	%r36, %r443, %r648;
	and.b32  	%r444, %r36, 768;
	setp.eq.s32 	%p55, %r444, 768;
	mov.u32 	%r653, %r26;
	@%p55 bra 	$L__BB10_31;
	add.s32 	%r650, %r26, %r648;
	shr.u32 	%r445, %r36, 8;
	add.s32 	%r446, %r445, 1;
	and.b32  	%r447, %r446, 3;
	neg.s32 	%r649, %r447;
	mov.u32 	%r653, %r26;
$L__BB10_30:
	.pragma "nounroll";
	mul.wide.u32 	%rd101, %r650, 4;
	add.s64 	%rd100, %rd16, %rd101;
	// begin inline asm
	ld.global.nc.u32 %r448, [%rd100];
	// end inline asm
	add.s32 	%r659, %r448, %r659;
	add.s32 	%r653, %r653, 256;
	add.s32 	%r650, %r650, 256;
	add.s32 	%r649, %r649, 1;
	setp.ne.s32 	%p56, %r649, 0;
	@%p56 bra 	$L__BB10_30;
$L__BB10_31:
	setp.lt.u32 	%p57, %r36, 768;
	@%p57 bra 	$L__BB10_34;
	cvt.u64.u32 	%rd102, %r653;
	cvt.u64.u32 	%rd103, %r648;
	add.s64 	%rd104, %rd102, %rd103;
	shl.b64 	%rd105, %rd104, 2;
	add.s64 	%rd106, %rd105, %rd16;
	add.s64 	%rd122, %rd106, 2048;
	add.s32 	%r656, %r653, %r648;
$L__BB10_33:
	mul.wide.u32 	%rd111, %r656, 4;
	add.s64 	%rd107, %rd16, %rd111;
	// begin inline asm
	ld.global.nc.u32 %r449, [%rd107];
	// end inline asm
	add.s32 	%r453, %r449, %r659;
	add.s64 	%rd108, %rd122, -1024;
	// begin inline asm
	ld.global.nc.u32 %r450, [%rd108];
	// end inline asm
	add.s32 	%r454, %r450, %r453;
	// begin inline asm
	ld.global.nc.u32 %r451, [%rd122];
	// end inline asm
	add.s32 	%r455, %r451, %r454;
	add.s64 	%rd110, %rd122, 1024;
	// begin inline asm
	ld.global.nc.u32 %r452, [%rd110];
	// end inline asm
	add.s32 	%r659, %r452, %r455;
	add.s32 	%r653, %r653, 1024;
	add.s64 	%rd122, %rd122, 4096;
	add.s32 	%r656, %r656, 1024;
	setp.lt.s32 	%p58, %r653, %r35;
	@%p58 bra 	$L__BB10_33;
$L__BB10_34:
	// begin inline asm
	mov.u32 %r456, %laneid;
	// end inline asm
	mov.b32 	%r459, 1;
	mov.b32 	%r480, 31;
	mov.b32 	%r481, -1;
	// begin inline asm
	shfl.sync.down.b32 %r457, %r659, %r459, %r480, %r481;
	// end inline asm
	setp.gt.s32 	%p59, %r456, 30;
	selp.b32 	%r482, 0, %r457, %p59;
	add.s32 	%r463, %r482, %r659;
	mov.b32 	%r464, 2;
	// begin inline asm
	shfl.sync.down.b32 %r462, %r463, %r464, %r480, %r481;
	// end inline asm
	setp.gt.s32 	%p60, %r456, 29;
	selp.b32 	%r483, 0, %r462, %p60;
	add.s32 	%r468, %r463, %r483;
	mov.b32 	%r469, 4;
	// begin inline asm
	shfl.sync.down.b32 %r467, %r468, %r469, %r480, %r481;
	// end inline asm
	setp.gt.s32 	%p61, %r456, 27;
	selp.b32 	%r484, 0, %r467, %p61;
	add.s32 	%r473, %r468, %r484;
	mov.b32 	%r474, 8;
	// begin inline asm
	shfl.sync.down.b32 %r472, %r473, %r474, %r480, %r481;
	// end inline asm
	setp.gt.s32 	%p62, %r456, 23;
	selp.b32 	%r485, 0, %r472, %p62;
	add.s32 	%r478, %r473, %r485;
	mov.b32 	%r479, 16;
	// begin inline asm
	shfl.sync.down.b32 %r477, %r478, %r479, %r480, %r481;
	// end inline asm
	setp.gt.s32 	%p63, %r456, 15;
	selp.b32 	%r486, 0, %r477, %p63;
	add.s32 	%r686, %r478, %r486;
	setp.ne.s32 	%p64, %r456, 0;
	@%p64 bra 	$L__BB10_36;
	shr.u32 	%r487, %r26, 3;
	and.b32  	%r488, %r487, 124;
	mov.u32 	%r489, _ZZN3cub18CUB_300001_SM_10006detail6reduce28DeviceReduceSingleTileKernelINS2_10policy_hubIiyN4cuda3std3__44plusIiEEE10Policy1000EPiSC_iS9_iiNS7_10__identityEEEvT0_T1_T2_T3_T4_T6_E12temp_storage;
	add.s32 	%r490, %r489, %r488;
	st.shared.u32 	[%r490+8], %r686;
$L__BB10_36:
	bar.sync 	0;
	setp.ne.s32 	%p65, %r26, 0;
	@%p65 bra 	$L__BB10_72;
	ld.shared.u32 	%r491, [_ZZN3cub18CUB_300001_SM_10006detail6reduce28DeviceReduceSingleTileKernelINS2_10policy_hubIiyN4cuda3std3__44plusIiEEE10Policy1000EPiSC_iS9_iiNS7_10__identityEEEvT0_T1_T2_T3_T4_T6_E12temp_storage+12];
	add.s32 	%r492, %r491, %r686;
	ld.shared.u32 	%r493, [_ZZN3cub18CUB_300001_SM_10006detail6reduce28DeviceReduceSingleTileKernelINS2_10policy_hubIiyN4cuda3std3__44plusIiEEE10Policy1000EPiSC_iS9_iiNS7_10__identityEEEvT0_T1_T2_T3_T4_T6_E12temp_storage+16];
	add.s32 	%r494, %r492, %r493;
	ld.shared.u32 	%r495, [_ZZN3cub18CUB_300001_SM_10006detail6reduce28DeviceReduceSingleTileKernelINS2_10policy_hubIiyN4cuda3std3__44plusIiEEE10Policy1000EPiSC_iS9_iiNS7_10__identityEEEvT0_T1_T2_T3_T4_T6_E12temp_storage+20];
	add.s32 	%r496, %r494, %r495;
	ld.shared.u32 	%r497, [_ZZN3cub18CUB_300001_SM_10006detail6reduce28DeviceReduceSingleTileKernelINS2_10policy_hubIiyN4cuda3std3__44plusIiEEE10Policy1000EPiSC_iS9_iiNS7_10__identityEEEvT0_T1_T2_T3_T4_T6_E12temp_storage+24];
	add.s32 	%r498, %r496, %r497;
	ld.shared.u32 	%r499, [_ZZN3cub18CUB_300001_SM_10006detail6reduce28DeviceReduceSingleTileKernelINS2_10policy_hubIiyN4cuda3std3__44plusIiEEE10Policy1000EPiSC_iS9_iiNS7_10__identityEEEvT0_T1_T2_T3_T4_T6_E12temp_storage+28];
	add.s32 	%r500, %r498, %r499;
	ld.shared.u32 	%r501, [_ZZN3cub18CUB_300001_SM_10006detail6reduce28DeviceReduceSingleTileKernelINS2_10policy_hubIiyN4cuda3std3__44plusIiEEE10Policy1000EPiSC_iS9_iiNS7_10__identityEEEvT0_T1_T2_T3_T4_T6_E12temp_storage+32];
	add.s32 	%r502, %r500, %r501;
	ld.shared.u32 	%r503, [_ZZN3cub18CUB_300001_SM_10006detail6reduce28DeviceReduceSingleTileKernelINS2_10policy_hubIiyN4cuda3std3__44plusIiEEE10Policy1000EPiSC_iS9_iiNS7_10__identityEEEvT0_T1_T2_T3_T4_T6_E12temp_storage+36];
	add.s32 	%r686, %r502, %r503;
	bra.uni 	$L__BB10_72;
$L__BB10_38:
	setp.gt.s32 	%p3, %r120, 4095;
	@%p3 bra 	$L__BB10_56;
	mov.u32 	%r60, %tid.x;
	setp.ge.s32 	%p20, %r60, %r120;
	mov.b32 	%r670, 0;
	mov.u32 	%r665, %r60;
	@%p20 bra 	$L__BB10_41;
	mul.wide.u32 	%rd66, %r60, 4;
	add.s64 	%rd65, %rd16, %rd66;
	// begin inline asm
	ld.global.nc.u32 %r670, [%rd65];
	// end inline asm
	add.s32 	%r665, %r60, 256;
$L__BB10_41:
	setp.ge.s32 	%p21, %r665, %r120;
	@%p21 bra 	$L__BB10_47;
	not.b32 	%r252, %r665;
	add.s32 	%r65, %r120, %r252;
	and.b32  	%r253, %r65, 768;
	setp.eq.s32 	%p22, %r253, 768;
	@%p22 bra 	$L__BB10_45;
	mul.wide.u32 	%rd67, %r665, 4;
	add.s64 	%rd123, %rd16, %rd67;
	shr.u32 	%r254, %r65, 8;
	add.s32 	%r255, %r254, 1;
	and.b32  	%r256, %r255, 3;
	neg.s32 	%r662, %r256;
$L__BB10_44:
	.pragma "nounroll";
	// begin inline asm
	ld.global.nc.u32 %r257, [%rd123];
	// end inline asm
	add.s32 	%r670, %r257, %r670;
	add.s32 	%r665, %r665, 256;
	add.s64 	%rd123, %rd123, 1024;
	add.s32 	%r662, %r662, 1;
	setp.ne.s32 	%p23, %r662, 0;
	@%p23 bra 	$L__BB10_44;
$L__BB10_45:
	setp.lt.u32 	%p24, %r65, 768;
	@%p24 bra 	$L__BB10_47;
$L__BB10_46:
	mul.wide.s32 	%rd73, %r665, 4;
	add.s64 	%rd69, %rd16, %rd73;
	// begin inline asm
	ld.global.nc.u32 %r258, [%rd69];
	// end inline asm
	add.s32 	%r262, %r258, %r670;
	add.s64 	%rd70, %rd69, 1024;
	// begin inline asm
	ld.global.nc.u32 %r259, [%rd70];
	// end inline asm
	add.s32 	%r263, %r259, %r262;
	add.s64 	%rd71, %rd69, 2048;
	// begin inline asm
	ld.global.nc.u32 %r260, [%rd71];
	// end inline asm
	add.s32 	%r264, %r260, %r263;
	add.s64 	%rd72, %rd69, 3072;
	// begin inline asm
	ld.global.nc.u32 %r261, [%rd72];
	// end inline asm
	add.s32 	%r670, %r261, %r264;
	add.s32 	%r665, %r665, 1024;
	setp.lt.s32 	%p25, %r665, %r120;
	@%p25 bra 	$L__BB10_46;
$L__BB10_47:
	setp.lt.s32 	%p26, %r120, 256;
	@%p26 bra 	$L__BB10_52;
	// begin inline asm
	mov.u32 %r328, %laneid;
	// end inline asm
	mov.b32 	%r331, 1;
	mov.b32 	%r352, 31;
	mov.b32 	%r353, -1;
	// begin inline asm
	shfl.sync.down.b32 %r329, %r670, %r331, %r352, %r353;
	// end inline asm
	setp.gt.s32 	%p42, %r328, 30;
	selp.b32 	%r354, 0, %r329, %p42;
	add.s32 	%r335, %r354, %r670;
	mov.b32 	%r336, 2;
	// begin inline asm
	shfl.sync.down.b32 %r334, %r335, %r336, %r352, %r353;
	// end inline asm
	setp.gt.s32 	%p43, %r328, 29;
	selp.b32 	%r355, 0, %r334, %p43;
	add.s32 	%r340, %r335, %r355;
	mov.b32 	%r341, 4;
	// begin inline asm
	shfl.sync.down.b32 %r339, %r340, %r341, %r352, %r353;
	// end inline asm
	setp.gt.s32 	%p44, %r328, 27;
	selp.b32 	%r356, 0, %r339, %p44;
	add.s32 	%r345, %r340, %r356;
	mov.b32 	%r346, 8;
	// begin inline asm
	shfl.sync.down.b32 %r344, %r345, %r346, %r352, %r353;
	// end inline asm
	setp.gt.s32 	%p45, %r328, 23;
	selp.b32 	%r357, 0, %r344, %p45;
	add.s32 	%r350, %r345, %r357;
	mov.b32 	%r351, 16;
	// begin inline asm
	shfl.sync.down.b32 %r349, %r350, %r351, %r352, %r353;
	// end inline asm
	setp.gt.s32 	%p46, %r328, 15;
	selp.b32 	%r358, 0, %r349, %p46;
	add.s32 	%r686, %r350, %r358;
	setp.ne.s32 	%p47, %r328, 0;
	@%p47 bra 	$L__BB10_50;
	shr.u32 	%r359, %r60, 3;
	and.b32  	%r360, %r359, 124;
	mov.u32 	%r361, _ZZN3cub18CUB_300001_SM_10006detail6reduce28DeviceReduceSingleTileKernelINS2_10policy_hubIiyN4cuda3std3__44plusIiEEE10Policy1000EPiSC_iS9_iiNS7_10__identityEEEvT0_T1_T2_T3_T4_T6_E12temp_storage;
	add.s32 	%r362, %r361, %r360;
	st.shared.u32 	[%r362+8], %r686;
$L__BB10_50:
	bar.sync 	0;
	setp.ne.s32 	%p48, %r60, 0;
	@%p48 bra 	$L__BB10_72;
	ld.shared.u32 	%r363, [_ZZN3cub18CUB_300001_SM_10006detail6reduce28DeviceReduceSingleTileKernelINS2_10policy_hubIiyN4cuda3std3__44plusIiEEE10Policy1000EPiSC_iS9_iiNS7_10__identityEEEvT0_T1_T2_T3_T4_T6_E12temp_storage+12];
	add.s32 	%r364, %r363, %r686;
	ld.shared.u32 	%r365, [_ZZN3cub18CUB_300001_SM_10006detail6reduce28DeviceReduceSingleTileKernelINS2_10policy_hubIiyN4cuda3std3__44plusIiEEE10Policy1000EPiSC_iS9_iiNS7_10__identityEEEvT0_T1_T2_T3_T4_T6_E12temp_storage+16];
	add.s32 	%r366, %r364, %r365;
	ld.shared.u32 	%r367, [_ZZN3cub18CUB_300001_SM_10006detail6reduce28DeviceReduceSingleTileKernelINS2_10policy_hubIiyN4cuda3std3__44plusIiEEE10Policy1000EPiSC_iS9_iiNS7_10__identityEEEvT0_T1_T2_T3_T4_T6_E12temp_storage+20];
	add.s32 	%r368, %r366, %r367;
	ld.shared.u32 	%r369, [_ZZN3cub18CUB_300001_SM_10006detail6reduce28DeviceReduceSingleTileKernelINS2_10policy_hubIiyN4cuda3std3__44plusIiEEE10Policy1000EPiSC_iS9_iiNS7_10__identityEEEvT0_T1_T2_T3_T4_T6_E12temp_storage+24];
	add.s32 	%r370, %r368, %r369;
	ld.shared.u32 	%r371, [_ZZN3cub18CUB_300001_SM_10006detail6reduce28DeviceReduceSingleTileKernelINS2_10policy_hubIiyN4cuda3std3__44plusIiEEE10Policy1000EPiSC_iS9_iiNS7_10__identityEEEvT0_T1_T2_T3_T4_T6_E12temp_storage+28];
	add.s32 	%r372, %r370, %r371;
	ld.shared.u32 	%r373, [_ZZN3cub18CUB_300001_SM_10006detail6reduce28DeviceReduceSingleTileKernelINS2_10policy_hubIiyN4cuda3std3__44plusIiEEE10Policy1000EPiSC_iS9_iiNS7_10__identityEEEvT0_T1_T2_T3_T4_T6_E12temp_storage+32];
	add.s32 	%r374, %r372, %r373;
	ld.shared.u32 	%r375, [_ZZN3cub18CUB_300001_SM_10006detail6reduce28DeviceReduceSingleTileKernelINS2_10policy_hubIiyN4cuda3std3__44plusIiEEE10Policy1000EPiSC_iS9_iiNS7_10__identityEEEvT0_T1_T2_T3_T4_T6_E12temp_storage+36];
	add.s32 	%r686, %r374, %r375;
	bra.uni 	$L__BB10_72;
$L__BB10_52:
	// begin inline asm
	mov.u32 %r265, %laneid;
	// end inline asm
	and.b32  	%r291, %r60, 992;
	add.s32 	%r292, %r291, 32;
	setp.gt.s32 	%p27, %r292, %r120;
	not.b32 	%r293, %r291;
	add.s32 	%r294, %r120, %r293;
	selp.b32 	%r289, %r294, 31, %p27;
	mov.b32 	%r268, 1;
	mov.b32 	%r290, -1;
	// begin inline asm
	shfl.sync.down.b32 %r266, %r670, %r268, %r289, %r290;
	// end inline asm
	setp.lt.s32 	%p28, %r265, %r289;
	selp.b32 	%r295, %r266, 0, %p28;
	add.s32 	%r272, %r295, %r670;
	mov.b32 	%r273, 2;
	// begin inline asm
	shfl.sync.down.b32 %r271, %r272, %r273, %r289, %r290;
	// end inline asm
	add.s32 	%r296, %r265, 2;
	setp.gt.s32 	%p29, %r296, %r289;
	selp.b32 	%r297, 0, %r271, %p29;
	add.s32 	%r277, %r272, %r297;
	mov.b32 	%r278, 4;
	// begin inline asm
	shfl.sync.down.b32 %r276, %r277, %r278, %r289, %r290;
	// end inline asm
	add.s32 	%r298, %r265, 4;
	setp.gt.s32 	%p30, %r298, %r289;
	selp.b32 	%r299, 0, %r276, %p30;
	add.s32 	%r282, %r277, %r299;
	mov.b32 	%r283, 8;
	// begin inline asm
	shfl.sync.down.b32 %r281, %r282, %r283, %r289, %r290;
	// end inline asm
	add.s32 	%r300, %r265, 8;
	setp.gt.s32 	%p31, %r300, %r289;
	selp.b32 	%r301, 0, %r281, %p31;
	add.s32 	%r287, %r282, %r301;
	mov.b32 	%r288, 16;
	// begin inline asm
	shfl.sync.down.b32 %r286, %r287, %r288, %r289, %r290;
	// end inline asm
	add.s32 	%r302, %r265, 16;
	setp.gt.s32 	%p32, %r302, %r289;
	selp.b32 	%r303, 0, %r286, %p32;
	add.s32 	%r686, %r287, %r303;
	setp.ne.s32 	%p33, %r265, 0;
	@%p33 bra 	$L__BB10_54;
	shr.u32 	%r304, %r60, 3;
	and.b32  	%r305, %r304, 124;
	mov.u32 	%r306, _ZZN3cub18CUB_300001_SM_10006detail6reduce28DeviceReduceSingleTileKernelINS2_10policy_hubIiyN4cuda3std3__44plusIiEEE10Policy1000EPiSC_iS9_iiNS7_10__identityEEEvT0_T1_T2_T3_T4_T6_E12temp_storage;
	add.s32 	%r307, %r306, %r305;
	st.shared.u32 	[%r307+8], %r686;
$L__BB10_54:
	bar.sync 	0;
	setp.ne.s32 	%p34, %r60, 0;
	@%p34 bra 	$L__BB10_72;
	setp.gt.s32 	%p35, %r120, 32;
	ld.shared.u32 	%r308, [_ZZN3cub18CUB_300001_SM_10006detail6reduce28DeviceReduceSingleTileKernelINS2_10policy_hubIiyN4cuda3std3__44plusIiEEE10Policy1000EPiSC_iS9_iiNS7_10__identityEEEvT0_T1_T2_T3_T4_T6_E12temp_storage+12];
	selp.b32 	%r309, %r308, 0, %p35;
	add.s32 	%r310, %r309, %r686;
	setp.gt.s32 	%p36, %r120, 64;
	ld.shared.u32 	%r311, [_ZZN3cub18CUB_300001_SM_10006detail6reduce28DeviceReduceSingleTileKernelINS2_10policy_hubIiyN4cuda3std3__44plusIiEEE10Policy1000EPiSC_iS9_iiNS7_10__identityEEEvT0_T1_T2_T3_T4_T6_E12temp_storage+16];
	selp.b32 	%r312, %r311, 0, %p36;
	add.s32 	%r313, %r310, %r312;
	setp.gt.s32 	%p37, %r120, 96;
	ld.shared.u32 	%r314, [_ZZN3cub18CUB_300001_SM_10006detail6reduce28DeviceReduceSingleTileKernelINS2_10policy_hubIiyN4cuda3std3__44plusIiEEE10Policy1000EPiSC_iS9_iiNS7_10__identityEEEvT0_T1_T2_T3_T4_T6_E12temp_storage+20];
	selp.b32 	%r315, %r314, 0, %p37;
	add.s32 	%r316, %r313, %r315;
	setp.gt.s32 	%p38, %r120, 128;
	ld.shared.u32 	%r317, [_ZZN3cub18CUB_300001_SM_10006detail6reduce28DeviceReduceSingleTileKernelINS2_10policy_hubIiyN4cuda3std3__44plusIiEEE10Policy1000EPiSC_iS9_iiNS7_10__identityEEEvT0_T1_T2_T3_T4_T6_E12temp_storage+24];
	selp.b32 	%r318, %r317, 0, %p38;
	add.s32 	%r319, %r316, %r318;
	setp.gt.s32 	%p39, %r120, 160;
	ld.shared.u32 	%r320, [_ZZN3cub18CUB_300001_SM_10006detail6reduce28DeviceReduceSingleTileKernelINS2_10policy_hubIiyN4cuda3std3__44plusIiEEE10Policy1000EPiSC_iS9_iiNS7_10__identityEEEvT0_T1_T2_T3_T4_T6_E12temp_storage+28];
	selp.b32 	%r321, %r320, 0, %p39;
	add.s32 	%r322, %r319, %r321;
	setp.gt.s32 	%p40, %r120, 192;
	ld.shared.u32 	%r323, [_ZZN3cub18CUB_300001_SM_10006detail6reduce28DeviceReduceSingleTileKernelINS2_10policy_hubIiyN4cuda3std3__44plusIiEEE10Policy1000EPiSC_iS9_iiNS7_10__identityEEEvT0_T1_T2_T3_T4_T6_E12temp_storage+32];
	selp.b32 	%r324, %r323, 0, %p40;
	add.s32 	%r325, %r322, %r324;
	setp.gt.s32 	%p41, %r120, 224;
	ld.shared.u32 	%r326, [_ZZN3cub18CUB_300001_SM_10006detail6reduce28DeviceReduceSingleTileKernelINS2_10policy_hubIiyN4cuda3std3__44plusIiEEE10Policy1000EPiSC_iS9_iiNS7_10__identityEEEvT0_T1_T2_T3_T4_T6_E12temp_storage+36];
	selp.b32 	%r327, %r326, 0, %p41;
	add.s32 	%r686, %r325, %r327;
	bra.uni 	$L__BB10_72;
$L__BB10_56:
	mov.u32 	%r85, %tid.x;
	mul.wide.u32 	%rd35, %r85, 4;
	add.s64 	%rd19, %rd16, %rd35;
	// begin inline asm
	ld.global.nc.u32 %r122, [%rd19];
	// end inline asm
	add.s64 	%rd20, %rd19, 1024;
	// begin inline asm
	ld.global.nc.u32 %r123, [%rd20];
	// end inline asm
	add.s64 	%rd21, %rd19, 2048;
	// begin inline asm
	ld.global.nc.u32 %r124, [%rd21];
	// end inline asm
	add.s64 	%rd22, %rd19, 3072;
	// begin inline asm
	ld.global.nc.u32 %r125, [%rd22];
	// end inline asm
	add.s64 	%rd23, %rd19, 4096;
	// begin inline asm
	ld.global.nc.u32 %r126, [%rd23];
	// end inline asm
	add.s64 	%rd24, %rd19, 5120;
	// begin inline asm
	ld.global.nc.u32 %r127, [%rd24];
	// end inline asm
	add.s64 	%rd25, %rd19, 6144;
	// begin inline asm
	ld.global.nc.u32 %r128, [%rd25];
	// end inline asm
	add.s64 	%rd26, %rd19, 7168;
	// begin inline asm
	ld.global.nc.u32 %r129, [%rd26];
	// end inline asm
	add.s64 	%rd27, %rd19, 8192;
	// begin inline asm
	ld.global.nc.u32 %r130, [%rd27];
	// end inline asm
	add.s64 	%rd28, %rd19, 9216;
	// begin inline asm
	ld.global.nc.u32 %r131, [%rd28];
	// end inline asm
	add.s64 	%rd29, %rd19, 10240;
	// begin inline asm
	ld.global.nc.u32 %r132, [%rd29];
	// end inline asm
	add.s64 	%rd30, %rd19, 11264;
	// begin inline asm
	ld.global.nc.u32 %r133, [%rd30];
	// end inline asm
	add.s64 	%rd31, %rd19, 12288;
	// begin inline asm
	ld.global.nc.u32 %r134, [%rd31];
	// end inline asm
	add.s64 	%rd32, %rd19, 13312;
	// begin inline asm
	ld.global.nc.u32 %r135, [%rd32];
	// end inline asm
	add.s64 	%rd33, %rd19, 14336;
	// begin inline asm
	ld.global.nc.u32 %r136, [%rd33];
	// end inline asm
	add.s64 	%rd34, %rd19, 15360;
	// begin inline asm
	ld.global.nc.u32 %r137, [%rd34];
	// end inline asm
	add.s32 	%r139, %r123, %r122;
	add.s32 	%r140, %r124, %r139;
	add.s32 	%r141, %r125, %r140;
	add.s32 	%r142, %r126, %r141;
	add.s32 	%r143, %r127, %r142;
	add.s32 	%r144, %r128, %r143;
	add.s32 	%r145, %r129, %r144;
	add.s32 	%r146, %r130, %r145;
	add.s32 	%r147, %r131, %r146;
	add.s32 	%r148, %r132, %r147;
	add.s32 	%r149, %r133, %r148;
	add.s32 	%r150, %r134, %r149;
	add.s32 	%r151, %r135, %r150;
	add.s32 	%r152, %r136, %r151;
	add.s32 	%r685, %r137, %r152;
	setp.lt.u32 	%p4, %r120, 8192;
	mov.b32 	%r674, 4096;
	@%p4 bra 	$L__BB10_60;
	add.s32 	%r87, %r120, -4096;
	mov.b32 	%r674, 4096;
$L__BB10_58:
	mul.wide.s32 	%rd52, %r674, 4;
	add.s64 	%rd36, %rd19, %rd52;
	// begin inline asm
	ld.global.nc.u32 %r154, [%rd36];
	// end inline asm
	add.s64 	%rd37, %rd36, 1024;
	// begin inline asm
	ld.global.nc.u32 %r155, [%rd37];
	// end inline asm
	add.s64 	%rd38, %rd36, 2048;
	// begin inline asm
	ld.global.nc.u32 %r156, [%rd38];
	// end inline asm
	add.s64 	%rd39, %rd36, 3072;
	// begin inline asm
	ld.global.nc.u32 %r157, [%rd39];
	// end inline asm
	add.s64 	%rd40, %rd36, 4096;
	// begin inline asm
	ld.global.nc.u32 %r158, [%rd40];
	// end inline asm
	add.s64 	%rd41, %rd36, 5120;
	// begin inline asm
	ld.global.nc.u32 %r159, [%rd41];
	// end inline asm
	add.s64 	%rd42, %rd36, 6144;
	// begin inline asm
	ld.global.nc.u32 %r160, [%rd42];
	// end inline asm
	add.s64 	%rd43, %rd36, 7168;
	// begin inline asm
	ld.global.nc.u32 %r161, [%rd43];
	// end inline asm
	add.s64 	%rd44, %rd36, 8192;
	// begin inline asm
	ld.global.nc.u32 %r162, [%rd44];
	// end inline asm
	add.s64 	%rd45, %rd36, 9216;
	// begin inline asm
	ld.global.nc.u32 %r163, [%rd45];
	// end inline asm
	add.s64 	%rd46, %rd36, 10240;
	// begin inline asm
	ld.global.nc.u32 %r164, [%rd46];
	// end inline asm
	add.s64 	%rd47, %rd36, 11264;
	// begin inline asm
	ld.global.nc.u32 %r165, [%rd47];
	// end inline asm
	add.s64 	%rd48, %rd36, 12288;
	// begin inline asm
	ld.global.nc.u32 %r166, [%rd48];
	// end inline asm
	add.s64 	%rd49, %rd36, 13312;
	// begin inline asm
	ld.global.nc.u32 %r167, [%rd49];
	// end inline asm
	add.s64 	%rd50, %rd36, 14336;
	// begin inline asm
	ld.global.nc.u32 %r168, [%rd50];
	// end inline asm
	add.s64 	%rd51, %rd36, 15360;
	// begin inline asm
	ld.global.nc.u32 %r169, [%rd51];
	// end inline asm
	add.s32 	%r170, %r154, %r685;
	add.s32 	%r171, %r155, %r170;
	add.s32 	%r172, %r156, %r171;
	add.s32 	%r173, %r157, %r172;
	add.s32 	%r174, %r158, %r173;
	add.s32 	%r175, %r159, %r174;
	add.s32 	%r176, %r160, %r175;
	add.s32 	%r177, %r161, %r176;
	add.s32 	%r178, %r162, %r177;
	add.s32 	%r179, %r163, %r178;
	add.s32 	%r180, %r164, %r179;
	add.s32 	%r181, %r165, %r180;
	add.s32 	%r182, %r166, %r181;
	add.s32 	%r183, %r167, %r182;
	add.s32 	%r184, %r168, %r183;
	add.s32 	%r685, %r169, %r184;
	sub.s32 	%r185, %r120, %r674;
	setp.lt.s32 	%p5, %r185, 4096;
	@%p5 bra 	$L__BB10_68;
	add.s32 	%r674, %r674, 4096;
	setp.le.s32 	%p6, %r674, %r87;
	@%p6 bra 	$L__BB10_58;
$L__BB10_60:
	setp.le.s32 	%p7, %r120, %r674;
	@%p7 bra 	$L__BB10_68;
	sub.s32 	%r94, %r120, %r674;
	setp.ge.s32 	%p8, %r85, %r94;
	@%p8 bra 	$L__BB10_68;
	not.b32 	%r187, %r85;
	add.s32 	%r188, %r120, %r187;
	sub.s32 	%r95, %r188, %r674;
	and.b32  	%r189, %r95, 768;
	setp.eq.s32 	%p9, %r189, 768;
	mov.u32 	%r679, %r85;
	@%p9 bra 	$L__BB10_65;
	add.s32 	%r676, %r85, %r674;
	shr.u32 	%r190, %r95, 8;
	add.s32 	%r191, %r190, 1;
	and.b32  	%r192, %r191, 3;
	neg.s32 	%r675, %r192;
	mov.u32 	%r679, %r85;
$L__BB10_64:
	.pragma "nounroll";
	mul.wide.u32 	%rd54, %r676, 4;
	add.s64 	%rd53, %rd16, %rd54;
	// begin inline asm
	ld.global.nc.u32 %r193, [%rd53];
	// end inline asm
	add.s32 	%r685, %r193, %r685;
	add.s32 	%r679, %r679, 256;
	add.s32 	%r676, %r676, 256;
	add.s32 	%r675, %r675, 1;
	setp.ne.s32 	%p10, %r675, 0;
	@%p10 bra 	$L__BB10_64;
$L__BB10_65:
	setp.lt.u32 	%p11, %r95, 768;
	@%p11 bra 	$L__BB10_68;
	cvt.u64.u32 	%rd55, %r679;
	cvt.u64.u32 	%rd56, %r674;
	add.s64 	%rd57, %rd55, %rd56;
	shl.b64 	%rd58, %rd57, 2;
	add.s64 	%rd59, %rd58, %rd16;
	add.s64 	%rd124, %rd59, 2048;
	add.s32 	%r682, %r679, %r674;
$L__BB10_67:
	mul.wide.u32 	%rd64, %r682, 4;
	add.s64 	%rd60, %rd16, %rd64;
	// begin inline asm
	ld.global.nc.u32 %r194, [%rd60];
	// end inline asm
	add.s32 	%r198, %r194, %r685;
	add.s64 	%rd61, %rd124, -1024;
	// begin inline asm
	ld.global.nc.u32 %r195, [%rd61];
	// end inline asm
	add.s32 	%r199, %r195, %r198;
	// begin inline asm
	ld.global.nc.u32 %r196, [%rd124];
	// end inline asm
	add.s32 	%r200, %r196, %r199;
	add.s64 	%rd63, %rd124, 1024;
	// begin inline asm
	ld.global.nc.u32 %r197, [%rd63];
	// end inline asm
	add.s32 	%r685, %r197, %r200;
	add.s32 	%r679, %r679, 1024;
	add.s64 	%rd124, %rd124, 4096;
	add.s32 	%r682, %r682, 1024;
	setp.lt.s32 	%p12, %r679, %r94;
	@%p12 bra 	$L__BB10_67;
$L__BB10_68:
	// begin inline asm
	mov.u32 %r201, %laneid;
	// end inline asm
	mov.b32 	%r204, 1;
	mov.b32 	%r225, 31;
	mov.b32 	%r226, -1;
	// begin inline asm
	shfl.sync.down.b32 %r202, %r685, %r204, %r225, %r226;
	// end inline asm
	setp.gt.s32 	%p13, %r201, 30;
	selp.b32 	%r227, 0, %r202, %p13;
	add.s32 	%r208, %r227, %r685;
	mov.b32 	%r209, 2;
	// begin inline asm
	shfl.sync.down.b32 %r207, %r208, %r209, %r225, %r226;
	// end inline asm
	setp.gt.s32 	%p14, %r201, 29;
	selp.b32 	%r228, 0, %r207, %p14;
	add.s32 	%r213, %r208, %r228;
	mov.b32 	%r214, 4;
	// begin inline asm
	shfl.sync.down.b32 %r212, %r213, %r214, %r225, %r226;
	// end inline asm
	setp.gt.s32 	%p15, %r201, 27;
	selp.b32 	%r229, 0, %r212, %p15;
	add.s32 	%r218, %r213, %r229;
	mov.b32 	%r219, 8;
	// begin inline asm
	shfl.sync.down.b32 %r217, %r218, %r219, %r225, %r226;
	// end inline asm
	setp.gt.s32 	%p16, %r201, 23;
	selp.b32 	%r230, 0, %r217, %p16;
	add.s32 	%r223, %r218, %r230;
	mov.b32 	%r224, 16;
	// begin inline asm
	shfl.sync.down.b32 %r222, %r223, %r224, %r225, %r226;
	// end inline asm
	setp.gt.s32 	%p17, %r201, 15;
	selp.b32 	%r231, 0, %r222, %p17;
	add.s32 	%r686, %r223, %r231;
	setp.ne.s32 	%p18, %r201, 0;
	@%p18 bra 	$L__BB10_70;
	shr.u32 	%r232, %r85, 3;
	and.b32  	%r233, %r232, 124;
	mov.u32 	%r234, _ZZN3cub18CUB_300001_SM_10006detail6reduce28DeviceReduceSingleTileKernelINS2_10policy_hubIiyN4cuda3std3__44plusIiEEE10Policy1000EPiSC_iS9_iiNS7_10__identityEEEvT0_T1_T2_T3_T4_T6_E12temp_storage;
	add.s32 	%r235, %r234, %r233;
	st.shared.u32 	[%r235+8], %r686;
$L__BB10_70:
	bar.sync 	0;
	setp.ne.s32 	%p19, %r85, 0;
	@%p19 bra 	$L__BB10_72;
	ld.shared.u32 	%r236, [_ZZN3cub18CUB_300001_SM_10006detail6reduce28DeviceReduceSingleTileKernelINS2_10policy_hubIiyN4cuda3std3__44plusIiEEE10Policy1000EPiSC_iS9_iiNS7_10__identityEEEvT0_T1_T2_T3_T4_T6_E12temp_storage+12];
	add.s32 	%r237, %r236, %r686;
	ld.shared.u32 	%r238, [_ZZN3cub18CUB_300001_SM_10006detail6reduce28DeviceReduceSingleTileKernelINS2_10policy_hubIiyN4cuda3std3__44plusIiEEE10Policy1000EPiSC_iS9_iiNS7_10__identityEEEvT0_T1_T2_T3_T4_T6_E12temp_storage+16];
	add.s32 	%r239, %r237, %r238;
	ld.shared.u32 	%r240, [_ZZN3cub18CUB_300001_SM_10006detail6reduce28DeviceReduceSingleTileKernelINS2_10policy_hubIiyN4cuda3std3__44plusIiEEE10Policy1000EPiSC_iS9_iiNS7_10__identityEEEvT0_T1_T2_T3_T4_T6_E12temp_storage+20];
	add.s32 	%r241, %r239, %r240;
	ld.shared.u32 	%r242, [_ZZN3cub18CUB_300001_SM_10006detail6reduce28DeviceReduceSingleTileKernelINS2_10policy_hubIiyN4cuda3std3__44plusIiEEE10Policy1000EPiSC_iS9_iiNS7_10__identityEEEvT0_T1_T2_T3_T4_T6_E12temp_storage+24];
	add.s32 	%r243, %r241, %r242;
	ld.shared.u32 	%r244, [_ZZN3cub18CUB_300001_SM_10006detail6reduce28DeviceReduceSingleTileKernelINS2_10policy_hubIiyN4cuda3std3__44plusIiEEE10Policy1000EPiSC_iS9_iiNS7_10__identityEEEvT0_T1_T2_T3_T4_T6_E12temp_storage+28];
	add.s32 	%r245, %r243, %r244;
	ld.shared.u32 	%r246, [_ZZN3cub18CUB_300001_SM_10006detail6reduce28DeviceReduceSingleTileKernelINS2_10policy_hubIiyN4cuda3std3__44plusIiEEE10Policy1000EPiSC_iS9_iiNS7_10__identityEEEvT0_T1_T2_T3_T4_T6_E12temp_storage+32];
	add.s32 	%r247, %r245, %r246;
	ld.shared.u32 	%r248, [_ZZN3cub18CUB_300001_SM_10006detail6reduce28DeviceReduceSingleTileKernelINS2_10policy_hubIiyN4cuda3std3__44plusIiEEE10Policy1000EPiSC_iS9_iiNS7_10__identityEEEvT0_T1_T2_T3_T4_T6_E12temp_storage+36];
	add.s32 	%r686, %r247, %r248;
$L__BB10_72:
	mov.u32 	%r631, %tid.x;
	setp.ne.s32 	%p95, %r631, 0;
	@%p95 bra 	$L__BB10_74;
	add.s32 	%r632, %r686, %r121;
	st.global.u32 	[%rd1], %r632;
$L__BB10_74:
	ret;

}


// ===== COMPILED SASS (sm_100) =====

	.target	sm_100

	.elftype	@"ET_EXEC"


//--------------------- .note.nv.tkinfo           --------------------------
	.section	.note.nv.tkinfo,"",@"SHT_NOTE"
	.sectionflags	@"SHF_NOTE_NV_TKINFO"
	.tkinfo
        /*0018*/ 	.word	0x00000002
        /*0030*/ 	.string	""
        /*0030*/ 	.string	"ptxas"
        /*0030*/ 	.string	"Cuda compilation tools, release 13.0, V13.0.88"
        /*0030*/ 	.string	"Build cuda_13.0.r13.0/compiler.36424714_0"
        /*0030*/ 	.string	"-arch sm_100 -m 64 "



//--------------------- .note.nv.cuinfo           --------------------------
	.section	.note.nv.cuinfo,"",@"SHT_NOTE"
	.sectionflags	@"SHF_NOTE_NV_CUINFO"
        /*0018*/ 	.short	0x0002
        /*001a*/ 	.short	0x0064
        /*001c*/ 	.short	0x0082
	.zero		2


//--------------------- .nv.info                  --------------------------
	.section	.nv.info,"",@"SHT_CUDA_INFO"
	.align	4


	//----- nvinfo : EIATTR_REGCOUNT
	.align		4
        /*0000*/ 	.byte	0x04, 0x2f
        /*0002*/ 	.short	(.L_44 - .L_43)
	.align		4
.L_43:
        /*0004*/ 	.word	index@(_ZN3cub18CUB_300001_SM_10006detail11EmptyKernelIvEEvv)
        /*0008*/ 	.word	0x00000004


	//----- nvinfo : EIATTR_FRAME_SIZE
	.align		4
.L_44:
        /*000c*/ 	.byte	0x04, 0x11
        /*000e*/ 	.short	(.L_46 - .L_45)
	.align		4
.L_45:
        /*0010*/ 	.word	index@(_ZN3cub18CUB_300001_SM_10006detail11EmptyKernelIvEEvv)
        /*0014*/ 	.word	0x00000000


	//----- nvinfo : EIATTR_REGCOUNT
	.align		4
.L_46:
        /*0018*/ 	.byte	0x04, 0x2f
        /*001a*/ 	.short	(.L_48 - .L_47)
	.align		4
.L_47:
        /*001c*/ 	.word	index@(_ZN3cub18CUB_300001_SM_10006detail9transform16transform_kernelINS2_10policy_hubILb1EN4cuda3std3__45tupleIJN6thrust24THRUST_300001_SM_1000_NS6detail15normal_iteratorINSA_10device_ptrIcEEEESF_EEEE10policy1000Ei16custom_transformNSC_INSD_IiEEEEJPcSM_EEEvT0_iT1_T2_DpNS2_10kernel_argIT3_EE)
        /*0020*/ 	.word	0x00000020


	//----- nvinfo : EIATTR_FRAME_SIZE
	.align		4
.L_48:
        /*0024*/ 	.byte	0x04, 0x11
        /*0026*/ 	.short	(.L_50 - .L_49)
	.align		4
.L_49:
        /*0028*/ 	.word	index@(_ZN3cub18CUB_300001_SM_10006detail9transform16transform_kernelINS2_10policy_hubILb1EN4cuda3std3__45tupleIJN6thrust24THRUST_300001_SM_1000_NS6detail15normal_iteratorINSA_10device_ptrIcEEEESF_EEEE10policy1000Ei16custom_transformNSC_INSD_IiEEEEJPcSM_EEEvT0_iT1_T2_DpNS2_10kernel_argIT3_EE)
        /*002c*/ 	.word	0x00000000


	//----- nvinfo : EIATTR_REGCOUNT
	.align		4
.L_50:
        /*0030*/ 	.byte	0x04, 0x2f
        /*0032*/ 	.short	(.L_52 - .L_51)
	.align		4
.L_51:
        /*0034*/ 	.word	index@(_ZN3cub18CUB_300001_SM_10006detail9transform16transform_kernelINS2_10policy_hubILb1EN4cuda3std3__45tupleIJN6thrust24THRUST_300001_SM_1000_NS6detail15normal_iteratorINSA_10device_ptrIcEEEESF_EEEE10policy1000El16custom_transformNSC_INSD_IiEEEEJPcSM_EEEvT0_iT1_T2_DpNS2_10kernel_argIT3_EE)
        /*0038*/ 	.word	0x00000017


	//----- nvinfo : EIATTR_FRAME_SIZE
	.align		4
.L_52:
        /*003c*/ 	.byte	0x04, 0x11
        /*003e*/ 	.short	(.L_54 - .L_53)
	.align		4
.L_53:
        /*0040*/ 	.word	index@(_ZN3cub18CUB_300001_SM_10006detail9transform16transform_kernelINS2_10policy_hubILb1EN4cuda3std3__45tupleIJN6thrust24THRUST_300001_SM_1000_NS6detail15normal_iteratorINSA_10device_ptrIcEEEESF_EEEE10policy1000El16custom_transformNSC_INSD_IiEEEEJPcSM_EEEvT0_iT1_T2_DpNS2_10kernel_argIT3_EE)
        /*0044*/ 	.word	0x00000000


	//----- nvinfo : EIATTR_REGCOUNT
	.align		4
.L_54:
        /*0048*/ 	.byte	0x04, 0x2f
        /*004a*/ 	.short	(.L_56 - .L_55)
	.align		4
.L_55:
        /*004c*/ 	.word	index@(_ZN3cub18CUB_300001_SM_10006detail8for_each13static_kernelINS2_12policy_hub_t12policy_500_tEmN6thrust24THRUST_300001_SM_1000_NS8cuda_cub20__uninitialized_fill7functorINS7_10device_ptrIcEEcEEEEvT0_T1_)
        /*0050*/ 	.word	0x0000000a


	//----- nvinfo : EIATTR_FRAME_SIZE
	.align		4
.L_56:
        /*0054*/ 	.byte	0x04, 0x11
        /*0056*/ 	.short	(.L_58 - .L_57)
	.align		4
.L_57:
        /*0058*/ 	.word	index@(_ZN3cub18CUB_300001_SM_10006detail8for_each13static_kernelINS2_12policy_hub_t12policy_500_tEmN6thrust24THRUST_300001_SM_1000_NS8cuda_cub20__uninitialized_fill7functorINS7_10device_ptrIcEEcEEEEvT0_T1_)
        /*005c*/ 	.word	0x00000000


	//----- nvinfo : EIATTR_REGCOUNT
	.align		4
.L_58:
        /*0060*/ 	.byte	0x04, 0x2f
        /*0062*/ 	.short	(.L_60 - .L_59)
	.align		4
.L_59:
        /*0064*/ 	.word	index@(_ZN3cub18CUB_300001_SM_10006detail8for_each13static_kernelINS2_12policy_hub_t12policy_500_tEmN6thrust24THRUST_300001_SM_1000_NS8cuda_cub20__uninitialized_fill7functorINS7_10device_ptrIiEEiEEEEvT0_T1_)
        /*0068*/ 	.word	0x00000008


	//----- nvinfo : EIATTR_FRAME_SIZE
	.align		4
.L_60:
        /*006c*/ 	.byte	0x04, 0x11
        /*006e*/ 	.short	(.L_62 - .L_61)
	.align		4
.L_61:
        /*0070*/ 	.word	index@(_ZN3cub18CUB_300001_SM_10006detail8for_each13static_kernelINS2_12policy_hub_t12policy_500_tEmN6thrust24THRUST_300001_SM_1000_NS8cuda_cub20__uninitialized_fill7functorINS7_10device_ptrIiEEiEEEEvT0_T1_)
        /*0074*/ 	.word	0x00000000


	//----- nvinfo : EIATTR_REGCOUNT
	.align		4
.L_62:
        /*0078*/ 	.byte	0x04, 0x2f
        /*007a*/ 	.short	(.L_64 - .L_63)
	.align		4
.L_63:
        /*007c*/ 	.word	index@(_ZN3cub18CUB_300001_SM_10006detail6reduce28DeviceReduceSingleTileKernelINS2_10policy_hubIijN4cuda3std3__44plusIiEEE10Policy1000EN6thrust24THRUST_300001_SM_1000_NS6detail15normal_iteratorINSD_10device_ptrIiEEEEPijS9_iiNS7_10__identityEEEvT0_T1_T2_T3_T4_T6_)
        /*0080*/ 	.word	0x00000020


	//----- nvinfo : EIATTR_FRAME_SIZE
	.align		4
.L_64:
        /*0084*/ 	.byte	0x04, 0x11
        /*0086*/ 	.short	(.L_66 - .L_65)
	.align		4
.L_65:
        /*0088*/ 	.word	index@(_ZN3cub18CUB_300001_SM_10006detail6reduce28DeviceReduceSingleTileKernelINS2_10policy_hubIijN4cuda3std3__44plusIiEEE10Policy1000EN6thrust24THRUST_300001_SM_1000_NS6detail15normal_iteratorINSD_10device_ptrIiEEEEPijS9_iiNS7_10__identityEEEvT0_T1_T2_T3_T4_T6_)
        /*008c*/ 	.word	0x00000000


	//----- nvinfo : EIATTR_REGCOUNT
	.align		4
.L_66:
        /*0090*/ 	.byte	0x04, 0x2f
        /*0092*/ 	.short	(.L_68 - .L_67)
	.align		4
.L_67:
        /*0094*/ 	.word	index@(_ZN3cub18CUB_300001_SM_10006detail6reduce18DeviceReduceKernelINS2_10policy_hubIijN4cuda3std3__44plusIiEEE10Policy1000EN6thrust24THRUST_300001_SM_1000_NS6detail15normal_iteratorINSD_10device_ptrIiEEEEjS9_iNS7_10__identityEEEvT0_PT3_T1_NS0_13GridEvenShareISN_EET2_T4_)
        /*0098*/ 	.word	0x00000020


	//----- nvinfo : EIATTR_FRAME_SIZE
	.align		4
.L_68:
        /*009c*/ 	.byte	0x04, 0x11
        /*009e*/ 	.short	(.L_70 - .L_69)
	.align		4
.L_69:
        /*00a0*/ 	.word	index@(_ZN3cub18CUB_300001_SM_10006detail6reduce18DeviceReduceKernelINS2_10policy_hubIijN4cuda3std3__44plusIiEEE10Policy1000EN6thrust24THRUST_300001_SM_1000_NS6detail15normal_iteratorINSD_10device_ptrIiEEEEjS9_iNS7_10__identityEEEvT0_PT3_T1_NS0_13GridEvenShareISN_EET2_T4_)
        /*00a4*/ 	.word	0x00000000


	//----- nvinfo : EIATTR_REGCOUNT
	.align		4
.L_70:
        /*00a8*/ 	.byte	0x04, 0x2f
        /*00aa*/ 	.short	(.L_72 - .L_71)
	.align		4
.L_71:
        /*00ac*/ 	.word	index@(_ZN3cub18CUB_300001_SM_10006detail6reduce28DeviceReduceSingleTileKernelINS2_10policy_hubIijN4cuda3std3__44plusIiEEE10Policy1000EPiSC_iS9_iiNS7_10__identityEEEvT0_T1_T2_T3_T4_T6_)
        /*00b0*/ 	.word	0x00000020


	//----- nvinfo : EIATTR_FRAME_SIZE
	.align		4
.L_72:
        /*00b4*/ 	.byte	0x04, 0x11
        /*00b6*/ 	.short	(.L_74 - .L_73)
	.align		4
.L_73:
        /*00b8*/ 	.word	index@(_ZN3cub18CUB_300001_SM_10006detail6reduce28DeviceReduceSingleTileKernelINS2_10policy_hubIijN4cuda3std3__44plusIiEEE10Policy1000EPiSC_iS9_iiNS7_10__identityEEEvT0_T1_T2_T3_T4_T6_)
        /*00bc*/ 	.word	0x00000000


	//----- nvinfo : EIATTR_REGCOUNT
	.align		4
.L_74:
        /*00c0*/ 	.byte	0x04, 0x2f
        /*00c2*/ 	.short	(.L_76 - .L_75)
	.align		4
.L_75:
        /*00c4*/ 	.word	index@(_ZN3cub18CUB_300001_SM_10006detail6reduce28DeviceReduceSingleTileKernelINS2_10policy_hubIiyN4cuda3std3__44plusIiEEE10Policy1000EN6thrust24THRUST_300001_SM_1000_NS6detail15normal_iteratorINSD_10device_ptrIiEEEEPiyS9_iiNS7_10__identityEEEvT0_T1_T2_T3_T4_T6_)
        /*00c8*/ 	.word	0x0000001f


	//----- nvinfo : EIATTR_FRAME_SIZE
	.align		4
.L_76:
        /*00cc*/ 	.byte	0x04, 0x11
        /*00ce*/ 	.short	(.L_78 - .L_77)
	.align		4
.L_77:
        /*00d0*/ 	.word	index@(_ZN3cub18CUB_300001_SM_10006detail6reduce28DeviceReduceSingleTileKernelINS2_10policy_hubIiyN4cuda3std3__44plusIiEEE10Policy1000EN6thrust24THRUST_300001_SM_1000_NS6detail15normal_iteratorINSD_10device_ptrIiEEEEPiyS9_iiNS7_10__identityEEEvT0_T1_T2_T3_T4_T6_)
        /*00d4*/ 	.word	0x00000000


	//----- nvinfo : EIATTR_REGCOUNT
	.align		4
.L_78:
        /*00d8*/ 	.byte	0x04, 0x2f
        /*00da*/ 	.short	(.L_80 - .L_79)
	.align		4
.L_79:
        /*00dc*/ 	.word	index@(_ZN3cub18CUB_300001_SM_10006detail6reduce18DeviceReduceKernelINS2_10policy_hubIiyN4cuda3std3__44plusIiEEE10Policy1000EN6thrust24THRUST_300001_SM_1000_NS6detail15normal_iteratorINSD_10device_ptrIiEEEEyS9_iNS7_10__identityEEEvT0_PT3_T1_NS0_13GridEvenShareISN_EET2_T4_)
        /*00e0*/ 	.word	0x0000001e


	//----- nvinfo : EIATTR_FRAME_SIZE
	.align		4
.L_80:
        /*00e4*/ 	.byte	0x04, 0x11
        /*00e6*/ 	.short	(.L_82 - .L_81)
	.align		4
.L_81:
        /*00e8*/ 	.word	index@(_ZN3cub18CUB_300001_SM_10006detail6reduce18DeviceReduceKernelINS2_10policy_hubIiyN4cuda3std3__44plusIiEEE10Policy1000EN6thrust24THRUST_300001_SM_1000_NS6detail15normal_iteratorINSD_10device_ptrIiEEEEyS9_iNS7_10__identityEEEvT0_PT3_T1_NS0_13GridEvenShareISN_EET2_T4_)
        /*00ec*/ 	.word	0x00000000


	//----- nvinfo : EIATTR_REGCOUNT
	.align		4
.L_82:
        /*00f0*/ 	.byte	0x04, 0x2f
        /*00f2*/ 	.short	(.L_84 - .L_83)
	.align		4
.L_83:
        /*00f4*/ 	.word	index@(_ZN3cub18CUB_300001_SM_10006detail6reduce28DeviceReduceSingleTileKernelINS2_10policy_hubIiyN4cuda3std3__44plusIiEEE10Policy1000EPiSC_iS9_iiNS7_10__identityEEEvT0_T1_T2_T3_T4_T6_)
        /*00f8*/ 	.word	0x00000020


	//----- nvinfo : EIATTR_FRAME_SIZE
	.align		4
.L_84:
        /*00fc*/ 	.byte	0x04, 0x11
        /*00fe*/ 	.short	(.L_86 - .L_85)
	.align		4
.L_85:
        /*0100*/ 	.word	index@(_ZN3cub18CUB_300001_SM_10006detail6reduce28DeviceReduceSingleTileKernelINS2_10policy_hubIiyN4cuda3std3__44plusIiEEE10Policy1000EPiSC_iS9_iiNS7_10__identityEEEvT0_T1_T2_T3_T4_T6_)
        /*0104*/ 	.word	0x00000000


	//----- nvinfo : EIATTR_MIN_STACK_SIZE
	.align		4
.L_86:
        /*0108*/ 	.byte	0x04, 0x12
        /*010a*/ 	.short	(.L_88 - .L_87)
	.align		4
.L_87:
        /*010c*/ 	.word	index@(_ZN3cub18CUB_300001_SM_10006detail6reduce28DeviceReduceSingleTileKernelINS2_10policy_hubIiyN4cuda3std3__44plusIiEEE10Policy1000EPiSC_iS9_iiNS7_10__identityEEEvT0_T1_T2_T3_T4_T6_)
        /*0110*/ 	.word	0x00000000


	//----- nvinfo : EIATTR_MIN_STACK_SIZE
	.align		4
.L_88:
        /*0114*/ 	.byte	0x04, 0x12
        /*0116*/ 	.short	(.L_90 - .L_89)
	.align		4
.L_89:
        /*0118*/ 	.word	index@(_ZN3cub18CUB_300001_SM_10006detail6reduce18DeviceReduceKernelINS2_10policy_hubIiyN4cuda3std3__44plusIiEEE10Policy1000EN6thrust24THRUST_300001_SM_1000_NS6detail15normal_iteratorINSD_10device_ptrIiEEEEyS9_iNS7_10__identityEEEvT0_PT3_T1_NS0_13GridEvenShareISN_EET2_T4_)
        /*011c*/ 	.word	0x00000000


	//----- nvinfo : EIATTR_MIN_STACK_SIZE
	.align		4
.L_90:
        /*0120*/ 	.byte	0x04, 0x12
        /*0122*/ 	.short	(.L_92 - .L_91)
	.align		4
.L_91:
        /*0124*/ 	.word	index@(_ZN3cub18CUB_300001_SM_10006detail6reduce28DeviceReduceSingleTileKernelINS2_10policy_hubIiyN4cuda3std3__44plusIiEEE10Policy1000EN6thrust24THRUST_300001_SM_1000_NS6detail15normal_iteratorINSD_10device_ptrIiEEEEPiyS9_iiNS7_10__identityEEEvT0_T1_T2_T3_T4_T6_)
        /*0128*/ 	.word	0x00000000


	//----- nvinfo : EIATTR_MIN_STACK_SIZE
	.align		4
.L_92:
        /*012c*/ 	.byte	0x04, 0x12
        /*012e*/ 	.short	(.L_94 - .L_93)
	.align		4
.L_93:
        /*0130*/ 	.word	index@(_ZN3cub18CUB_300001_SM_10006detail6reduce28DeviceReduceSingleTileKernelINS2_10policy_hubIijN4cuda3std3__44plusIiEEE10Policy1000EPiSC_iS9_iiNS7_10__identityEEEvT0_T1_T2_T3_T4_T6_)
        /*0134*/ 	.word	0x00000000


	//----- nvinfo : EIATTR_MIN_STACK_SIZE
	.align		4
.L_94:
        /*0138*/ 	.byte	0x04, 0x12
        /*013a*/ 	.short	(.L_96 - .L_95)
	.align		4
.L_95:
        /*013c*/ 	.word	index@(_ZN3cub18CUB_300001_SM_10006detail6reduce18DeviceReduceKernelINS2_10policy_hubIijN4cuda3std3__44plusIiEEE10Policy1000EN6thrust24THRUST_300001_SM_1000_NS6detail15normal_iteratorINSD_10device_ptrIiEEEEjS9_iNS7_10__identityEEEvT0_PT3_T1_NS0_13GridEvenShareISN_EET2_T4_)
        /*0140*/ 	.word	0x00000000


	//----- nvinfo : EIATTR_MIN_STACK_SIZE
	.align		4
.L_96:
        /*0144*/ 	.byte	0x04, 0x12
        /*0146*/ 	.short	(.L_98 - .L_97)
	.align		4
.L_97:
        /*0148*/ 	.word	index@(_ZN3cub18CUB_300001_SM_10006detail6reduce28DeviceReduceSingleTileKernelINS2_10policy_hubIijN4cuda3std3__44plusIiEEE10Policy1000EN6thrust24THRUST_300001_SM_1000_NS6detail15normal_iteratorINSD_10device_ptrIiEEEEPijS9_iiNS7_10__identityEEEvT0_T1_T2_T3_T4_T6_)
        /*014c*/ 	.word	0x00000000


	//----- nvinfo : EIATTR_MIN_STACK_SIZE
	.align		4
.L_98:
        /*0150*/ 	.byte	0x04, 0x12
        /*0152*/ 	.short	(.L_100 - .L_99)
	.align		4
.L_99:
        /*0154*/ 	.word	index@(_ZN3cub18CUB_300001_SM_10006detail8for_each13static_kernelINS2_12policy_hub_t12policy_500_tEmN6thrust24THRUST_300001_SM_1000_NS8cuda_cub20__uninitialized_fill7functorINS7_10device_ptrIiEEiEEEEvT0_T1_)
        /*0158*/ 	.word	0x00000000


	//----- nvinfo : EIATTR_MIN_STACK_SIZE
	.align		4
.L_100:
        /*015c*/ 	.byte	0x04, 0x12
        /*015e*/ 	.short	(.L_102 - .L_101)
	.align		4
.L_101:
        /*0160*/ 	.word	index@(_ZN3cub18CUB_300001_SM_10006detail8for_each13static_kernelINS2_12policy_hub_t12policy_500_tEmN6thrust24THRUST_300001_SM_1000_NS8cuda_cub20__uninitialized_fill7functorINS7_10device_ptrIcEEcEEEEvT0_T1_)
        /*0164*/ 	.word	0x00000000


	//----- nvinfo : EIATTR_MIN_STACK_SIZE
	.align		4
.L_102:
        /*0168*/ 	.byte	0x04, 0x12
        /*016a*/ 	.short	(.L_104 - .L_103)
	.align		4
.L_103:
        /*016c*/ 	.word	index@(_ZN3cub18CUB_300001_SM_10006detail9transform16transform_kernelINS2_10policy_hubILb1EN4cuda3std3__45tupleIJN6thrust24THRUST_300001_SM_1000_NS6detail15normal_iteratorINSA_10device_ptrIcEEEESF_EEEE10policy1000El16custom_transformNSC_INSD_IiEEEEJPcSM_EEEvT0_iT1_T2_DpNS2_10kernel_argIT3_EE)
        /*0170*/ 	.word	0x00000000


	//----- nvinfo : EIATTR_MIN_STACK_SIZE
	.align		4
.L_104:
        /*0174*/ 	.byte	0x04, 0x12
        /*0176*/ 	.short	(.L_106 - .L_105)
	.align		4
.L_105:
        /*0178*/ 	.word	index@(_ZN3cub18CUB_300001_SM_10006detail9transform16transform_kernelINS2_10policy_hubILb1EN4cuda3std3__45tupleIJN6thrust24THRUST_300001_SM_1000_NS6detail15normal_iteratorINSA_10device_ptrIcEEEESF_EEEE10policy1000Ei16custom_transformNSC_INSD_IiEEEEJPcSM_EEEvT0_iT1_T2_DpNS2_10kernel_argIT3_EE)
        /*017c*/ 	.word	0x00000000


	//----- nvinfo : EIATTR_MIN_STACK_SIZE
	.align		4
.L_106:
        /*0180*/ 	.byte	0x04, 0x12
        /*0182*/ 	.short	(.L_108 - .L_107)
	.align		4
.L_107:
        /*0184*/ 	.word	index@(_ZN3cub18CUB_300001_SM_10006detail11EmptyKernelIvEEvv)
        /*0188*/ 	.word	0x00000000
.L_108:


//--------------------- .nv.compat                --------------------------
	.section	.nv.compat,"",@"SHT_CUDA_COMPAT_INFO"
	.align	4
        /*0000*/ 	.byte	0x02, 0x09, 0x00, 0x00, 0x02, 0x02, 0x01, 0x00, 0x02, 0x05, 0x05, 0x00, 0x03, 0x07, 0x01, 0x01
        /*0010*/ 	.byte	0x02, 0x03, 0x00, 0x00, 0x02, 0x06, 0x01, 0x00, 0x04, 0x0b, 0x08, 0x00, 0x09, 0x00, 0x00, 0x00
        /*0020*/ 	.byte	0x00, 0x00, 0x00, 0x00


//--------------------- .nv.info._ZN3cub18CUB_300001_SM_10006detail6reduce28DeviceReduceSingleTileKernelINS2_10policy_hubIiyN4cuda3std3__44plusIiEEE10Policy1000EPiSC_iS9_iiNS7_10__identityEEEvT0_T1_T2_T3_T4_T6_ --------------------------
	.section	.nv.info._ZN3cub18CUB_300001_SM_10006detail6reduce28DeviceReduceSingleTileKernelINS2_10policy_hubIiyN4cuda3std3__44plusIiEEE10Policy1000EPiSC_iS9_iiNS7_10__identityEEEvT0_T1_T2_T3_T4_T6_,"",@"SHT_CUDA_INFO"
	.sectionflags	@""
	.align	4


	//----- nvinfo : EIATTR_CUDA_API_VERSION
	.align		4
        /*0000*/ 	.byte	0x04, 0x37
        /*0002*/ 	.short	(.L_110 - .L_109)
.L_109:
        /*0004*/ 	.word	0x00000082


	//----- nvinfo : EIATTR_KPARAM_INFO
	.align		4
.L_110:
        /*0008*/ 	.byte	0x04, 0x17
        /*000a*/ 	.short	(.L_112 - .L_111)
.L_111:
        /*000c*/ 	.word	0x00000000
        /*0010*/ 	.short	0x0005
        /*0012*/ 	.short	0x001c
        /*0014*/ 	.byte	0x00, 0xf0, 0x05, 0x00


	//----- nvinfo : EIATTR_KPARAM_INFO
	.align		4
.L_112:
        /*0018*/ 	.byte	0x04, 0x17
        /*001a*/ 	.short	(.L_114 - .L_113)
.L_113:
        /*001c*/ 	.word	0x00000000
        /*0020*/ 	.short	0x0004
        /*0022*/ 	.short	0x0018
        /*0024*/ 	.byte	0x00, 0xf0, 0x11, 0x00


	//----- nvinfo : EIATTR_KPARAM_INFO
	.align		4
.L_114:
        /*0028*/ 	.byte	0x04, 0x17
        /*002a*/ 	.short	(.L_116 - .L_115)
.L_115:
        /*002c*/ 	.word	0x00000000
        /*0030*/ 	.short	0x0003
        /*0032*/ 	.short	0x0014
        /*0034*/ 	.byte	0x00, 0xf0, 0x05, 0x00


	//----- nvinfo : EIATTR_KPARAM_INFO
	.align		4
.L_116:
        /*0038*/ 	.byte	0x04, 0x17
        /*003a*/ 	.short	(.L_118 - .L_117)
.L_117:
        /*003c*/ 	.word	0x00000000
        /*0040*/ 	.short	0x0002
        /*0042*/ 	.short	0x0010
        /*0044*/ 	.byte	0x00, 0xf0, 0x11, 0x00


	//----- nvinfo : EIATTR_KPARAM_INFO
	.align		4
.L_118:
        /*0048*/ 	.byte	0x04, 0x17
        /*004a*/ 	.short	(.L_120 - .L_119)
.L_119:
        /*004c*/ 	.word	0x00000000
        /*0050*/ 	.short	0x0001
        /*0052*/ 	.short	0x0008
        /*0054*/ 	.byte	0x00, 0xf5, 0x21, 0x00


	//----- nvinfo : EIATTR_KPARAM_INFO
	.align		4
.L_120:
        /*0058*/ 	.byte	0x04, 0x17
        /*005a*/ 	.short	(.L_122 - .L_121)
.L_121:
        /*005c*/ 	.word	0x00000000
        /*0060*/ 	.short	0x0000
        /*0062*/ 	.short	0x0000
        /*0064*/ 	.byte	0x00, 0xf5, 0x21, 0x00


	//----- nvinfo : EIATTR_SPARSE_MMA_MASK
	.align		4
.L_122:
        /*0068*/ 	.byte	0x03, 0x50
        /*006a*/ 	.short	0x0000


	//----- nvinfo : EIATTR_MAXREG_COUNT
	.align		4
        /*006c*/ 	.byte	0x03, 0x1b
        /*006e*/ 	.short	0x00ff


	//----- nvinfo : EIATTR_NUM_BARRIERS
	.align		4
        /*0070*/ 	.byte	0x02, 0x4c
        /*0072*/ 	.byte	0x01
	.zero		1


	//----- nvinfo : EIATTR_MERCURY_ISA_VERSION
	.align		4
        /*0074*/ 	.byte	0x03, 0x5f
        /*0076*/ 	.short	0x0101


	//----- nvinfo : EIATTR_COOP_GROUP_MASK_REGIDS
	.align		4
        /*0078*/ 	.byte	0x04, 0x29
        /*007a*/ 	.short	(.L_124 - .L_123)


	//   ....[0]....
.L_123:
        /*007c*/ 	.word	0xffffffff


	//   ....[1]....
        /*0080*/ 	.word	0xffffffff


	//   ....[2]....
        /*0084*/ 	.word	0xffffffff


	//   ....[3]....
        /*0088*/ 	.word	0xffffffff


	//   ....[4]....
        /*008c*/ 	.word	0xffffffff


	//   ....[5]....
        /*0090*/ 	.word	0xffffffff


	//   ....[6]....
        /*0094*/ 	.word	0xffffffff


	//   ....[7]....
        /*0098*/ 	.word	0xffffffff


	//   ....[8]....
        /*009c*/ 	.word	0xffffffff


	//   ....[9]....
        /*00a0*/ 	.word	0xffffffff


	//   ....[10]....
        /*00a4*/ 	.word	0xffffffff


	//   ....[11]....
        /*00a8*/ 	.word	0xffffffff


	//   ....[12]....
        /*00ac*/ 	.word	0xffffffff


	//   ....[13]....
        /*00b0*/ 	.word	0xffffffff


	//   ....[14]....
        /*00b4*/ 	.word	0xffffffff


	//   ....[15]....
        /*00b8*/ 	.word	0xffffffff


	//   ....[16]....
        /*00bc*/ 	.word	0xffffffff


	//   ....[17]....
        /*00c0*/ 	.word	0xffffffff


	//   ....[18]....
        /*00c4*/ 	.word	0xffffffff


	//   ....[19]....
        /*00c8*/ 	.word	0xffffffff


	//   ....[20]....
        /*00cc*/ 	.word	0xffffffff


	//   ....[21]....
        /*00d0*/ 	.word	0xffffffff


	//   ....[22]....
        /*00d4*/ 	.word	0xffffffff


	//   ....[23]....
        /*00d8*/ 	.word	0xffffffff


	//   ....[24]....
        /*00dc*/ 	.word	0xffffffff


	//   ....[25]....
        /*00e0*/ 	.word	0xffffffff


	//   ....[26]....
        /*00e4*/ 	.word	0xffffffff


	//   ....[27]....
        /*00e8*/ 	.word	0xffffffff


	//   ....[28]....
        /*00ec*/ 	.word	0xffffffff


	//   ....[29]....
        /*00f0*/ 	.word	0xffffffff


	//----- nvinfo : EIATTR_COOP_GROUP_INSTR_OFFSETS
	.align		4
.L_124:
        /*00f4*/ 	.byte	0x04, 0x28
        /*00f6*/ 	.short	(.L_126 - .L_125)


	//   ....[0]....
.L_125:
        /*00f8*/ 	.word	0x00000890


	//   ....[1]....
        /*00fc*/ 	.word	0x000008f0


	//   ....[2]....
        /*0100*/ 	.word	0x00000940


	//   ....[3]....
        /*0104*/ 	.word	0x000009b0


	//   ....[4]....
        /*0108*/ 	.word	0x00000a10


	//   ....[5]....
        /*010c*/ 	.word	0x00000ba0


	//   ....[6]....
        /*0110*/ 	.word	0x00000c40


	//   ....[7]....
        /*0114*/ 	.word	0x00000cc0


	//   ....[8]....
        /*0118*/ 	.word	0x00000d20


	//   ....[9]....
        /*011c*/ 	.word	0x00000d60


	//   ....[10]....
        /*0120*/ 	.word	0x000019d0


	//   ....[11]....
        /*0124*/ 	.word	0x00001a30


	//   ....[12]....
        /*0128*/ 	.word	0x00001a90


	//   ....[13]....
        /*012c*/ 	.word	0x00001af0


	//   ....[14]....
        /*0130*/ 	.word	0x00001b50


	//   ....[15]....
        /*0134*/ 	.word	0x000023f0


	//   ....[16]....
        /*0138*/ 	.word	0x00002450


	//   ....[17]....
        /*013c*/ 	.word	0x000024a0


	//   ....[18]....
        /*0140*/ 	.word	0x00002510


	//   ....[19]....
        /*0144*/ 	.word	0x00002570


	//   ....[20]....
        /*0148*/ 	.word	0x00002700


	//   ....[21]....
        /*014c*/ 	.word	0x00002790


	//   ....[22]....
        /*0150*/ 	.word	0x000027e0


	//   ....[23]....
        /*0154*/ 	.word	0x00002850


	//   ....[24]....
        /*0158*/ 	.word	0x000028c0


	//   ....[25]....
        /*015c*/ 	.word	0x000036a0


	//   ....[26]....
        /*0160*/ 	.word	0x00003700


	//   ....[27]....
        /*0164*/ 	.word	0x00003760


	//   ....[28]....
        /*0168*/ 	.word	0x000037c0


	//   ....[29]....
        /*016c*/ 	.word	0x00003820


	//----- nvinfo : EIATTR_VRC_CTA_INIT_COUNT
	.align		4
.L_126:
        /*0170*/ 	.byte	0x02, 0x4a
	.zero		1
	.zero		1


	//----- nvinfo : EIATTR_EXIT_INSTR_OFFSETS
	.align		4
        /*0174*/ 	.byte	0x04, 0x1c
        /*0176*/ 	.short	(.L_128 - .L_127)


	//   ....[0]....
.L_127:
        /*0178*/ 	.word	0x00000080


	//   ....[1]....
        /*017c*/ 	.word	0x000000c0


	//   ....[2]....
        /*0180*/ 	.word	0x00003940


	//   ....[3]....
        /*0184*/ 	.word	0x00003990


	//----- nvinfo : EIATTR_MAX_THREADS
	.align		4
.L_128:
        /*0188*/ 	.byte	0x04, 0x05
        /*018a*/ 	.short	(.L_130 - .L_129)
.L_129:
        /*018c*/ 	.word	0x00000100
        /*0190*/ 	.word	0x00000001
        /*0194*/ 	.word	0x00000001


	//----- nvinfo : EIATTR_CRS_STACK_SIZE
	.align		4
.L_130:
        /*0198*/ 	.byte	0x04, 0x1e
        /*019a*/ 	.short	(.L_132 - .L_131)
.L_131:
        /*019c*/ 	.word	0x00000000


	//----- nvinfo : EIATTR_CBANK_PARAM_SIZE
	.align		4
.L_132:
        /*01a0*/ 	.byte	0x03, 0x19
        /*01a2*/ 	.short	0x001d


	//----- nvinfo : EIATTR_PARAM_CBANK
	.align		4
        /*01a4*/ 	.byte	0x04, 0x0a
        /*01a6*/ 	.short	(.L_134 - .L_133)
	.align		4
.L_133:
        /*01a8*/ 	.word	index@(.nv.constant0._ZN3cub18CUB_300001_SM_10006detail6reduce28DeviceReduceSingleTileKernelINS2_10policy_hubIiyN4cuda3std3__44plusIiEEE10Policy1000EPiSC_iS9_iiNS7_10__identityEEEvT0_T1_T2_T3_T4_T6_)
        /*01ac*/ 	.short	0x0380
        /*01ae*/ 	.short	0x001d


	//----- nvinfo : EIATTR_SW_WAR
	.align		4
.L_134:
        /*01b0*/ 	.byte	0x04, 0x36
        /*01b2*/ 	.short	(.L_136 - .L_135)
.L_135:
        /*01b4*/ 	.word	0x00000008
.L_136:


//--------------------- .nv.info._ZN3cub18CUB_300001_SM_10006detail6reduce18DeviceReduceKernelINS2_10policy_hubIiyN4cuda3std3__44plusIiEEE10Policy1000EN6thrust24THRUST_300001_SM_1000_NS6detail15normal_iteratorINSD_10device_ptrIiEEEEyS9_iNS7_10__identityEEEvT0_PT3_T1_NS0_13GridEvenShareISN_EET2_T4_ --------------------------
	.section	.nv.info._ZN3cub18CUB_300001_SM_10006detail6reduce18DeviceReduceKernelINS2_10policy_hubIiyN4cuda3std3__44plusIiEEE10Policy1000EN6thrust24THRUST_300001_SM_1000_NS6detail15normal_iteratorINSD_10device_ptrIiEEEEyS9_iNS7_10__identityEEEvT0_PT3_T1_NS0_13GridEvenShareISN_EET2_T4_,"",@"SHT_CUDA_INFO"
	.sectionflags	@""
	.align	4


	//----- nvinfo : EIATTR_CUDA_API_VERSION
	.align		4
        /*0000*/ 	.byte	0x04, 0x37
        /*0002*/ 	.short	(.L_138 - .L_137)
.L_137:
        /*0004*/ 	.word	0x00000082


	//----- nvinfo : EIATTR_KPARAM_INFO
	.align		4
.L_138:
        /*0008*/ 	.byte	0x04, 0x17
        /*000a*/ 	.short	(.L_140 - .L_139)
.L_139:
        /*000c*/ 	.word	0x00000000
        /*0010*/ 	.short	0x0005
        /*0012*/ 	.short	0x0061
        /*0014*/ 	.byte	0x00, 0xf0, 0x05, 0x00


	//----- nvinfo : EIATTR_KPARAM_INFO
	.align		4
.L_140:
        /*0018*/ 	.byte	0x04, 0x17
        /*001a*/ 	.short	(.L_142 - .L_141)
.L_141:
        /*001c*/ 	.word	0x00000000
        /*0020*/ 	.short	0x0004
        /*0022*/ 	.short	0x0060
        /*0024*/ 	.byte	0x00, 0xf0, 0x05, 0x00


	//----- nvinfo : EIATTR_KPARAM_INFO
	.align		4
.L_142:
        /*0028*/ 	.byte	0x04, 0x17
        /*002a*/ 	.short	(.L_144 - .L_143)
.L_143:
        /*002c*/ 	.word	0x00000000
        /*0030*/ 	.short	0x0003
        /*0032*/ 	.short	0x0018
        /*0034*/ 	.byte	0x00, 0xf0, 0x21, 0x01


	//----- nvinfo : EIATTR_KPARAM_INFO
	.align		4
.L_144:
        /*0038*/ 	.byte	0x04, 0x17
        /*003a*/ 	.short	(.L_146 - .L_145)
.L_145:
        /*003c*/ 	.word	0x00000000
        /*0040*/ 	.short	0x0002
        /*0042*/ 	.short	0x0010
        /*0044*/ 	.byte	0x00, 0xf0, 0x21, 0x00


	//----- nvinfo : EIATTR_KPARAM_INFO
	.align		4
.L_146:
        /*0048*/ 	.byte	0x04, 0x17
        /*004a*/ 	.short	(.L_148 - .L_147)
.L_147:
        /*004c*/ 	.word	0x00000000
        /*0050*/ 	.short	0x0001
        /*0052*/ 	.short	0x0008
        /*0054*/ 	.byte	0x00, 0xf5, 0x21, 0x00


	//----- nvinfo : EIATTR_KPARAM_INFO
	.align		4
.L_148:
        /*0058*/ 	.byte	0x04, 0x17
        /*005a*/ 	.short	(.L_150 - .L_149)
.L_149:
        /*005c*/ 	.word	0x00000000
        /*0060*/ 	.short	0x0000
        /*0062*/ 	.short	0x0000
        /*0064*/ 	.byte	0x00, 0xf0, 0x21, 0x00


	//----- nvinfo : EIATTR_SPARSE_MMA_MASK
	.align		4
.L_150:
        /*0068*/ 	.byte	0x03, 0x50
        /*006a*/ 	.short	0x0000


	//----- nvinfo : EIATTR_MAXREG_COUNT
	.align		4
        /*006c*/ 	.byte	0x03, 0x1b
        /*006e*/ 	.short	0x00ff


	//----- nvinfo : EIATTR_NUM_BARRIERS
	.align		4
        /*0070*/ 	.byte	0x02, 0x4c
        /*0072*/ 	.byte	0x01
	.zero		1


	//----- nvinfo : EIATTR_MERCURY_ISA_VERSION
	.align		4
        /*0074*/ 	.byte	0x03, 0x5f
        /*0076*/ 	.short	0x0101


	//----- nvinfo : EIATTR_COOP_GROUP_MASK_REGIDS
	.align		4
        /*0078*/ 	.byte	0x04, 0x29
        /*007a*/ 	.short	(.L_152 - .L_151)


	//   ....[0]....
.L_151:
        /*007c*/ 	.word	0xffffffff


	//   ....[1]....
        /*0080*/ 	.word	0xffffffff


	//   ....[2]....
        /*0084*/ 	.word	0xffffffff


	//   ....[3]....
        /*0088*/ 	.word	0xffffffff


	//   ....[4]....
        /*008c*/ 	.word	0xffffffff


	//   ....[5]....
        /*0090*/ 	.word	0xffffffff


	//   ....[6]....
        /*0094*/ 	.word	0xffffffff


	//   ....[7]....
        /*0098*/ 	.word	0xffffffff


	//   ....[8]....
        /*009c*/ 	.word	0xffffffff


	//   ....[9]....
        /*00a0*/ 	.word	0xffffffff


	//   ....[10]....
        /*00a4*/ 	.word	0xffffffff


	//   ....[11]....
        /*00a8*/ 	.word	0xffffffff


	//   ....[12]....
        /*00ac*/ 	.word	0xffffffff


	//   ....[13]....
        /*00b0*/ 	.word	0xffffffff


	//   ....[14]....
        /*00b4*/ 	.word	0xffffffff


	//----- nvinfo : EIATTR_COOP_GROUP_INSTR_OFFSETS
	.align		4
.L_152:
        /*00b8*/ 	.byte	0x04, 0x28
        /*00ba*/ 	.short	(.L_154 - .L_153)


	//   ....[0]....
.L_153:
        /*00bc*/ 	.word	0x000008e0


	//   ....[1]....
        /*00c0*/ 	.word	0x00000940


	//   ....[2]....
        /*00c4*/ 	.word	0x000009a0


	//   ....[3]....
        /*00c8*/ 	.word	0x00000a00


	//   ....[4]....
        /*00cc*/ 	.word	0x00000a60


	//   ....[5]....
        /*00d0*/ 	.word	0x00000bf0


	//   ....[6]....
        /*00d4*/ 	.word	0x00000c90


	//   ....[7]....
        /*00d8*/ 	.word	0x00000d10


	//   ....[8]....
        /*00dc*/ 	.word	0x00000d70


	//   ....[9]....
        /*00e0*/ 	.word	0x00000db0


	//   ....[10]....
        /*00e4*/ 	.word	0x00001db0


	//   ....[11]....
        /*00e8*/ 	.word	0x00001e10


	//   ....[12]....
        /*00ec*/ 	.word	0x00001e70


	//   ....[13]....
        /*00f0*/ 	.word	0x00001ed0


	//   ....[14]....
        /*00f4*/ 	.word	0x00001f30


	//----- nvinfo : EIATTR_VRC_CTA_INIT_COUNT
	.align		4
.L_154:
        /*00f8*/ 	.byte	0x02, 0x4a
	.zero		1
	.zero		1


	//----- nvinfo : EIATTR_EXIT_INSTR_OFFSETS
	.align		4
        /*00fc*/ 	.byte	0x04, 0x1c
        /*00fe*/ 	.short	(.L_156 - .L_155)


	//   ....[0]....
.L_155:
        /*0100*/ 	.word	0x00002050


	//   ....[1]....
        /*0104*/ 	.word	0x000020b0


	//----- nvinfo : EIATTR_MAX_THREADS
	.align		4
.L_156:
        /*0108*/ 	.byte	0x04, 0x05
        /*010a*/ 	.short	(.L_158 - .L_157)
.L_157:
        /*010c*/ 	.word	0x00000100
        /*0110*/ 	.word	0x00000001
        /*0114*/ 	.word	0x00000001


	//----- nvinfo : EIATTR_CRS_STACK_SIZE
	.align		4
.L_158:
        /*0118*/ 	.byte	0x04, 0x1e
        /*011a*/ 	.short	(.L_160 - .L_159)
.L_159:
        /*011c*/ 	.word	0x00000000


	//----- nvinfo : EIATTR_CBANK_PARAM_SIZE
	.align		4
.L_160:
        /*0120*/ 	.byte	0x03, 0x19
        /*0122*/ 	.short	0x0062


	//----- nvinfo : EIATTR_PARAM_CBANK
	.align		4
        /*0124*/ 	.byte	0x04, 0x0a
        /*0126*/ 	.short	(.L_162 - .L_161)
	.align		4
.L_161:
        /*0128*/ 	.word	index@(.nv.constant0._ZN3cub18CUB_300001_SM_10006detail6reduce18DeviceReduceKernelINS2_10policy_hubIiyN4cuda3std3__44plusIiEEE10Policy1000EN6thrust24THRUST_300001_SM_1000_NS6detail15normal_iteratorINSD_10device_ptrIiEEEEyS9_iNS7_10__identityEEEvT0_PT3_T1_NS0_13GridEvenShareISN_EET2_T4_)
        /*012c*/ 	.short	0x0380
        /*012e*/ 	.short	0x0062


	//----- nvinfo : EIATTR_SW_WAR
	.align		4
.L_162:
        /*0130*/ 	.byte	0x04, 0x36
        /*0132*/ 	.short	(.L_164 - .L_163)
.L_163:
        /*0134*/ 	.word	0x00000008
.L_164:


//--------------------- .nv.info._ZN3cub18CUB_300001_SM_10006detail6reduce28DeviceReduceSingleTileKernelINS2_10policy_hubIiyN4cuda3std3__44plusIiEEE10Policy1000EN6thrust24THRUST_300001_SM_1000_NS6detail15normal_iteratorINSD_10device_ptrIiEEEEPiyS9_iiNS7_10__identityEEEvT0_T1_T2_T3_T4_T6_ --------------------------
	.section	.nv.info._ZN3cub18CUB_300001_SM_10006detail6reduce28DeviceReduceSingleTileKernelINS2_10policy_hubIiyN4cuda3std3__44plusIiEEE10Policy1000EN6thrust24THRUST_300001_SM_1000_NS6detail15normal_iteratorINSD_10device_ptrIiEEEEPiyS9_iiNS7_10__identityEEEvT0_T1_T2_T3_T4_T6_,"",@"SHT_CUDA_INFO"
	.sectionflags	@""
	.align	4


	//----- nvinfo : EIATTR_CUDA_API_VERSION
	.align		4
        /*0000*/ 	.byte	0x04, 0x37
        /*0002*/ 	.short	(.L_166 - .L_165)
.L_165:
        /*0004*/ 	.word	0x00000082


	//----- nvinfo : EIATTR_KPARAM_INFO
	.align		4
.L_166:
        /*0008*/ 	.byte	0x04, 0x17
        /*000a*/ 	.short	(.L_168 - .L_167)
.L_167:
        /*000c*/ 	.word	0x00000000
        /*0010*/ 	.short	0x0005
        /*0012*/ 	.short	0x0020
        /*0014*/ 	.byte	0x00, 0xf0, 0x05, 0x00


	//----- nvinfo : EIATTR_KPARAM_INFO
	.align		4
.L_168:
        /*0018*/ 	.byte	0x04, 0x17
        /*001a*/ 	.short	(.L_170 - .L_169)
.L_169:
        /*001c*/ 	.word	0x00000000
        /*0020*/ 	.short	0x0004
        /*0022*/ 	.short	0x001c
        /*0024*/ 	.byte	0x00, 0xf0, 0x11, 0x00


	//----- nvinfo : EIATTR_KPARAM_INFO
	.align		4
.L_170:
        /*0028*/ 	.byte	0x04, 0x17
        /*002a*/ 	.short	(.L_172 - .L_171)
.L_171:
        /*002c*/ 	.word	0x00000000
        /*0030*/ 	.short	0x0003
        /*0032*/ 	.short	0x0018
        /*0034*/ 	.byte	0x00, 0xf0, 0x05, 0x00


	//----- nvinfo : EIATTR_KPARAM_INFO
	.align		4
.L_172:
        /*0038*/ 	.byte	0x04, 0x17
        /*003a*/ 	.short	(.L_174 - .L_173)
.L_173:
        /*003c*/ 	.word	0x00000000
        /*0040*/ 	.short	0x0002
        /*0042*/ 	.short	0x0010
        /*0044*/ 	.byte	0x00, 0xf0, 0x21, 0x00


	//----- nvinfo : EIATTR_KPARAM_INFO
	.align		4
.L_174:
        /*0048*/ 	.byte	0x04, 0x17
        /*004a*/ 	.short	(.L_176 - .L_175)
.L_175:
        /*004c*/ 	.word	0x00000000
        /*0050*/ 	.short	0x0001
        /*0052*/ 	.short	0x0008
        /*0054*/ 	.byte	0x00, 0xf5, 0x21, 0x00


	//----- nvinfo : EIATTR_KPARAM_INFO
	.align		4
.L_176:
        /*0058*/ 	.byte	0x04, 0x17
        /*005a*/ 	.short	(.L_178 - .L_177)
.L_177:
        /*005c*/ 	.word	0x00000000
        /*0060*/ 	.short	0x0000
        /*0062*/ 	.short	0x0000
        /*0064*/ 	.byte	0x00, 0xf0, 0x21, 0x00


	//----- nvinfo : EIATTR_SPARSE_MMA_MASK
	.align		4
.L_178:
        /*0068*/ 	.byte	0x03, 0x50
        /*006a*/ 	.short	0x0000


	//----- nvinfo : EIATTR_MAXREG_COUNT
	.align		4
        /*006c*/ 	.byte	0x03, 0x1b
        /*006e*/ 	.short	0x00ff


	//----- nvinfo : EIATTR_NUM_BARRIERS
	.align		4
        /*0070*/ 	.byte	0x02, 0x4c
        /*0072*/ 	.byte	0x01
	.zero		1


	//----- nvinfo : EIATTR_MERCURY_ISA_VERSION
	.align		4
        /*0074*/ 	.byte	0x03, 0x5f
        /*0076*/ 	.short	0x0101


	//----- nvinfo : EIATTR_COOP_GROUP_MASK_REGIDS
	.align		4
        /*0078*/ 	.byte	0x04, 0x29
        /*007a*/ 	.short	(.L_180 - .L_179)


	//   ....[0]....
.L_179:
        /*007c*/ 	.word	0xffffffff


	//   ....[1]....
        /*0080*/ 	.word	0xffffffff


	//   ....[2]....
        /*0084*/ 	.word	0xffffffff


	//   ....[3]....
        /*0088*/ 	.word	0xffffffff


	//   ....[4]....
        /*008c*/ 	.word	0xffffffff


	//   ....[5]....
        /*0090*/ 	.word	0xffffffff


	//   ....[6]....
        /*0094*/ 	.word	0xffffffff


	//   ....[7]....
        /*0098*/ 	.word	0xffffffff


	//   ....[8]....
        /*009c*/ 	.word	0xffffffff


	//   ....[9]....
        /*00a0*/ 	.word	0xffffffff


	//   ....[10]....
        /*00a4*/ 	.word	0xffffffff


	//   ....[11]....
        /*00a8*/ 	.word	0xffffffff


	//   ....[12]....
        /*00ac*/ 	.word	0xffffffff


	//   ....[13]....
        /*00b0*/ 	.word	0xffffffff


	//   ....[14]....
        /*00b4*/ 	.word	0xffffffff


	//----- nvinfo : EIATTR_COOP_GROUP_INSTR_OFFSETS
	.align		4
.L_180:
        /*00b8*/ 	.byte	0x04, 0x28
        /*00ba*/ 	.short	(.L_182 - .L_181)


	//   ....[0]....
.L_181:
        /*00bc*/ 	.word	0x00000850


	//   ....[1]....
        /*00c0*/ 	.word	0x000008b0


	//   ....[2]....
        /*00c4*/ 	.word	0x00000910


	//   ....[3]....
        /*00c8*/ 	.word	0x00000970


	//   ....[4]....
        /*00cc*/ 	.word	0x000009d0


	//   ....[5]....
        /*00d0*/ 	.word	0x00000b60


	//   ....[6]....
        /*00d4*/ 	.word	0x00000c00


	//   ....[7]....
        /*00d8*/ 	.word	0x00000c80


	//   ....[8]....
        /*00dc*/ 	.word	0x00000ce0


	//   ....[9]....
        /*00e0*/ 	.word	0x00000d20


	//   ....[10]....
        /*00e4*/ 	.word	0x00001b90


	//   ....[11]....
        /*00e8*/ 	.word	0x00001bf0


	//   ....[12]....
        /*00ec*/ 	.word	0x00001c50


	//   ....[13]....
        /*00f0*/ 	.word	0x00001cb0


	//   ....[14]....
        /*00f4*/ 	.word	0x00001d10


	//----- nvinfo : EIATTR_VRC_CTA_INIT_COUNT
	.align		4
.L_182:
        /*00f8*/ 	.byte	0x02, 0x4a
	.zero		1
	.zero		1


	//----- nvinfo : EIATTR_EXIT_INSTR_OFFSETS
	.align		4
        /*00fc*/ 	.byte	0x04, 0x1c
        /*00fe*/ 	.short	(.L_184 - .L_183)


	//   ....[0]....
.L_183:
        /*0100*/ 	.word	0x000000a0


	//   ....[1]....
        /*0104*/ 	.word	0x000000e0


	//   ....[2]....
        /*0108*/ 	.word	0x00001e20


	//   ....[3]....
        /*010c*/ 	.word	0x00001e70


	//----- nvinfo : EIATTR_MAX_THREADS
	.align		4
.L_184:
        /*0110*/ 	.byte	0x04, 0x05
        /*0112*/ 	.short	(.L_186 - .L_185)
.L_185:
        /*0114*/ 	.word	0x00000100
        /*0118*/ 	.word	0x00000001
        /*011c*/ 	.word	0x00000001


	//----- nvinfo : EIATTR_CRS_STACK_SIZE
	.align		4
.L_186:
        /*0120*/ 	.byte	0x04, 0x1e
        /*0122*/ 	.short	(.L_188 - .L_187)
.L_187:
        /*0124*/ 	.word	0x00000000


	//----- nvinfo : EIATTR_CBANK_PARAM_SIZE
	.align		4
.L_188:
        /*0128*/ 	.byte	0x03, 0x19
        /*012a*/ 	.short	0x0021


	//----- nvinfo : EIATTR_PARAM_CBANK
	.align		4
        /*012c*/ 	.byte	0x04, 0x0a
        /*012e*/ 	.short	(.L_190 - .L_189)
	.align		4
.L_189:
        /*0130*/ 	.word	index@(.nv.constant0._ZN3cub18CUB_300001_SM_10006detail6reduce28DeviceReduceSingleTileKernelINS2_10policy_hubIiyN4cuda3std3__44plusIiEEE10Policy1000EN6thrust24THRUST_300001_SM_1000_NS6detail15normal_iteratorINSD_10device_ptrIiEEEEPiyS9_iiNS7_10__identityEEEvT0_T1_T2_T3_T4_T6_)
        /*0134*/ 	.short	0x0380
        /*0136*/ 	.short	0x0021


	//----- nvinfo : EIATTR_SW_WAR
	.align		4
.L_190:
        /*0138*/ 	.byte	0x04, 0x36
        /*013a*/ 	.short	(.L_192 - .L_191)
.L_191:
        /*013c*/ 	.word	0x00000008
.L_192:


//--------------------- .nv.info._ZN3cub18CUB_300001_SM_10006detail6reduce28DeviceReduceSingleTileKernelINS2_10policy_hubIijN4cuda3std3__44plusIiEEE10Policy1000EPiSC_iS9_iiNS7_10__identityEEEvT0_T1_T2_T3_T4_T6_ --------------------------
	.section	.nv.info._ZN3cub18CUB_300001_SM_10006detail6reduce28DeviceReduceSingleTileKernelINS2_10policy_hubIijN4cuda3std3__44plusIiEEE10Policy1000EPiSC_iS9_iiNS7_10__identityEEEvT0_T1_T2_T3_T4_T6_,"",@"SHT_CUDA_INFO"
	.sectionflags	@""
	.align	4


	//----- nvinfo : EIATTR_CUDA_API_VERSION
	.align		4
        /*0000*/ 	.byte	0x04, 0x37
        /*0002*/ 	.short	(.L_194 - .L_193)
.L_193:
        /*0004*/ 	.word	0x00000082


	//----- nvinfo : EIATTR_KPARAM_INFO
	.align		4
.L_194:
        /*0008*/ 	.byte	0x04, 0x17
        /*000a*/ 	.short	(.L_196 - .L_195)
.L_195:
        /*000c*/ 	.word	0x00000000
        /*0010*/ 	.short	0x0005
        /*0012*/ 	.short	0x001c
        /*0014*/ 	.byte	0x00, 0xf0, 0x05, 0x00


	//----- nvinfo : EIATTR_KPARAM_INFO
	.align		4
.L_196:
        /*0018*/ 	.byte	0x04, 0x17
        /*001a*/ 	.short	(.L_198 - .L_197)
.L_197:
        /*001c*/ 	.word	0x00000000
        /*0020*/ 	.short	0x0004
        /*0022*/ 	.short	0x0018
        /*0024*/ 	.byte	0x00, 0xf0, 0x11, 0x00


	//----- nvinfo : EIATTR_KPARAM_INFO
	.align		4
.L_198:
        /*0028*/ 	.byte	0x04, 0x17
        /*002a*/ 	.short	(.L_200 - .L_199)
.L_199:
        /*002c*/ 	.word	0x00000000
        /*0030*/ 	.short	0x0003
        /*0032*/ 	.short	0x0014
        /*0034*/ 	.byte	0x00, 0xf0, 0x05, 0x00


	//----- nvinfo : EIATTR_KPARAM_INFO
	.align		4
.L_200:
        /*0038*/ 	.byte	0x04, 0x17
        /*003a*/ 	.short	(.L_202 - .L_201)
.L_201:
        /*003c*/ 	.word	0x00000000
        /*0040*/ 	.short	0x0002
        /*0042*/ 	.short	0x0010
        /*0044*/ 	.byte	0x00, 0xf0, 0x11, 0x00


	//----- nvinfo : EIATTR_KPARAM_INFO
	.align		4
.L_202:
        /*0048*/ 	.byte	0x04, 0x17
        /*004a*/ 	.short	(.L_204 - .L_203)
.L_203:
        /*004c*/ 	.word	0x00000000
        /*0050*/ 	.short	0x0001
        /*0052*/ 	.short	0x0008
        /*0054*/ 	.byte	0x00, 0xf5, 0x21, 0x00


	//----- nvinfo : EIATTR_KPARAM_INFO
	.align		4
.L_204:
        /*0058*/ 	.byte	0x04, 0x17
        /*005a*/ 	.short	(.L_206 - .L_205)
.L_205:
        /*005c*/ 	.word	0x00000000
        /*0060*/ 	.short	0x0000
        /*0062*/ 	.short	0x0000
        /*0064*/ 	.byte	0x00, 0xf5, 0x21, 0x00


	//----- nvinfo : EIATTR_SPARSE_MMA_MASK
	.align		4
.L_206:
        /*0068*/ 	.byte	0x03, 0x50
        /*006a*/ 	.short	0x0000


	//----- nvinfo : EIATTR_MAXREG_COUNT
	.align		4
        /*006c*/ 	.byte	0x03, 0x1b
        /*006e*/ 	.short	0x00ff


	//----- nvinfo : EIATTR_NUM_BARRIERS
	.align		4
        /*0070*/ 	.byte	0x02, 0x4c
        /*0072*/ 	.byte	0x01
	.zero		1


	//----- nvinfo : EIATTR_MERCURY_ISA_VERSION
	.align		4
        /*0074*/ 	.byte	0x03, 0x5f
        /*0076*/ 	.short	0x0101


	//----- nvinfo : EIATTR_COOP_GROUP_MASK_REGIDS
	.align		4
        /*0078*/ 	.byte	0x04, 0x29
        /*007a*/ 	.short	(.L_208 - .L_207)


	//   ....[0]....
.L_207:
        /*007c*/ 	.word	0xffffffff


	//   ....[1]....
        /*0080*/ 	.word	0xffffffff


	//   ....[2]....
        /*0084*/ 	.word	0xffffffff


	//   ....[3]....
        /*0088*/ 	.word	0xffffffff


	//   ....[4]....
        /*008c*/ 	.word	0xffffffff


	//   ....[5]....
        /*0090*/ 	.word	0xffffffff


	//   ....[6]....
        /*0094*/ 	.word	0xffffffff


	//   ....[7]....
        /*0098*/ 	.word	0xffffffff


	//   ....[8]....
        /*009c*/ 	.word	0xffffffff


	//   ....[9]....
        /*00a0*/ 	.word	0xffffffff


	//   ....[10]....
        /*00a4*/ 	.word	0xffffffff


	//   ....[11]....
        /*00a8*/ 	.word	0xffffffff


	//   ....[12]....
        /*00ac*/ 	.word	0xffffffff


	//   ....[13]....
        /*00b0*/ 	.word	0xffffffff


	//   ....[14]....
        /*00b4*/ 	.word	0xffffffff


	//   ....[15]....
        /*00b8*/ 	.word	0xffffffff


	//   ....[16]....
        /*00bc*/ 	.word	0xffffffff


	//   ....[17]....
        /*00c0*/ 	.word	0xffffffff


	//   ....[18]....
        /*00c4*/ 	.word	0xffffffff


	//   ....[19]....
        /*00c8*/ 	.word	0xffffffff


	//   ....[20]....
        /*00cc*/ 	.word	0xffffffff


	//   ....[21]....
        /*00d0*/ 	.word	0xffffffff


	//   ....[22]....
        /*00d4*/ 	.word	0xffffffff


	//   ....[23]....
        /*00d8*/ 	.word	0xffffffff


	//   ....[24]....
        /*00dc*/ 	.word	0xffffffff


	//   ....[25]....
        /*00e0*/ 	.word	0xffffffff


	//   ....[26]....
        /*00e4*/ 	.word	0xffffffff


	//   ....[27]....
        /*00e8*/ 	.word	0xffffffff


	//   ....[28]....
        /*00ec*/ 	.word	0xffffffff


	//   ....[29]....
        /*00f0*/ 	.word	0xffffffff


	//----- nvinfo : EIATTR_COOP_GROUP_INSTR_OFFSETS
	.align		4
.L_208:
        /*00f4*/ 	.byte	0x04, 0x28
        /*00f6*/ 	.short	(.L_210 - .L_209)


	//   ....[0]....
.L_209:
        /*00f8*/ 	.word	0x00000890


	//   ....[1]....
        /*00fc*/ 	.word	0x000008f0


	//   ....[2]....
        /*0100*/ 	.word	0x00000940


	//   ....[3]....
        /*0104*/ 	.word	0x000009b0


	//   ....[4]....
        /*0108*/ 	.word	0x00000a10


	//   ....[5]....
        /*010c*/ 	.word	0x00000ba0


	//   ....[6]....
        /*0110*/ 	.word	0x00000c40


	//   ....[7]....
        /*0114*/ 	.word	0x00000cc0


	//   ....[8]....
        /*0118*/ 	.word	0x00000d20


	//   ....[9]....
        /*011c*/ 	.word	0x00000d60


	//   ....[10]....
        /*0120*/ 	.word	0x000019d0


	//   ....[11]....
        /*0124*/ 	.word	0x00001a30


	//   ....[12]....
        /*0128*/ 	.word	0x00001a90


	//   ....[13]....
        /*012c*/ 	.word	0x00001af0


	//   ....[14]....
        /*0130*/ 	.word	0x00001b50


	//   ....[15]....
        /*0134*/ 	.word	0x000023f0


	//   ....[16]....
        /*0138*/ 	.word	0x00002450


	//   ....[17]....
        /*013c*/ 	.word	0x000024a0


	//   ....[18]....
        /*0140*/ 	.word	0x00002510


	//   ....[19]....
        /*0144*/ 	.word	0x00002570


	//   ....[20]....
        /*0148*/ 	.word	0x00002700


	//   ....[21]....
        /*014c*/ 	.word	0x00002790


	//   ....[22]....
        /*0150*/ 	.word	0x000027e0


	//   ....[23]....
        /*0154*/ 	.word	0x00002850


	//   ....[24]....
        /*0158*/ 	.word	0x000028c0


	//   ....[25]....
        /*015c*/ 	.word	0x000036a0


	//   ....[26]....
        /*0160*/ 	.word	0x00003700


	//   ....[27]....
        /*0164*/ 	.word	0x00003760


	//   ....[28]....
        /*0168*/ 	.word	0x000037c0


	//   ....[29]....
        /*016c*/ 	.word	0x00003820


	//----- nvinfo : EIATTR_VRC_CTA_INIT_COUNT
	.align		4
.L_210:
        /*0170*/ 	.byte	0x02, 0x4a
	.zero		1
	.zero		1


	//----- nvinfo : EIATTR_EXIT_INSTR_OFFSETS
	.align		4
        /*0174*/ 	.byte	0x04, 0x1c
        /*0176*/ 	.short	(.L_212 - .L_211)


	//   ....[0]....
.L_211:
        /*0178*/ 	.word	0x00000080


	//   ....[1]....
        /*017c*/ 	.word	0x000000c0


	//   ....[2]....
        /*0180*/ 	.word	0x00003940


	//   ....[3]....
        /*0184*/ 	.word	0x00003990


	//----- nvinfo : EIATTR_MAX_THREADS
	.align		4
.L_212:
        /*0188*/ 	.byte	0x04, 0x05
        /*018a*/ 	.short	(.L_214 - .L_213)
.L_213:
        /*018c*/ 	.word	0x00000100
        /*0190*/ 	.word	0x00000001
        /*0194*/ 	.word	0x00000001


	//----- nvinfo : EIATTR_CRS_STACK_SIZE
	.align		4
.L_214:
        /*0198*/ 	.byte	0x04, 0x1e
        /*019a*/ 	.short	(.L_216 - .L_215)
.L_215:
        /*019c*/ 	.word	0x00000000


	//----- nvinfo : EIATTR_CBANK_PARAM_SIZE
	.align		4
.L_216:
        /*01a0*/ 	.byte	0x03, 0x19
        /*01a2*/ 	.short	0x001d


	//----- nvinfo : EIATTR_PARAM_CBANK
	.align		4
        /*01a4*/ 	.byte	0x04, 0x0a
        /*01a6*/ 	.short	(.L_218 - .L_217)
	.align		4
.L_217:
        /*01a8*/ 	.word	index@(.nv.constant0._ZN3cub18CUB_300001_SM_10006detail6reduce28DeviceReduceSingleTileKernelINS2_10policy_hubIijN4cuda3std3__44plusIiEEE10Policy1000EPiSC_iS9_iiNS7_10__identityEEEvT0_T1_T2_T3_T4_T6_)
        /*01ac*/ 	.short	0x0380
        /*01ae*/ 	.short	0x001d


	//----- nvinfo : EIATTR_SW_WAR
	.align		4
.L_218:
        /*01b0*/ 	.byte	0x04, 0x36
        /*01b2*/ 	.short	(.L_220 - .L_219)
.L_219:
        /*01b4*/ 	.word	0x00000008
.L_220:


//--------------------- .nv.info._ZN3cub18CUB_300001_SM_10006detail6reduce18DeviceReduceKernelINS2_10policy_hubIijN4cuda3std3__44plusIiEEE10Policy1000EN6thrust24THRUST_300001_SM_1000_NS6detail15normal_iteratorINSD_10device_ptrIiEEEEjS9_iNS7_10__identityEEEvT0_PT3_T1_NS0_13GridEvenShareISN_EET2_T4_ --------------------------
	.section	.nv.info._ZN3cub18CUB_300001_SM_10006detail6reduce18DeviceReduceKernelINS2_10policy_hubIijN4cuda3std3__44plusIiEEE10Policy1000EN6thrust24THRUST_300001_SM_1000_NS6detail15normal_iteratorINSD_10device_ptrIiEEEEjS9_iNS7_10__identityEEEvT0_PT3_T1_NS0_13GridEvenShareISN_EET2_T4_,"",@"SHT_CUDA_INFO"
	.sectionflags	@""
	.align	4


	//----- nvinfo : EIATTR_CUDA_API_VERSION
	.align		4
        /*0000*/ 	.byte	0x04, 0x37
        /*0002*/ 	.short	(.L_222 - .L_221)
.L_221:
        /*0004*/ 	.word	0x00000082


	//----- nvinfo : EIATTR_KPARAM_INFO
	.align		4
.L_222:
        /*0008*/ 	.byte	0x04, 0x17
        /*000a*/ 	.short	(.L_224 - .L_223)
.L_223:
        /*000c*/ 	.word	0x00000000
        /*0010*/ 	.short	0x0005
        /*0012*/ 	.short	0x003d
        /*0014*/ 	.byte	0x00, 0xf0, 0x05, 0x00


	//----- nvinfo : EIATTR_KPARAM_INFO
	.align		4
.L_224:
        /*0018*/ 	.byte	0x04, 0x17
        /*001a*/ 	.short	(.L_226 - .L_225)
.L_225:
        /*001c*/ 	.word	0x00000000
        /*0020*/ 	.short	0x0004
        /*0022*/ 	.short	0x003c
        /*0024*/ 	.byte	0x00, 0xf0, 0x05, 0x00


	//----- nvinfo : EIATTR_KPARAM_INFO
	.align		4
.L_226:
        /*0028*/ 	.byte	0x04, 0x17
        /*002a*/ 	.short	(.L_228 - .L_227)
.L_227:
        /*002c*/ 	.word	0x00000000
        /*0030*/ 	.short	0x0003
        /*0032*/ 	.short	0x0014
        /*0034*/ 	.byte	0x00, 0xf0, 0xa1, 0x00


	//----- nvinfo : EIATTR_KPARAM_INFO
	.align		4
.L_228:
        /*0038*/ 	.byte	0x04, 0x17
        /*003a*/ 	.short	(.L_230 - .L_229)
.L_229:
        /*003c*/ 	.word	0x00000000
        /*0040*/ 	.short	0x0002
        /*0042*/ 	.short	0x0010
        /*0044*/ 	.byte	0x00, 0xf0, 0x11, 0x00


	//----- nvinfo : EIATTR_KPARAM_INFO
	.align		4
.L_230:
        /*0048*/ 	.byte	0x04, 0x17
        /*004a*/ 	.short	(.L_232 - .L_231)
.L_231:
        /*004c*/ 	.word	0x00000000
        /*0050*/ 	.short	0x0001
        /*0052*/ 	.short	0x0008
        /*0054*/ 	.byte	0x00, 0xf5, 0x21, 0x00


	//----- nvinfo : EIATTR_KPARAM_INFO
	.align		4
.L_232:
        /*0058*/ 	.byte	0x04, 0x17
        /*005a*/ 	.short	(.L_234 - .L_233)
.L_233:
        /*005c*/ 	.word	0x00000000
        /*0060*/ 	.short	0x0000
        /*0062*/ 	.short	0x0000
        /*0064*/ 	.byte	0x00, 0xf0, 0x21, 0x00


	//----- nvinfo : EIATTR_SPARSE_MMA_MASK
	.align		4
.L_234:
        /*0068*/ 	.byte	0x03, 0x50
        /*006a*/ 	.short	0x0000


	//----- nvinfo : EIATTR_MAXREG_COUNT
	.align		4
        /*006c*/ 	.byte	0x03, 0x1b
        /*006e*/ 	.short	0x00ff


	//----- nvinfo : EIATTR_NUM_BARRIERS
	.align		4
        /*0070*/ 	.byte	0x02, 0x4c
        /*0072*/ 	.byte	0x01
	.zero		1


	//----- nvinfo : EIATTR_MERCURY_ISA_VERSION
	.align		4
        /*0074*/ 	.byte	0x03, 0x5f
        /*0076*/ 	.short	0x0101


	//----- nvinfo : EIATTR_COOP_GROUP_MASK_REGIDS
	.align		4
        /*0078*/ 	.byte	0x04, 0x29
        /*007a*/ 	.short	(.L_236 - .L_235)


	//   ....[0]....
.L_235:
        /*007c*/ 	.word	0xffffffff


	//   ....[1]....
        /*0080*/ 	.word	0xffffffff


	//   ....[2]....
        /*0084*/ 	.word	0xffffffff


	//   ....[3]....
        /*0088*/ 	.word	0xffffffff


	//   ....[4]....
        /*008c*/ 	.word	0xffffffff


	//   ....[5]....
        /*0090*/ 	.word	0xffffffff


	//   ....[6]....
        /*0094*/ 	.word	0xffffffff


	//   ....[7]....
        /*0098*/ 	.word	0xffffffff


	//   ....[8]....
        /*009c*/ 	.word	0xffffffff


	//   ....[9]....
        /*00a0*/ 	.word	0xffffffff


	//   ....[10]....
        /*00a4*/ 	.word	0xffffffff


	//   ....[11]....
        /*00a8*/ 	.word	0xffffffff


	//   ....[12]....
        /*00ac*/ 	.word	0xffffffff


	//   ....[13]....
        /*00b0*/ 	.word	0xffffffff


	//   ....[14]....
        /*00b4*/ 	.word	0xffffffff


	//----- nvinfo : EIATTR_COOP_GROUP_INSTR_OFFSETS
	.align		4
.L_236:
        /*00b8*/ 	.byte	0x04, 0x28
        /*00ba*/ 	.short	(.L_238 - .L_237)


	//   ....[0]....
.L_237:
        /*00bc*/ 	.word	0x00000b10


	//   ....[1]....
        /*00c0*/ 	.word	0x00000b70


	//   ....[2]....
        /*00c4*/ 	.word	0x00000bd0


	//   ....[3]....
        /*00c8*/ 	.word	0x00000c30


	//   ....[4]....
        /*00cc*/ 	.word	0x00000c90


	//   ....[5]....
        /*00d0*/ 	.word	0x00000e20


	//   ....[6]....
        /*00d4*/ 	.word	0x00000ec0


	//   ....[7]....
        /*00d8*/ 	.word	0x00000f20


	//   ....[8]....
        /*00dc*/ 	.word	0x00000f80


	//   ....[9]....
        /*00e0*/ 	.word	0x00000fe0


	//   ....[10]....
        /*00e4*/ 	.word	0x00002100


	//   ....[11]....
        /*00e8*/ 	.word	0x00002170


	//   ....[12]....
        /*00ec*/ 	.word	0x000021c0


	//   ....[13]....
        /*00f0*/ 	.word	0x00002210


	//   ....[14]....
        /*00f4*/ 	.word	0x00002280


	//----- nvinfo : EIATTR_VRC_CTA_INIT_COUNT
	.align		4
.L_238:
        /*00f8*/ 	.byte	0x02, 0x4a
	.zero		1
	.zero		1


	//----- nvinfo : EIATTR_EXIT_INSTR_OFFSETS
	.align		4
        /*00fc*/ 	.byte	0x04, 0x1c
        /*00fe*/ 	.short	(.L_240 - .L_239)


	//   ....[0]....
.L_239:
        /*0100*/ 	.word	0x000023b0


	//   ....[1]....
        /*0104*/ 	.word	0x000023f0


	//----- nvinfo : EIATTR_MAX_THREADS
	.align		4
.L_240:
        /*0108*/ 	.byte	0x04, 0x05
        /*010a*/ 	.short	(.L_242 - .L_241)
.L_241:
        /*010c*/ 	.word	0x00000100
        /*0110*/ 	.word	0x00000001
        /*0114*/ 	.word	0x00000001


	//----- nvinfo : EIATTR_CRS_STACK_SIZE
	.align		4
.L_242:
        /*0118*/ 	.byte	0x04, 0x1e
        /*011a*/ 	.short	(.L_244 - .L_243)
.L_243:
        /*011c*/ 	.word	0x00000000


	//----- nvinfo : EIATTR_CBANK_PARAM_SIZE
	.align		4
.L_244:
        /*0120*/ 	.byte	0x03, 0x19
        /*0122*/ 	.short	0x003e


	//----- nvinfo : EIATTR_PARAM_CBANK
	.align		4
        /*0124*/ 	.byte	0x04, 0x0a
        /*0126*/ 	.short	(.L_246 - .L_245)
	.align		4
.L_245:
        /*0128*/ 	.word	index@(.nv.constant0._ZN3cub18CUB_300001_SM_10006detail6reduce18DeviceReduceKernelINS2_10policy_hubIijN4cuda3std3__44plusIiEEE10Policy1000EN6thrust24THRUST_300001_SM_1000_NS6detail15normal_iteratorINSD_10device_ptrIiEEEEjS9_iNS7_10__identityEEEvT0_PT3_T1_NS0_13GridEvenShareISN_EET2_T4_)
        /*012c*/ 	.short	0x0380
        /*012e*/ 	.short	0x003e


	//----- nvinfo : EIATTR_SW_WAR
	.align		4
.L_246:
        /*0130*/ 	.byte	0x04, 0x36
        /*0132*/ 	.short	(.L_248 - .L_247)
.L_247:
        /*0134*/ 	.word	0x00000008
.L_248:


//--------------------- .nv.info._ZN3cub18CUB_300001_SM_10006detail6reduce28DeviceReduceSingleTileKernelINS2_10policy_hubIijN4cuda3std3__44plusIiEEE10Policy1000EN6thrust24THRUST_300001_SM_1000_NS6detail15normal_iteratorINSD_10device_ptrIiEEEEPijS9_iiNS7_10__identityEEEvT0_T1_T2_T3_T4_T6_ --------------------------
	.section	.nv.info._ZN3cub18CUB_300001_SM_10006detail6reduce28DeviceReduceSingleTileKernelINS2_10policy_hubIijN4cuda3std3__44plusIiEEE10Policy1000EN6thrust24THRUST_300001_SM_1000_NS6detail15normal_iteratorINSD_10device_ptrIiEEEEPijS9_iiNS7_10__identityEEEvT0_T1_T2_T3_T4_T6_,"",@"SHT_CUDA_INFO"
	.sectionflags	@""
	.align	4


	//----- nvinfo : EIATTR_CUDA_API_VERSION
	.align		4
        /*0000*/ 	.byte	0x04, 0x37
        /*0002*/ 	.short	(.L_250 - .L_249)
.L_249:
        /*0004*/ 	.word	0x00000082


	//----- nvinfo : EIATTR_KPARAM_INFO
	.align		4
.L_250:
        /*0008*/ 	.byte	0x04, 0x17
        /*000a*/ 	.short	(.L_252 - .L_251)
.L_251:
        /*000c*/ 	.word	0x00000000
        /*0010*/ 	.short	0x0005
        /*0012*/ 	.short	0x001c
        /*0014*/ 	.byte	0x00, 0xf0, 0x05, 0x00


	//----- nvinfo : EIATTR_KPARAM_INFO
	.align		4
.L_252:
        /*0018*/ 	.byte	0x04, 0x17
        /*001a*/ 	.short	(.L_254 - .L_253)
.L_253:
        /*001c*/ 	.word	0x00000000
        /*0020*/ 	.short	0x0004
        /*0022*/ 	.short	0x0018
        /*0024*/ 	.byte	0x00, 0xf0, 0x11, 0x00


	//----- nvinfo : EIATTR_KPARAM_INFO
	.align		4
.L_254:
        /*0028*/ 	.byte	0x04, 0x17
        /*002a*/ 	.short	(.L_256 - .L_255)
.L_255:
        /*002c*/ 	.word	0x00000000
        /*0030*/ 	.short	0x0003
        /*0032*/ 	.short	0x0014
        /*0034*/ 	.byte	0x00, 0xf0, 0x05, 0x00


	//----- nvinfo : EIATTR_KPARAM_INFO
	.align		4
.L_256:
        /*0038*/ 	.byte	0x04, 0x17
        /*003a*/ 	.short	(.L_258 - .L_257)
.L_257:
        /*003c*/ 	.word	0x00000000
        /*0040*/ 	.short	0x0002
        /*0042*/ 	.short	0x0010
        /*0044*/ 	.byte	0x00, 0xf0, 0x11, 0x00


	//----- nvinfo : EIATTR_KPARAM_INFO
	.align		4
.L_258:
        /*0048*/ 	.byte	0x04, 0x17
        /*004a*/ 	.short	(.L_260 - .L_259)
.L_259:
        /*004c*/ 	.word	0x00000000
        /*0050*/ 	.short	0x0001
        /*0052*/ 	.short	0x0008
        /*0054*/ 	.byte	0x00, 0xf5, 0x21, 0x00


	//----- nvinfo : EIATTR_KPARAM_INFO
	.align		4
.L_260:
        /*0058*/ 	.byte	0x04, 0x17
        /*005a*/ 	.short	(.L_262 - .L_261)
.L_261:
        /*005c*/ 	.word	0x00000000
        /*0060*/ 	.short	0x0000
        /*0062*/ 	.short	0x0000
        /*0064*/ 	.byte	0x00, 0xf0, 0x21, 0x00


	//----- nvinfo : EIATTR_SPARSE_MMA_MASK
	.align		4
.L_262:
        /*0068*/ 	.byte	0x03, 0x50
        /*006a*/ 	.short	0x0000


	//----- nvinfo : EIATTR_MAXREG_COUNT
	.align		4
        /*006c*/ 	.byte	0x03, 0x1b
        /*006e*/ 	.short	0x00ff


	//----- nvinfo : EIATTR_NUM_BARRIERS
	.align		4
        /*0070*/ 	.byte	0x02, 0x4c
        /*0072*/ 	.byte	0x01
	.zero		1


	//----- nvinfo : EIATTR_MERCURY_ISA_VERSION
	.align		4
        /*0074*/ 	.byte	0x03, 0x5f
        /*0076*/ 	.short	0x0101


	//----- nvinfo : EIATTR_COOP_GROUP_MASK_REGIDS
	.align		4
        /*0078*/ 	.byte	0x04, 0x29
        /*007a*/ 	.short	(.L_264 - .L_263)


	//   ....[0]....
.L_263:
        /*007c*/ 	.word	0xffffffff


	//   ....[1]....
        /*0080*/ 	.word	0xffffffff


	//   ....[2]....
        /*0084*/ 	.word	0xffffffff


	//   ....[3]....
        /*0088*/ 	.word	0xffffffff


	//   ....[4]....
        /*008c*/ 	.word	0xffffffff


	//   ....[5]....
        /*0090*/ 	.word	0xffffffff


	//   ....[6]....
        /*0094*/ 	.word	0xffffffff


	//   ....[7]....
        /*0098*/ 	.word	0xffffffff


	//   ....[8]....
        /*009c*/ 	.word	0xffffffff


	//   ....[9]....
        /*00a0*/ 	.word	0xffffffff


	//   ....[10]....
        /*00a4*/ 	.word	0xffffffff


	//   ....[11]....
        /*00a8*/ 	.word	0xffffffff


	//   ....[12]....
        /*00ac*/ 	.word	0xffffffff


	//   ....[13]....
        /*00b0*/ 	.word	0xffffffff


	//   ....[14]....
        /*00b4*/ 	.word	0xffffffff


	//----- nvinfo : EIATTR_COOP_GROUP_INSTR_OFFSETS
	.align		4
.L_264:
        /*00b8*/ 	.byte	0x04, 0x28
        /*00ba*/ 	.short	(.L_266 - .L_265)


	//   ....[0]....
.L_265:
        /*00bc*/ 	.word	0x00000830


	//   ....[1]....
        /*00c0*/ 	.word	0x00000890


	//   ....[2]....
        /*00c4*/ 	.word	0x000008f0


	//   ....[3]....
        /*00c8*/ 	.word	0x00000950


	//   ....[4]....
        /*00cc*/ 	.word	0x000009b0


	//   ....[5]....
        /*00d0*/ 	.word	0x00000b40


	//   ....[6]....
        /*00d4*/ 	.word	0x00000be0


	//   ....[7]....
        /*00d8*/ 	.word	0x00000c60


	//   ....[8]....
        /*00dc*/ 	.word	0x00000cc0


	//   ....[9]....
        /*00e0*/ 	.word	0x00000d00


	//   ....[10]....
        /*00e4*/ 	.word	0x00001cc0


	//   ....[11]....
        /*00e8*/ 	.word	0x00001d20


	//   ....[12]....
        /*00ec*/ 	.word	0x00001d80


	//   ....[13]....
        /*00f0*/ 	.word	0x00001de0


	//   ....[14]....
        /*00f4*/ 	.word	0x00001e40


	//----- nvinfo : EIATTR_VRC_CTA_INIT_COUNT
	.align		4
.L_266:
        /*00f8*/ 	.byte	0x02, 0x4a
	.zero		1
	.zero		1


	//----- nvinfo : EIATTR_EXIT_INSTR_OFFSETS
	.align		4
        /*00fc*/ 	.byte	0x04, 0x1c
        /*00fe*/ 	.short	(.L_268 - .L_267)


	//   ....[0]....
.L_267:
        /*0100*/ 	.word	0x00000080


	//   ....[1]....
        /*0104*/ 	.word	0x000000c0


	//   ....[2]....
        /*0108*/ 	.word	0x00001f60


	//   ....[3]....
        /*010c*/ 	.word	0x00001fb0


	//----- nvinfo : EIATTR_MAX_THREADS
	.align		4
.L_268:
        /*0110*/ 	.byte	0x04, 0x05
        /*0112*/ 	.short	(.L_270 - .L_269)
.L_269:
        /*0114*/ 	.word	0x00000100
        /*0118*/ 	.word	0x00000001
        /*011c*/ 	.word	0x00000001


	//----- nvinfo : EIATTR_CRS_STACK_SIZE
	.align		4
.L_270:
        /*0120*/ 	.byte	0x04, 0x1e
        /*0122*/ 	.short	(.L_272 - .L_271)
.L_271:
        /*0124*/ 	.word	0x00000000


	//----- nvinfo : EIATTR_CBANK_PARAM_SIZE
	.align		4
.L_272:
        /*0128*/ 	.byte	0x03, 0x19
        /*012a*/ 	.short	0x001d


	//----- nvinfo : EIATTR_PARAM_CBANK
	.align		4
        /*012c*/ 	.byte	0x04, 0x0a
        /*012e*/ 	.short	(.L_274 - .L_273)
	.align		4
.L_273:
        /*0130*/ 	.word	index@(.nv.constant0._ZN3cub18CUB_300001_SM_10006detail6reduce28DeviceReduceSingleTileKernelINS2_10policy_hubIijN4cuda3std3__44plusIiEEE10Policy1000EN6thrust24THRUST_300001_SM_1000_NS6detail15normal_iteratorINSD_10device_ptrIiEEEEPijS9_iiNS7_10__identityEEEvT0_T1_T2_T3_T4_T6_)
        /*0134*/ 	.short	0x0380
        /*0136*/ 	.short	0x001d


	//----- nvinfo : EIATTR_SW_WAR
	.align		4
.L_274:
        /*0138*/ 	.byte	0x04, 0x36
        /*013a*/ 	.short	(.L_276 - .L_275)
.L_275:
        /*013c*/ 	.word	0x00000008
.L_276:


//--------------------- .nv.info._ZN3cub18CUB_300001_SM_10006detail8for_each13static_kernelINS2_12policy_hub_t12policy_500_tEmN6thrust24THRUST_300001_SM_1000_NS8cuda_cub20__uninitialized_fill7functorINS7_10device_ptrIiEEiEEEEvT0_T1_ --------------------------
	.section	.nv.info._ZN3cub18CUB_300001_SM_10006detail8for_each13static_kernelINS2_12policy_hub_t12policy_500_tEmN6thrust24THRUST_300001_SM_1000_NS8cuda_cub20__uninitialized_fill7functorINS7_10device_ptrIiEEiEEEEvT0_T1_,"",@"SHT_CUDA_INFO"
	.sectionflags	@""
	.align	4


	//----- nvinfo : EIATTR_CUDA_API_VERSION
	.align		4
        /*0000*/ 	.byte	0x04, 0x37
        /*0002*/ 	.short	(.L_278 - .L_277)
.L_277:
        /*0004*/ 	.word	0x00000082


	//----- nvinfo : EIATTR_KPARAM_INFO
	.align		4
.L_278:
        /*0008*/ 	.byte	0x04, 0x17
        /*000a*/ 	.short	(.L_280 - .L_279)
.L_279:
        /*000c*/ 	.word	0x00000000
        /*0010*/ 	.short	0x0001
        /*0012*/ 	.short	0x0008
        /*0014*/ 	.byte	0x00, 0xf0, 0x41, 0x00


	//----- nvinfo : EIATTR_KPARAM_INFO
	.align		4
.L_280:
        /*0018*/ 	.byte	0x04, 0x17
        /*001a*/ 	.short	(.L_282 - .L_281)
.L_281:
        /*001c*/ 	.word	0x00000000
        /*0020*/ 	.short	0x0000
        /*0022*/ 	.short	0x0000
        /*0024*/ 	.byte	0x00, 0xf0, 0x21, 0x00


	//----- nvinfo : EIATTR_SPARSE_MMA_MASK
	.align		4
.L_282:
        /*0028*/ 	.byte	0x03, 0x50
        /*002a*/ 	.short	0x0000


	//----- nvinfo : EIATTR_MAXREG_COUNT
	.align		4
        /*002c*/ 	.byte	0x03, 0x1b
        /*002e*/ 	.short	0x00ff


	//----- nvinfo : EIATTR_MERCURY_ISA_VERSION
	.align		4
        /*0030*/ 	.byte	0x03, 0x5f
        /*0032*/ 	.short	0x0101


	//----- nvinfo : EIATTR_VRC_CTA_INIT_COUNT
	.align		4
        /*0034*/ 	.byte	0x02, 0x4a
	.zero		1
	.zero		1


	//----- nvinfo : EIATTR_EXIT_INSTR_OFFSETS
	.align		4
        /*0038*/ 	.byte	0x04, 0x1c
        /*003a*/ 	.short	(.L_284 - .L_283)


	//   ....[0]....
.L_283:
        /*003c*/ 	.word	0x00000130


	//   ....[1]....
        /*0040*/ 	.word	0x00000230


	//   ....[2]....
        /*0044*/ 	.word	0x00000260


	//----- nvinfo : EIATTR_MAX_THREADS
	.align		4
.L_284:
        /*0048*/ 	.byte	0x04, 0x05
        /*004a*/ 	.short	(.L_286 - .L_285)
.L_285:
        /*004c*/ 	.word	0x00000100
        /*0050*/ 	.word	0x00000001
        /*0054*/ 	.word	0x00000001


	//----- nvinfo : EIATTR_CBANK_PARAM_SIZE
	.align		4
.L_286:
        /*0058*/ 	.byte	0x03, 0x19
        /*005a*/ 	.short	0x0018


	//----- nvinfo : EIATTR_PARAM_CBANK
	.align		4
        /*005c*/ 	.byte	0x04, 0x0a
        /*005e*/ 	.short	(.L_288 - .L_287)
	.align		4
.L_287:
        /*0060*/ 	.word	index@(.nv.constant0._ZN3cub18CUB_300001_SM_10006detail8for_each13static_kernelINS2_12policy_hub_t12policy_500_tEmN6thrust24THRUST_300001_SM_1000_NS8cuda_cub20__uninitialized_fill7functorINS7_10device_ptrIiEEiEEEEvT0_T1_)
        /*0064*/ 	.short	0x0380
        /*0066*/ 	.short	0x0018


	//----- nvinfo : EIATTR_SW_WAR
	.align		4
.L_288:
        /*0068*/ 	.byte	0x04, 0x36
        /*006a*/ 	.short	(.L_290 - .L_289)
.L_289:
        /*006c*/ 	.word	0x00000008
.L_290:


//--------------------- .nv.info._ZN3cub18CUB_300001_SM_10006detail8for_each13static_kernelINS2_12policy_hub_t12policy_500_tEmN6thrust24THRUST_300001_SM_1000_NS8cuda_cub20__uninitialized_fill7functorINS7_10device_ptrIcEEcEEEEvT0_T1_ --------------------------
	.section	.nv.info._ZN3cub18CUB_300001_SM_10006detail8for_each13static_kernelINS2_12policy_hub_t12policy_500_tEmN6thrust24THRUST_300001_SM_1000_NS8cuda_cub20__uninitialized_fill7functorINS7_10device_ptrIcEEcEEEEvT0_T1_,"",@"SHT_CUDA_INFO"
	.sectionflags	@""
	.align	4


	//----- nvinfo : EIATTR_CUDA_API_VERSION
	.align		4
        /*0000*/ 	.byte	0x04, 0x37
        /*0002*/ 	.short	(.L_292 - .L_291)
.L_291:
        /*0004*/ 	.word	0x00000082


	//----- nvinfo : EIATTR_KPARAM_INFO
	.align		4
.L_292:
        /*0008*/ 	.byte	0x04, 0x17
        /*000a*/ 	.short	(.L_294 - .L_293)
.L_293:
        /*000c*/ 	.word	0x00000000
        /*0010*/ 	.short	0x0001
        /*0012*/ 	.short	0x0008
        /*0014*/ 	.byte	0x00, 0xf0, 0x41, 0x00


	//----- nvinfo : EIATTR_KPARAM_INFO
	.align		4
.L_294:
        /*0018*/ 	.byte	0x04, 0x17
        /*001a*/ 	.short	(.L_296 - .L_295)
.L_295:
        /*001c*/ 	.word	0x00000000
        /*0020*/ 	.short	0x0000
        /*0022*/ 	.short	0x0000
        /*0024*/ 	.byte	0x00, 0xf0, 0x21, 0x00


	//----- nvinfo : EIATTR_SPARSE_MMA_MASK
	.align		4
.L_296:
        /*0028*/ 	.byte	0x03, 0x50
        /*002a*/ 	.short	0x0000


	//----- nvinfo : EIATTR_MAXREG_COUNT
	.align		4
        /*002c*/ 	.byte	0x03, 0x1b
        /*002e*/ 	.short	0x00ff


	//----- nvinfo : EIATTR_MERCURY_ISA_VERSION
	.align		4
        /*0030*/ 	.byte	0x03, 0x5f
        /*0032*/ 	.short	0x0101


	//----- nvinfo : EIATTR_VRC_CTA_INIT_COUNT
	.align		4
        /*0034*/ 	.byte	0x02, 0x4a
	.zero		1
	.zero		1


	//----- nvinfo : EIATTR_EXIT_INSTR_OFFSETS
	.align		4
        /*0038*/ 	.byte	0x04, 0x1c
        /*003a*/ 	.short	(.L_298 - .L_297)


	//   ....[0]....
.L_297:
        /*003c*/ 	.word	0x00000120


	//   ....[1]....
        /*0040*/ 	.word	0x000001f0


	//   ....[2]....
        /*0044*/ 	.word	0x00000210


	//----- nvinfo : EIATTR_MAX_THREADS
	.align		4
.L_298:
        /*0048*/ 	.byte	0x04, 0x05
        /*004a*/ 	.short	(.L_300 - .L_299)
.L_299:
        /*004c*/ 	.word	0x00000100
        /*0050*/ 	.word	0x00000001
        /*0054*/ 	.word	0x00000001


	//----- nvinfo : EIATTR_CBANK_PARAM_SIZE
	.align		4
.L_300:
        /*0058*/ 	.byte	0x03, 0x19
        /*005a*/ 	.short	0x0018


	//----- nvinfo : EIATTR_PARAM_CBANK
	.align		4
        /*005c*/ 	.byte	0x04, 0x0a
        /*005e*/ 	.short	(.L_302 - .L_301)
	.align		4
.L_301:
        /*0060*/ 	.word	index@(.nv.constant0._ZN3cub18CUB_300001_SM_10006detail8for_each13static_kernelINS2_12policy_hub_t12policy_500_tEmN6thrust24THRUST_300001_SM_1000_NS8cuda_cub20__uninitialized_fill7functorINS7_10device_ptrIcEEcEEEEvT0_T1_)
        /*0064*/ 	.short	0x0380
        /*0066*/ 	.short	0x0018


	//----- nvinfo : EIATTR_SW_WAR
	.align		4
.L_302:
        /*0068*/ 	.byte	0x04, 0x36
        /*006a*/ 	.short	(.L_304 - .L_303)
.L_303:
        /*006c*/ 	.word	0x00000008
.L_304:


//--------------------- .nv.info._ZN3cub18CUB_300001_SM_10006detail9transform16transform_kernelINS2_10policy_hubILb1EN4cuda3std3__45tupleIJN6thrust24THRUST_300001_SM_1000_NS6detail15normal_iteratorINSA_10device_ptrIcEEEESF_EEEE10policy1000El16custom_transformNSC_INSD_IiEEEEJPcSM_EEEvT0_iT1_T2_DpNS2_10kernel_argIT3_EE --------------------------
	.section	.nv.info._ZN3cub18CUB_300001_SM_10006detail9transform16transform_kernelINS2_10policy_hubILb1EN4cuda3std3__45tupleIJN6thrust24THRUST_300001_SM_1000_NS6detail15normal_iteratorINSA_10device_ptrIcEEEESF_EEEE10policy1000El16custom_transformNSC_INSD_IiEEEEJPcSM_EEEvT0_iT1_T2_DpNS2_10kernel_argIT3_EE,"",@"SHT_CUDA_INFO"
	.sectionflags	@""
	.align	4


	//----- nvinfo : EIATTR_CUDA_API_VERSION
	.align		4
        /*0000*/ 	.byte	0x04, 0x37
        /*0002*/ 	.short	(.L_306 - .L_305)
.L_305:
        /*0004*/ 	.word	0x00000082


	//----- nvinfo : EIATTR_KPARAM_INFO
	.align		4
.L_306:
        /*0008*/ 	.byte	0x04, 0x17
        /*000a*/ 	.short	(.L_308 - .L_307)
.L_307:
        /*000c*/ 	.word	0x00000000
        /*0010*/ 	.short	0x0005
        /*0012*/ 	.short	0x0028
        /*0014*/ 	.byte	0x00, 0xf0, 0x41, 0x00


	//----- nvinfo : EIATTR_KPARAM_INFO
	.align		4
.L_308:
        /*0018*/ 	.byte	0x04, 0x17
        /*001a*/ 	.short	(.L_310 - .L_309)
.L_309:
        /*001c*/ 	.word	0x00000000
        /*0020*/ 	.short	0x0004
        /*0022*/ 	.short	0x0018
        /*0024*/ 	.byte	0x00, 0xf0, 0x41, 0x00


	//----- nvinfo : EIATTR_KPARAM_INFO
	.align		4
.L_310:
        /*0028*/ 	.byte	0x04, 0x17
        /*002a*/ 	.short	(.L_312 - .L_311)
.L_311:
        /*002c*/ 	.word	0x00000000
        /*0030*/ 	.short	0x0003
        /*0032*/ 	.short	0x0010
        /*0034*/ 	.byte	0x00, 0xf0, 0x21, 0x00


	//----- nvinfo : EIATTR_KPARAM_INFO
	.align		4
.L_312:
        /*0038*/ 	.byte	0x04, 0x17
        /*003a*/ 	.short	(.L_314 - .L_313)
.L_313:
        /*003c*/ 	.word	0x00000000
        /*0040*/ 	.short	0x0002
        /*0042*/ 	.short	0x000c
        /*0044*/ 	.byte	0x00, 0xf0, 0x05, 0x00


	//----- nvinfo : EIATTR_KPARAM_INFO
	.align		4
.L_314:
        /*0048*/ 	.byte	0x04, 0x17
        /*004a*/ 	.short	(.L_316 - .L_315)
.L_315:
        /*004c*/ 	.word	0x00000000
        /*0050*/ 	.short	0x0001
        /*0052*/ 	.short	0x0008
        /*0054*/ 	.byte	0x00, 0xf0, 0x11, 0x00


	//----- nvinfo : EIATTR_KPARAM_INFO
	.align		4
.L_316:
        /*0058*/ 	.byte	0x04, 0x17
        /*005a*/ 	.short	(.L_318 - .L_317)
.L_317:
        /*005c*/ 	.word	0x00000000
        /*0060*/ 	.short	0x0000
        /*0062*/ 	.short	0x0000
        /*0064*/ 	.byte	0x00, 0xf0, 0x21, 0x00


	//----- nvinfo : EIATTR_SPARSE_MMA_MASK
	.align		4
.L_318:
        /*0068*/ 	.byte	0x03, 0x50
        /*006a*/ 	.short	0x0000


	//----- nvinfo : EIATTR_MAXREG_COUNT
	.align		4
        /*006c*/ 	.byte	0x03, 0x1b
        /*006e*/ 	.short	0x00ff


	//----- nvinfo : EIATTR_MERCURY_ISA_VERSION
	.align		4
        /*0070*/ 	.byte	0x03, 0x5f
        /*0072*/ 	.short	0x0101


	//----- nvinfo : EIATTR_VRC_CTA_INIT_COUNT
	.align		4
        /*0074*/ 	.byte	0x02, 0x4a
	.zero		1
	.zero		1


	//----- nvinfo : EIATTR_EXIT_INSTR_OFFSETS
	.align		4
        /*0078*/ 	.byte	0x04, 0x1c
        /*007a*/ 	.short	(.L_320 - .L_319)


	//   ....[0]....
.L_319:
        /*007c*/ 	.word	0x000003d0


	//   ....[1]....
        /*0080*/ 	.word	0x00001070


	//   ....[2]....
        /*0084*/ 	.word	0x00001520


	//   ....[3]....
        /*0088*/ 	.word	0x000017a0


	//   ....[4]....
        /*008c*/ 	.word	0x000017d0


	//   ....[5]....
        /*0090*/ 	.word	0x000018d0


	//   ....[6]....
        /*0094*/ 	.word	0x00001900


	//   ....[7]....
        /*0098*/ 	.word	0x00001eb0


	//   ....[8]....
        /*009c*/ 	.word	0x00002140


	//   ....[9]....
        /*00a0*/ 	.word	0x00002320


	//   ....[10]....
        /*00a4*/ 	.word	0x00002430


	//----- nvinfo : EIATTR_MAX_THREADS
	.align		4
.L_320:
        /*00a8*/ 	.byte	0x04, 0x05
        /*00aa*/ 	.short	(.L_322 - .L_321)
.L_321:
        /*00ac*/ 	.word	0x00000080
        /*00b0*/ 	.word	0x00000001
        /*00b4*/ 	.word	0x00000001


	//----- nvinfo : EIATTR_CRS_STACK_SIZE
	.align		4
.L_322:
        /*00b8*/ 	.byte	0x04, 0x1e
        /*00ba*/ 	.short	(.L_324 - .L_323)
.L_323:
        /*00bc*/ 	.word	0x00000000


	//----- nvinfo : EIATTR_CBANK_PARAM_SIZE
	.align		4
.L_324:
        /*00c0*/ 	.byte	0x03, 0x19
        /*00c2*/ 	.short	0x0038


	//----- nvinfo : EIATTR_PARAM_CBANK
	.align		4
        /*00c4*/ 	.byte	0x04, 0x0a
        /*00c6*/ 	.short	(.L_326 - .L_325)
	.align		4
.L_325:
        /*00c8*/ 	.word	index@(.nv.constant0._ZN3cub18CUB_300001_SM_10006detail9transform16transform_kernelINS2_10policy_hubILb1EN4cuda3std3__45tupleIJN6thrust24THRUST_300001_SM_1000_NS6detail15normal_iteratorINSA_10device_ptrIcEEEESF_EEEE10policy1000El16custom_transformNSC_INSD_IiEEEEJPcSM_EEEvT0_iT1_T2_DpNS2_10kernel_argIT3_EE)
        /*00cc*/ 	.short	0x0380
        /*00ce*/ 	.short	0x0038


	//----- nvinfo : EIATTR_SW_WAR
	.align		4
.L_326:
        /*00d0*/ 	.byte	0x04, 0x36
        /*00d2*/ 	.short	(.L_328 - .L_327)
.L_327:
        /*00d4*/ 	.word	0x00000008
.L_328:


//--------------------- .nv.info._ZN3cub18CUB_300001_SM_10006detail9transform16transform_kernelINS2_10policy_hubILb1EN4cuda3std3__45tupleIJN6thrust24THRUST_300001_SM_1000_NS6detail15normal_iteratorINSA_10device_ptrIcEEEESF_EEEE10policy1000Ei16custom_transformNSC_INSD_IiEEEEJPcSM_EEEvT0_iT1_T2_DpNS2_10kernel_argIT3_EE --------------------------
	.section	.nv.info._ZN3cub18CUB_300001_SM_10006detail9transform16transform_kernelINS2_10policy_hubILb1EN4cuda3std3__45tupleIJN6thrust24THRUST_300001_SM_1000_NS6detail15normal_iteratorINSA_10device_ptrIcEEEESF_EEEE10policy1000Ei16custom_transformNSC_INSD_IiEEEEJPcSM_EEEvT0_iT1_T2_DpNS2_10kernel_argIT3_EE,"",@"SHT_CUDA_INFO"
	.sectionflags	@""
	.align	4


	//----- nvinfo : EIATTR_CUDA_API_VERSION
	.align		4
        /*0000*/ 	.byte	0x04, 0x37
        /*0002*/ 	.short	(.L_330 - .L_329)
.L_329:
        /*0004*/ 	.word	0x00000082


	//----- nvinfo : EIATTR_KPARAM_INFO
	.align		4
.L_330:
        /*0008*/ 	.byte	0x04, 0x17
        /*000a*/ 	.short	(.L_332 - .L_331)
.L_331:
        /*000c*/ 	.word	0x00000000
        /*0010*/ 	.short	0x0005
        /*0012*/ 	.short	0x0028
        /*0014*/ 	.byte	0x00, 0xf0, 0x41, 0x00


	//----- nvinfo : EIATTR_KPARAM_INFO
	.align		4
.L_332:
        /*0018*/ 	.byte	0x04, 0x17
        /*001a*/ 	.short	(.L_334 - .L_333)
.L_333:
        /*001c*/ 	.word	0x00000000
        /*0020*/ 	.short	0x0004
        /*0022*/ 	.short	0x0018
        /*0024*/ 	.byte	0x00, 0xf0, 0x41, 0x00


	//----- nvinfo : EIATTR_KPARAM_INFO
	.align		4
.L_334:
        /*0028*/ 	.byte	0x04, 0x17
        /*002a*/ 	.short	(.L_336 - .L_335)
.L_335:
        /*002c*/ 	.word	0x00000000
        /*0030*/ 	.short	0x0003
        /*0032*/ 	.short	0x0010
        /*0034*/ 	.byte	0x00, 0xf0, 0x21, 0x00


	//----- nvinfo : EIATTR_KPARAM_INFO
	.align		4
.L_336:
        /*0038*/ 	.byte	0x04, 0x17
        /*003a*/ 	.short	(.L_338 - .L_337)
.L_337:
        /*003c*/ 	.word	0x00000000
        /*0040*/ 	.short	0x0002
        /*0042*/ 	.short	0x0008
        /*0044*/ 	.byte	0x00, 0xf0, 0x05, 0x00


	//----- nvinfo : EIATTR_KPARAM_INFO
	.align		4
.L_338:
        /*0048*/ 	.byte	0x04, 0x17
        /*004a*/ 	.short	(.L_340 - .L_339)
.L_339:
        /*004c*/ 	.word	0x00000000
        /*0050*/ 	.short	0x0001
        /*0052*/ 	.short	0x0004
        /*0054*/ 	.byte	0x00, 0xf0, 0x11, 0x00


	//----- nvinfo : EIATTR_KPARAM_INFO
	.align		4
.L_340:
        /*0058*/ 	.byte	0x04, 0x17
        /*005a*/ 	.short	(.L_342 - .L_341)
.L_341:
        /*005c*/ 	.word	0x00000000
        /*0060*/ 	.short	0x0000
        /*0062*/ 	.short	0x0000
        /*0064*/ 	.byte	0x00, 0xf0, 0x11, 0x00


	//----- nvinfo : EIATTR_SPARSE_MMA_MASK
	.align		4
.L_342:
        /*0068*/ 	.byte	0x03, 0x50
        /*006a*/ 	.short	0x0000


	//----- nvinfo : EIATTR_MAXREG_COUNT
	.align		4
        /*006c*/ 	.byte	0x03, 0x1b
        /*006e*/ 	.short	0x00ff


	//----- nvinfo : EIATTR_MERCURY_ISA_VERSION
	.align		4
        /*0070*/ 	.byte	0x03, 0x5f
        /*0072*/ 	.short	0x0101


	//----- nvinfo : EIATTR_VRC_CTA_INIT_COUNT
	.align		4
        /*0074*/ 	.byte	0x02, 0x4a
	.zero		1
	.zero		1


	//----- nvinfo : EIATTR_EXIT_INSTR_OFFSETS
	.align		4
        /*0078*/ 	.byte	0x04, 0x1c
        /*007a*/ 	.short	(.L_344 - .L_343)


	//   ....[0]....
.L_343:
        /*007c*/ 	.word	0x00000350


	//   ....[1]....
        /*0080*/ 	.word	0x000008d0


	//   ....[2]....
        /*0084*/ 	.word	0x00000b70


	//   ....[3]....
        /*0088*/ 	.word	0x00000d30


	//   ....[4]....
        /*008c*/ 	.word	0x00000e30


	//   ....[5]....
        /*0090*/ 	.word	0x00000e50


	//   ....[6]....
        /*0094*/ 	.word	0x000014e0


	//   ....[7]....
        /*0098*/ 	.word	0x00001950


	//   ....[8]....
        /*009c*/ 	.word	0x00001bb0


	//   ....[9]....
        /*00a0*/ 	.word	0x00001be0


	//   ....[10]....
        /*00a4*/ 	.word	0x00001cd0


	//----- nvinfo : EIATTR_MAX_THREADS
	.align		4
.L_344:
        /*00a8*/ 	.byte	0x04, 0x05
        /*00aa*/ 	.short	(.L_346 - .L_345)
.L_345:
        /*00ac*/ 	.word	0x00000080
        /*00b0*/ 	.word	0x00000001
        /*00b4*/ 	.word	0x00000001


	//----- nvinfo : EIATTR_CRS_STACK_SIZE
	.align		4
.L_346:
        /*00b8*/ 	.byte	0x04, 0x1e
        /*00ba*/ 	.short	(.L_348 - .L_347)
.L_347:
        /*00bc*/ 	.word	0x00000000


	//----- nvinfo : EIATTR_CBANK_PARAM_SIZE
	.align		4
.L_348:
        /*00c0*/ 	.byte	0x03, 0x19
        /*00c2*/ 	.short	0x0038


	//----- nvinfo : EIATTR_PARAM_CBANK
	.align		4
        /*00c4*/ 	.byte	0x04, 0x0a
        /*00c6*/ 	.short	(.L_350 - .L_349)
	.align		4
.L_349:
        /*00c8*/ 	.word	index@(.nv.constant0._ZN3cub18CUB_300001_SM_10006detail9transform16transform_kernelINS2_10policy_hubILb1EN4cuda3std3__45tupleIJN6thrust24THRUST_300001_SM_1000_NS6detail15normal_iteratorINSA_10device_ptrIcEEEESF_EEEE10policy1000Ei16custom_transformNSC_INSD_IiEEEEJPcSM_EEEvT0_iT1_T2_DpNS2_10kernel_argIT3_EE)
        /*00cc*/ 	.short	0x0380
        /*00ce*/ 	.short	0x0038


	//----- nvinfo : EIATTR_SW_WAR
	.align		4
.L_350:
        /*00d0*/ 	.byte	0x04, 0x36
        /*00d2*/ 	.short	(.L_352 - .L_351)
.L_351:
        /*00d4*/ 	.word	0x00000008
.L_352:


//--------------------- .nv.info._ZN3cub18CUB_300001_SM_10006detail11EmptyKernelIvEEvv --------------------------
	.section	.nv.info._ZN3cub18CUB_300001_SM_10006detail11EmptyKernelIvEEvv,"",@"SHT_CUDA_INFO"
	.sectionflags	@""
	.align	4


	//----- nvinfo : EIATTR_CUDA_API_VERSION
	.align		4
        /*0000*/ 	.byte	0x04, 0x37
        /*0002*/ 	.short	(.L_354 - .L_353)
.L_353:
        /*0004*/ 	.word	0x00000082


	//----- nvinfo : EIATTR_SPARSE_MMA_MASK
	.align		4
.L_354:
        /*0008*/ 	.byte	0x03, 0x50
        /*000a*/ 	.short	0x0000


	//----- nvinfo : EIATTR_MAXREG_COUNT
	.align		4
        /*000c*/ 	.byte	0x03, 0x1b
        /*000e*/ 	.short	0x00ff


	//----- nvinfo : EIATTR_MERCURY_ISA_VERSION
	.align		4
        /*0010*/ 	.byte	0x03, 0x5f
        /*0012*/ 	.short	0x0101


	//----- nvinfo : EIATTR_VRC_CTA_INIT_COUNT
	.align		4
        /*0014*/ 	.byte	0x02, 0x4a
	.zero		1
	.zero		1


	//----- nvinfo : EIATTR_EXIT_INSTR_OFFSETS
	.align		4
        /*0018*/ 	.byte	0x04, 0x1c
        /*001a*/ 	.short	(.L_356 - .L_355)


	//   ....[0]....
.L_355:
        /*001c*/ 	.word	0x00000010


	//----- nvinfo : EIATTR_SW_WAR
	.align		4
.L_356:
        /*0020*/ 	.byte	0x04, 0x36
        /*0022*/ 	.short	(.L_358 - .L_357)
.L_357:
        /*0024*/ 	.word	0x00000008
.L_358:


//--------------------- .nv.callgraph             --------------------------
	.section	.nv.callgraph,"",@"SHT_CUDA_CALLGRAPH"
	.align	4
	.sectionentsize	8
	.align		4
        /*0000*/ 	.word	0x00000000
	.align		4
        /*0004*/ 	.word	0xffffffff
	.align		4
        /*0008*/ 	.word	0x00000000
	.align		4
        /*000c*/ 	.word	0xfffffffe
	.align		4
        /*0010*/ 	.word	0x00000000
	.align		4
        /*0014*/ 	.word	0xfffffffd
	.align		4
        /*0018*/ 	.word	0x00000000
	.align		4
        /*001c*/ 	.word	0xfffffffc


//--------------------- .nv.constant4             --------------------------
	.section	.nv.constant4,"a",@progbits
	.align	8
	.align		8
.nv.constant4:
        /*0000*/ 	.dword	_ZN34_INTERNAL_5e62ef16_4_k_cu_8b090afc4cuda3std3__45__cpo5beginE
	.align		8
        /*0008*/ 	.dword	_ZN34_INTERNAL_5e62ef16_4_k_cu_8b090afc4cuda3std3__45__cpo3endE
	.align		8
        /*0010*/ 	.dword	_ZN34_INTERNAL_5e62ef16_4_k_cu_8b090afc4cuda3std3__45__cpo6cbeginE
	.align		8
        /*0018*/ 	.dword	_ZN34_INTERNAL_5e62ef16_4_k_cu_8b090afc4cuda3std3__45__cpo4cendE
	.align		8
        /*0020*/ 	.dword	_ZN34_INTERNAL_5e62ef16_4_k_cu_8b090afc4cuda3std3__45__cpo6rbeginE
	.align		8
        /*0028*/ 	.dword	_ZN34_INTERNAL_5e62ef16_4_k_cu_8b090afc4cuda3std3__45__cpo4rendE
	.align		8
        /*0030*/ 	.dword	_ZN34_INTERNAL_5e62ef16_4_k_cu_8b090afc4cuda3std3__45__cpo7crbeginE
	.align		8
        /*0038*/ 	.dword	_ZN34_INTERNAL_5e62ef16_4_k_cu_8b090afc4cuda3std3__45__cpo5crendE
	.align		8
        /*0040*/ 	.dword	_ZN34_INTERNAL_5e62ef16_4_k_cu_8b090afc4cuda3std3__436_GLOBAL__N__5e62ef16_4_k_cu_8b090afc6ignoreE
	.align		8
        /*0048*/ 	.dword	_ZN34_INTERNAL_5e62ef16_4_k_cu_8b090afc4cuda3std3__419piecewise_constructE
	.align		8
        /*0050*/ 	.dword	_ZN34_INTERNAL_5e62ef16_4_k_cu_8b090afc4cuda3std3__48in_placeE
	.align		8
        /*0058*/ 	.dword	_ZN34_INTERNAL_5e62ef16_4_k_cu_8b090afc4cuda3std3__420unreachable_sentinelE
	.align		8
        /*0060*/ 	.dword	_ZN34_INTERNAL_5e62ef16_4_k_cu_8b090afc4cuda3std3__47nulloptE
	.align		8
        /*0068*/ 	.dword	_ZN34_INTERNAL_5e62ef16_4_k_cu_8b090afc4cuda3std3__48unexpectE
	.align		8
        /*0070*/ 	.dword	_ZN34_INTERNAL_5e62ef16_4_k_cu_8b090afc4cuda3std6ranges3__45__cpo4swapE
	.align		8
        /*0078*/ 	.dword	_ZN34_INTERNAL_5e62ef16_4_k_cu_8b090afc4cuda3std6ranges3__45__cpo9iter_moveE
	.align		8
        /*0080*/ 	.dword	_ZN34_INTERNAL_5e62ef16_4_k_cu_8b090afc4cuda3std6ranges3__45__cpo5beginE
	.align		8
        /*0088*/ 	.dword	_ZN34_INTERNAL_5e62ef16_4_k_cu_8b090afc4cuda3std6ranges3__45__cpo3endE
	.align		8
        /*0090*/ 	.dword	_ZN34_INTERNAL_5e62ef16_4_k_cu_8b090afc4cuda3std6ranges3__45__cpo6cbeginE
	.align		8
        /*0098*/ 	.dword	_ZN34_INTERNAL_5e62ef16_4_k_cu_8b090afc4cuda3std6ranges3__45__cpo4cendE
	.align		8
        /*00a0*/ 	.dword	_ZN34_INTERNAL_5e62ef16_4_k_cu_8b090afc4cuda3std6ranges3__45__cpo7advanceE
	.align		8
        /*00a8*/ 	.dword	_ZN34_INTERNAL_5e62ef16_4_k_cu_8b090afc4cuda3std6ranges3__45__cpo9iter_swapE
	.align		8
        /*00b0*/ 	.dword	_ZN34_INTERNAL_5e62ef16_4_k_cu_8b090afc4cuda3std6ranges3__45__cpo4nextE
	.align		8
        /*00b8*/ 	.dword	_ZN34_INTERNAL_5e62ef16_4_k_cu_8b090afc4cuda3std6ranges3__45__cpo4prevE
	.align		8
        /*00c0*/ 	.dword	_ZN34_INTERNAL_5e62ef16_4_k_cu_8b090afc4cuda3std6ranges3__45__cpo4dataE
	.align		8
        /*00c8*/ 	.dword	_ZN34_INTERNAL_5e62ef16_4_k_cu_8b090afc4cuda3std6ranges3__45__cpo5cdataE
	.align		8
        /*00d0*/ 	.dword	_ZN34_INTERNAL_5e62ef16_4_k_cu_8b090afc4cuda3std6ranges3__45__cpo4sizeE
	.align		8
        /*00d8*/ 	.dword	_ZN34_INTERNAL_5e62ef16_4_k_cu_8b090afc4cuda3std6ranges3__45__cpo5ssizeE
	.align		8
        /*00e0*/ 	.dword	_ZN34_INTERNAL_5e62ef16_4_k_cu_8b090afc4cuda3std6ranges3__45__cpo8distanceE
	.align		8
        /*00e8*/ 	.dword	_ZN34_INTERNAL_5e62ef16_4_k_cu_8b090afc6thrust24THRUST_300001_SM_1000_NS8cuda_cub3parE
	.align		8
        /*00f0*/ 	.dword	_ZN34_INTERNAL_5e62ef16_4_k_cu_8b090afc6thrust24THRUST_300001_SM_1000_NS8cuda_cub10par_nosyncE
	.align		8
        /*00f8*/ 	.dword	_ZN34_INTERNAL_5e62ef16_4_k_cu_8b090afc6thrust24THRUST_300001_SM_1000_NS6system6detail10sequential3seqE
	.align		8
        /*0100*/ 	.dword	_ZN34_INTERNAL_5e62ef16_4_k_cu_8b090afc6thrust24THRUST_300001_SM_1000_NS12placeholders2_1E
	.align		8
        /*0108*/ 	.dword	_ZN34_INTERNAL_5e62ef16_4_k_cu_8b090afc6thrust24THRUST_300001_SM_1000_NS12placeholders2_2E
	.align		8
        /*0110*/ 	.dword	_ZN34_INTERNAL_5e62ef16_4_k_cu_8b090afc6thrust24THRUST_300001_SM_1000_NS12placeholders2_3E
	.align		8
        /*0118*/ 	.dword	_ZN34_INTERNAL_5e62ef16_4_k_cu_8b090afc6thrust24THRUST_300001_SM_1000_NS12placeholders2_4E
	.align		8
        /*0120*/ 	.dword	_ZN34_INTERNAL_5e62ef16_4_k_cu_8b090afc6thrust24THRUST_300001_SM_1000_NS12placeholders2_5E
	.align		8
        /*0128*/ 	.dword	_ZN34_INTERNAL_5e62ef16_4_k_cu_8b090afc6thrust24THRUST_300001_SM_1000_NS12placeholders2_6E
	.align		8
        /*0130*/ 	.dword	_ZN34_INTERNAL_5e62ef16_4_k_cu_8b090afc6thrust24THRUST_300001_SM_1000_NS12placeholders2_7E
	.align		8
        /*0138*/ 	.dword	_ZN34_INTERNAL_5e62ef16_4_k_cu_8b090afc6thrust24THRUST_300001_SM_1000_NS12placeholders2_8E
	.align		8
        /*0140*/ 	.dword	_ZN34_INTERNAL_5e62ef16_4_k_cu_8b090afc6thrust24THRUST_300001_SM_1000_NS12placeholders2_9E
	.align		8
        /*0148*/ 	.dword	_ZN34_INTERNAL_5e62ef16_4_k_cu_8b090afc6thrust24THRUST_300001_SM_1000_NS12placeholders3_10E
	.align		8
        /*0150*/ 	.dword	_ZN34_INTERNAL_5e62ef16_4_k_cu_8b090afc6thrust24THRUST_300001_SM_1000_NS3seqE


//--------------------- .text._ZN3cub18CUB_300001_SM_10006detail6reduce28DeviceReduceSingleTileKernelINS2_10policy_hubIiyN4cuda3std3__44plusIiEEE10Policy1000EPiSC_iS9_iiNS7_10__identityEEEvT0_T1_T2_T3_T4_T6_ --------------------------
	.section	.text._ZN3cub18CUB_300001_SM_10006detail6reduce28DeviceReduceSingleTileKernelINS2_10policy_hubIiyN4cuda3std3__44plusIiEEE10Policy1000EPiSC_iS9_iiNS7_10__identityEEEvT0_T1_T2_T3_T4_T6_,"ax",@progbits
	.align	128
        .global         _ZN3cub18CUB_300001_SM_10006detail6reduce28DeviceReduceSingleTileKernelINS2_10policy_hubIiyN4cuda3std3__44plusIiEEE10Policy1000EPiSC_iS9_iiNS7_10__identityEEEvT0_T1_T2_T3_T4_T6_
        .type           _ZN3cub18CUB_300001_SM_10006detail6reduce28DeviceReduceSingleTileKernelINS2_10policy_hubIiyN4cuda3std3__44plusIiEEE10Policy1000EPiSC_iS9_iiNS7_10__identityEEEvT0_T1_T2_T3_T4_T6_,@function
        .size           _ZN3cub18CUB_300001_SM_10006detail6reduce28DeviceReduceSingleTileKernelINS2_10policy_hubIiyN4cuda3std3__44plusIiEEE10Policy1000EPiSC_iS9_iiNS7_10__identityEEEvT0_T1_T2_T3_T4_T6_,(.L_x_274 - _ZN3cub18CUB_300001_SM_10006detail6reduce28DeviceReduceSingleTileKernelINS2_10policy_hubIiyN4cuda3std3__44plusIiEEE10Policy1000EPiSC_iS9_iiNS7_10__identityEEEvT0_T1_T2_T3_T4_T6_)
        .other          _ZN3cub18CUB_300001_SM_10006detail6reduce28DeviceReduceSingleTileKernelINS2_10policy_hubIiyN4cuda3std3__44plusIiEEE10Policy1000EPiSC_iS9_iiNS7_10__identityEEEvT0_T1_T2_T3_T4_T6_,@"STO_CUDA_ENTRY STV_DEFAULT"
_ZN3cub18CUB_300001_SM_10006detail6reduce28DeviceReduceSingleTileKernelINS2_10policy_hubIiyN4cuda3std3__44plusIiEEE10Policy1000EPiSC_iS9_iiNS7_10__identityEEEvT0_T1_T2_T3_T4_T6_:
.text._ZN3cub18CUB_300001_SM_10006detail6reduce28DeviceReduceSingleTileKernelINS2_10policy_hubIiyN4cuda3std3__44plusIiEEE10Policy1000EPiSC_iS9_iiNS7_10__identityEEEvT0_T1_T2_T3_T4_T6_:
[----:B------:R-:W-:Y:S01]  /*0000*/  LDC R1, c[0x0][0x37c] ;  /* 0x0000df00ff017b82 */ /* 0x000fe20000000800 */
[----:B------:R-:W0:Y:S01]  /*0010*/  LDCU UR4, c[0x0][0x390] ;  /* 0x00007200ff0477ac */ /* 0x000e220008000800 */
[----:B------:R-:W1:Y:S01]  /*0020*/  LDCU.64 UR6, c[0x0][0x358] ;  /* 0x00006b00ff0677ac */ /* 0x000e620008000a00 */
[----:B0-----:R-:W-:-:S05]  /*0030*/  IMAD.U32 R20, RZ, RZ, UR4 ;  /* 0x00000004ff147e24 */ /* 0x001fca000f8e00ff */
[----:B------:R-:W-:-:S13]  /*0040*/  ISETP.NE.AND P0, PT, R20, RZ, PT ;  /* 0x000000ff1400720c */ /* 0x000fda0003f05270 */
[----:B-1----:R-:W-:Y:S05]  /*0050*/  @P0 BRA `(.L_x_0) ;  /* 0x00000000001c0947 */ /* 0x002fea0003800000 */
[----:B------:R-:W0:Y:S02]  /*0060*/  S2R R0, SR_TID.X ;  /* 0x0000000000007919 */ /* 0x000e240000002100 */
[----:B0-----:R-:W-:-:S13]  /*0070*/  ISETP.NE.AND P0, PT, R0, RZ, PT ;  /* 0x000000ff0000720c */ /* 0x001fda0003f05270 */
[----:B------:R-:W-:Y:S05]  /*0080*/  @P0 EXIT ;  /* 0x000000000000094d */ /* 0x000fea0003800000 */
[----:B------:R-:W0:Y:S08]  /*0090*/  LDC R5, c[0x0][0x398] ;  /* 0x0000e600ff057b82 */ /* 0x000e300000000800 */
[----:B------:R-:W0:Y:S02]  /*00a0*/  LDC.64 R2, c[0x0][0x388] ;  /* 0x0000e200ff027b82 */ /* 0x000e240000000a00 */
[----:B0-----:R-:W-:Y:S01]  /*00b0*/  STG.E desc[UR6][R2.64], R5 ;  /* 0x0000000502007986 */ /* 0x001fe2000c101906 */
[----:B------:R-:W-:Y:S05]  /*00c0*/  EXIT ;  /* 0x000000000000794d */ /* 0x000fea0003800000 */
.L_x_0:
[----:B------:R-:W0:Y:S01]  /*00d0*/  LDCU UR4, c[0x0][0x380] ;  /* 0x00007000ff0477ac */ /* 0x000e220008000800 */
[----:B------:R-:W-:Y:S01]  /*00e0*/  BSSY.RECONVERGENT B0, `(.L_x_1) ;  /* 0x0000385000007945 */ /* 0x000fe20003800200 */
[----:B0-----:R-:W-:-:S09]  /*00f0*/  ULOP3.LUT UP0, URZ, UR4, 0xf, URZ, 0xc0, !UPT ;  /* 0x0000000f04ff7892 */ /* 0x001fd2000f80c0ff */
[----:B------:R-:W-:Y:S05]  /*0100*/  BRA.U UP0, `(.L_x_2) ;  /* 0x0000001900d87547 */ /* 0x000fea000b800000 */
[----:B------:R-:W-:-:S13]  /*0110*/  ISETP.GT.AND P0, PT, R20, 0xfff, PT ;  /* 0x00000fff1400780c */ /* 0x000fda0003f04270 */
[----:B------:R-:W-:Y:S05]  /*0120*/  @P0 BRA `(.L_x_3) ;  /* 0x0000000c008c0947 */ /* 0x000fea0003800000 */
[----:B------:R-:W0:Y:S01]  /*0130*/  S2R R9, SR_TID.X ;  /* 0x0000000000097919 */ /* 0x000e220000002100 */
[----:B------:R-:W-:Y:S01]  /*0140*/  BSSY.RECONVERGENT B1, `(.L_x_4) ;  /* 0x0000009000017945 */ /* 0x000fe20003800200 */
[----:B------:R-:W-:Y:S01]  /*0150*/  IMAD.MOV.U32 R0, RZ, RZ, RZ ;  /* 0x000000ffff007224 */ /* 0x000fe200078e00ff */
[----:B0-----:R-:W-:Y:S01]  /*0160*/  ISETP.GE.AND P0, PT, R9, R20, PT ;  /* 0x000000140900720c */ /* 0x001fe20003f06270 */
[----:B------:R-:W-:-:S12]  /*0170*/  IMAD.MOV.U32 R11, RZ, RZ, R9 ;  /* 0x000000ffff0b7224 */ /* 0x000fd800078e0009 */
[----:B------:R-:W-:Y:S05]  /*0180*/  @P0 BRA `(.L_x_5) ;  /* 0x0000000000100947 */ /* 0x000fea0003800000 */
[----:B------:R-:W0:Y:S02]  /*0190*/  LDC.64 R2, c[0x0][0x380] ;  /* 0x0000e000ff027b82 */ /* 0x000e240000000a00 */
[----:B0-----:R-:W-:-:S05]  /*01a0*/  IMAD.WIDE.U32 R2, R9, 0x4, R2 ;  /* 0x0000000409027825 */ /* 0x001fca00078e0002 */
[----:B------:R0:W5:Y:S01]  /*01b0*/  LDG.E.CONSTANT R0, desc[UR6][R2.64] ;  /* 0x0000000602007981 */ /* 0x000162000c1e9900 */
[----:B------:R-:W-:-:S07]  /*01c0*/  VIADD R11, R9, 0x100 ;  /* 0x00000100090b7836 */ /* 0x000fce0000000000 */
.L_x_5:
[----:B------:R-:W-:Y:S05]  /*01d0*/  BSYNC.RECONVERGENT B1 ;  /* 0x0000000000017941 */ /* 0x000fea0003800200 */
.L_x_4:
[----:B------:R-:W-:Y:S01]  /*01e0*/  ISETP.GE.AND P0, PT, R11, R20, PT ;  /* 0x000000140b00720c */ /* 0x000fe20003f06270 */
[----:B------:R-:W-:-:S12]  /*01f0*/  BSSY.RECONVERGENT B1, `(.L_x_6) ;  /* 0x0000066000017945 */ /* 0x000fd80003800200 */
[----:B------:R-:W-:Y:S05]  /*0200*/  @P0 BRA `(.L_x_7) ;  /* 0x0000000400900947 */ /* 0x000fea0003800000 */
[----:B0-----:R-:W-:Y:S01]  /*0210*/  LOP3.LUT R3, RZ, R11, RZ, 0x33, !PT ;  /* 0x0000000bff037212 */ /* 0x001fe200078e33ff */
[----:B------:R-:W-:Y:S04]  /*0220*/  BSSY.RECONVERGENT B2, `(.L_x_8) ;  /* 0x0000015000027945 */ /* 0x000fe80003800200 */
[----:B------:R-:W-:-:S05]  /*0230*/  IMAD.IADD R4, R3, 0x1, R20 ;  /* 0x0000000103047824 */ /* 0x000fca00078e0214 */
[C---:B------:R-:W-:Y:S02]  /*0240*/  LOP3.LUT R2, R4.reuse, 0x300, RZ, 0xc0, !PT ;  /* 0x0000030004027812 */ /* 0x040fe400078ec0ff */
[----:B------:R-:W-:Y:S02]  /*0250*/  ISETP.GE.U32.AND P1, PT, R4, 0x300, PT ;  /* 0x000003000400780c */ /* 0x000fe40003f26070 */
[----:B------:R-:W-:-:S13]  /*0260*/  ISETP.NE.AND P0, PT, R2, 0x300, PT ;  /* 0x000003000200780c */ /* 0x000fda0003f05270 */
[----:B------:R-:W-:Y:S05]  /*0270*/  @!P0 BRA `(.L_x_9) ;  /* 0x00000000003c8947 */ /* 0x000fea0003800000 */
[----:B------:R-:W0:Y:S01]  /*0280*/  LDC.64 R2, c[0x0][0x380] ;  /* 0x0000e000ff027b82 */ /* 0x000e220000000a00 */
[----:B------:R-:W-:-:S04]  /*0290*/  LEA.HI R4, R4, 0x1, RZ, 0x18 ;  /* 0x0000000104047811 */ /* 0x000fc800078fc0ff */
[----:B------:R-:W-:-:S05]  /*02a0*/  LOP3.LUT R4, R4, 0x3, RZ, 0xc0, !PT ;  /* 0x0000000304047812 */ /* 0x000fca00078ec0ff */
[----:B------:R-:W-:Y:S02]  /*02b0*/  IMAD.MOV R4, RZ, RZ, -R4 ;  /* 0x000000ffff047224 */ /* 0x000fe400078e0a04 */
[----:B0-----:R-:W-:-:S04]  /*02c0*/  IMAD.WIDE.U32 R2, R11, 0x4, R2 ;  /* 0x000000040b027825 */ /* 0x001fc800078e0002 */
[----:B------:R-:W-:-:S07]  /*02d0*/  IMAD.MOV.U32 R5, RZ, RZ, R3 ;  /* 0x000000ffff057224 */ /* 0x000fce00078e0003 */
.L_x_10:
[----:B------:R-:W-:-:S06]  /*02e0*/  IMAD.MOV.U32 R3, RZ, RZ, R5 ;  /* 0x000000ffff037224 */ /* 0x000fcc00078e0005 */
[----:B------:R0:W2:Y:S01]  /*02f0*/  LDG.E.CONSTANT R3, desc[UR6][R2.64] ;  /* 0x0000000602037981 */ /* 0x0000a2000c1e9900 */
[----:B------:R-:W-:Y:S02]  /*0300*/  VIADD R4, R4, 0x1 ;  /* 0x0000000104047836 */ /* 0x000fe40000000000 */
[----:B------:R-:W-:-:S03]  /*0310*/  VIADD R11, R11, 0x100 ;  /* 0x000001000b0b7836 */ /* 0x000fc60000000000 */
[----:B------:R-:W-:Y:S02]  /*0320*/  ISETP.NE.AND P0, PT, R4, RZ, PT ;  /* 0x000000ff0400720c */ /* 0x000fe40003f05270 */
[----:B0-----:R-:W-:-:S05]  /*0330*/  IADD3 R2, P2, PT, R2, 0x400, RZ ;  /* 0x0000040002027810 */ /* 0x001fca0007f5e0ff */
[----:B------:R-:W-:Y:S02]  /*0340*/  IMAD.X R5, RZ, RZ, R5, P2 ;  /* 0x000000ffff057224 */ /* 0x000fe400010e0605 */
[----:B--2--5:R-:W-:-:S04]  /*0350*/  IMAD.IADD R0, R3, 0x1, R0 ;  /* 0x0000000103007824 */ /* 0x024fc800078e0200 */
[----:B------:R-:W-:Y:S05]  /*0360*/  @P0 BRA `(.L_x_10) ;  /* 0xfffffffc00dc0947 */ /* 0x000fea000383ffff */
.L_x_9:
[----:B------:R-:W-:Y:S05]  /*0370*/  BSYNC.RECONVERGENT B2 ;  /* 0x0000000000027941 */ /* 0x000fea0003800200 */
.L_x_8:
[----:B------:R-:W-:Y:S05]  /*0380*/  @!P1 BRA `(.L_x_7) ;  /* 0x0000000400309947 */ /* 0x000fea0003800000 */
[----:B------:R-:W-:Y:S01]  /*0390*/  IMAD.IADD R2, R20, 0x1, -R11 ;  /* 0x0000000114027824 */ /* 0x000fe200078e0a0b */
[----:B------:R-:W-:Y:S01]  /*03a0*/  BSSY.RECONVERGENT B2, `(.L_x_11) ;  /* 0x0000029000027945 */ /* 0x000fe20003800200 */
[----:B------:R-:W-:-:S03]  /*03b0*/  PLOP3.LUT P0, PT, PT, PT, PT, 0x80, 0x8 ;  /* 0x000000000008781c */ /* 0x000fc60003f0f070 */
[----:B------:R-:W-:-:S13]  /*03c0*/  ISETP.GT.AND P1, PT, R2, 0xc00, PT ;  /* 0x00000c000200780c */ /* 0x000fda0003f24270 */
[----:B------:R-:W-:Y:S05]  /*03d0*/  @!P1 BRA `(.L_x_12) ;  /* 0x0000000000949947 */ /* 0x000fea0003800000 */
[----:B------:R-:W-:Y:S01]  /*03e0*/  PLOP3.LUT P0, PT, PT, PT, PT, 0x8, 0x80 ;  /* 0x000000000080781c */ /* 0x000fe20003f0e170 */
[----:B------:R-:W-:-:S12]  /*03f0*/  VIADD R8, R20, 0xfffff400 ;  /* 0xfffff40014087836 */ /* 0x000fd80000000000 */
.L_x_13:
[----:B------:R-:W0:Y:S01]  /*0400*/  LDC.64 R4, c[0x0][0x380] ;  /* 0x0000e000ff047b82 */ /* 0x000e220000000a00 */
[C---:B------:R-:W-:Y:S02]  /*0410*/  VIADD R7, R11.reuse, 0x400 ;  /* 0x000004000b077836 */ /* 0x040fe40000000000 */
[C---:B------:R-:W-:Y:S02]  /*0420*/  VIADD R3, R11.reuse, 0x800 ;  /* 0x000008000b037836 */ /* 0x040fe40000000000 */
[----:B0-----:R-:W-:-:S05]  /*0430*/  IMAD.WIDE R22, R11, 0x4, R4 ;  /* 0x000000040b167825 */ /* 0x001fca00078e0204 */
[----:B------:R-:W2:Y:S01]  /*0440*/  LDG.E.CONSTANT R13, desc[UR6][R22.64] ;  /* 0x00000006160d7981 */ /* 0x000ea2000c1e9900 */
[----:B------:R-:W-:-:S03]  /*0450*/  IMAD.WIDE R6, R7, 0x4, R4 ;  /* 0x0000000407067825 */ /* 0x000fc600078e0204 */
[----:B------:R-:W2:Y:S04]  /*0460*/  LDG.E.CONSTANT R10, desc[UR6][R22.64+0x400] ;  /* 0x00040006160a7981 */ /* 0x000ea8000c1e9900 */
[----:B------:R-:W3:Y:S04]  /*0470*/  LDG.E.CONSTANT R12, desc[UR6][R22.64+0x800] ;  /* 0x00080006160c7981 */ /* 0x000ee8000c1e9900 */
[----:B------:R-:W3:Y:S01]  /*0480*/  LDG.E.CONSTANT R19, desc[UR6][R22.64+0xc00] ;  /* 0x000c000616137981 */ /* 0x000ee2000c1e9900 */
[----:B------:R-:W-:-:S03]  /*0490*/  IMAD.WIDE R2, R3, 0x4, R4 ;  /* 0x0000000403027825 */ /* 0x000fc600078e0204 */
[----:B------:R-:W4:Y:S04]  /*04a0*/  LDG.E.CONSTANT R16, desc[UR6][R6.64] ;  /* 0x0000000606107981 */ /* 0x000f28000c1e9900 */
[----:B------:R-:W4:Y:S01]  /*04b0*/  LDG.E.CONSTANT R15, desc[UR6][R6.64+0x400] ;  /* 0x00040006060f7981 */ /* 0x000f22000c1e9900 */
[----:B------:R-:W-:-:S03]  /*04c0*/  VIADD R25, R11, 0xc00 ;  /* 0x00000c000b197836 */ /* 0x000fc60000000000 */
[----:B------:R-:W4:Y:S04]  /*04d0*/  LDG.E.CONSTANT R14, desc[UR6][R6.64+0x800] ;  /* 0x00080006060e7981 */ /* 0x000f28000c1e9900 */
[----:B------:R-:W4:Y:S01]  /*04e0*/  LDG.E.CONSTANT R21, desc[UR6][R6.64+0xc00] ;  /* 0x000c000606157981 */ /* 0x000f22000c1e9900 */
[----:B------:R-:W-:-:S03]  /*04f0*/  IMAD.WIDE R4, R25, 0x4, R4 ;  /* 0x0000000419047825 */ /* 0x000fc600078e0204 */
[----:B------:R-:W4:Y:S04]  /*0500*/  LDG.E.CONSTANT R18, desc[UR6][R2.64] ;  /* 0x0000000602127981 */ /* 0x000f28000c1e9900 */
[----:B------:R-:W4:Y:S04]  /*0510*/  LDG.E.CONSTANT R17, desc[UR6][R2.64+0x400] ;  /* 0x0004000602117981 */ /* 0x000f28000c1e9900 */
[----:B------:R-:W4:Y:S04]  /*0520*/  LDG.E.CONSTANT R23, desc[UR6][R2.64+0x800] ;  /* 0x0008000602177981 */ /* 0x000f28000c1e9900 */
[----:B------:R-:W4:Y:S04]  /*0530*/  LDG.E.CONSTANT R24, desc[UR6][R2.64+0xc00] ;  /* 0x000c000602187981 */ /* 0x000f28000c1e9900 */
[----:B------:R-:W4:Y:S04]  /*0540*/  LDG.E.CONSTANT R25, desc[UR6][R4.64] ;  /* 0x0000000604197981 */ /* 0x000f28000c1e9900 */
[----:B------:R-:W4:Y:S04]  /*0550*/  LDG.E.CONSTANT R26, desc[UR6][R4.64+0x400] ;  /* 0x00040006041a7981 */ /* 0x000f28000c1e9900 */
[----:B------:R-:W4:Y:S04]  /*0560*/  LDG.E.CONSTANT R22, desc[UR6][R4.64+0x800] ;  /* 0x0008000604167981 */ /* 0x000f28000c1e9900 */
[----:B------:R-:W4:Y:S01]  /*0570*/  LDG.E.CONSTANT R27, desc[UR6][R4.64+0xc00] ;  /* 0x000c0006041b7981 */ /* 0x000f22000c1e9900 */
[----:B------:R-:W-:-:S05]  /*0580*/  VIADD R11, R11, 0x1000 ;  /* 0x000010000b0b7836 */ /* 0x000fca0000000000 */
[----:B------:R-:W-:Y:S02]  /*0590*/  ISETP.GE.AND P1, PT, R11, R8, PT ;  /* 0x000000080b00720c */ /* 0x000fe40003f26270 */
[----:B--2--5:R-:W-:-:S04]  /*05a0*/  IADD3 R10, PT, PT, R10, R13, R0 ;  /* 0x0000000d0a0a7210 */ /* 0x024fc80007ffe000 */
[----:B---3--:R-:W-:-:S04]  /*05b0*/  IADD3 R10, PT, PT, R19, R12, R10 ;  /* 0x0000000c130a7210 */ /* 0x008fc80007ffe00a */
[----:B----4-:R-:W-:-:S04]  /*05c0*/  IADD3 R10, PT, PT, R15, R16, R10 ;  /* 0x000000100f0a7210 */ /* 0x010fc80007ffe00a */
[----:B------:R-:W-:-:S04]  /*05d0*/  IADD3 R10, PT, PT, R21, R14, R10 ;  /* 0x0000000e150a7210 */ /* 0x000fc80007ffe00a */
[----:B------:R-:W-:-:S04]  /*05e0*/  IADD3 R10, PT, PT, R17, R18, R10 ;  /* 0x00000012110a7210 */ /* 0x000fc80007ffe00a */
[----:B------:R-:W-:-:S04]  /*05f0*/  IADD3 R10, PT, PT, R24, R23, R10 ;  /* 0x00000017180a7210 */ /* 0x000fc80007ffe00a */
[----:B------:R-:W-:-:S04]  /*0600*/  IADD3 R25, PT, PT, R26, R25, R10 ;  /* 0x000000191a197210 */ /* 0x000fc80007ffe00a */
[----:B------:R-:W-:Y:S01]  /*0610*/  IADD3 R0, PT, PT, R27, R22, R25 ;  /* 0x000000161b007210 */ /* 0x000fe20007ffe019 */
[----:B------:R-:W-:Y:S06]  /*0620*/  @!P1 BRA `(.L_x_13) ;  /* 0xfffffffc00749947 */ /* 0x000fec000383ffff */
.L_x_12:
[----:B------:R-:W-:Y:S05]  /*0630*/  BSYNC.RECONVERGENT B2 ;  /* 0x0000000000027941 */ /* 0x000fea0003800200 */
.L_x_11:
[----:B------:R-:W-:Y:S01]  /*0640*/  IMAD.IADD R2, R20, 0x1, -R11 ;  /* 0x0000000114027824 */ /* 0x000fe200078e0a0b */
[----:B------:R-:W-:Y:S04]  /*0650*/  BSSY.RECONVERGENT B2, `(.L_x_14) ;  /* 0x0000015000027945 */ /* 0x000fe80003800200 */
[----:B------:R-:W-:-:S13]  /*0660*/  ISETP.GT.AND P1, PT, R2, 0x400, PT ;  /* 0x000004000200780c */ /* 0x000fda0003f24270 */
[----:B------:R-:W-:Y:S05]  /*0670*/  @!P1 BRA `(.L_x_15) ;  /* 0x0000000000489947 */ /* 0x000fea0003800000 */
[----:B------:R-:W0:Y:S01]  /*0680*/  LDC.64 R4, c[0x0][0x380] ;  /* 0x0000e000ff047b82 */ /* 0x000e220000000a00 */
[C---:B------:R-:W-:Y:S02]  /*0690*/  VIADD R13, R11.reuse, 0x400 ;  /* 0x000004000b0d7836 */ /* 0x040fe40000000000 */
[----:B0-----:R-:W-:-:S05]  /*06a0*/  IMAD.WIDE R2, R11, 0x4, R4 ;  /* 0x000000040b027825 */ /* 0x001fca00078e0204 */
[----:B------:R-:W2:Y:S01]  /*06b0*/  LDG.E.CONSTANT R7, desc[UR6][R2.64] ;  /* 0x0000000602077981 */ /* 0x000ea2000c1e9900 */
[----:B------:R-:W-:-:S03]  /*06c0*/  IMAD.WIDE R4, R13, 0x4, R4 ;  /* 0x000000040d047825 */ /* 0x000fc600078e0204 */
[----:B------:R-:W2:Y:S04]  /*06d0*/  LDG.E.CONSTANT R6, desc[UR6][R2.64+0x400] ;  /* 0x0004000602067981 */ /* 0x000ea8000c1e9900 */
[----:B------:R-:W3:Y:S04]  /*06e0*/  LDG.E.CONSTANT R13, desc[UR6][R2.64+0x800] ;  /* 0x00080006020d7981 */ /* 0x000ee8000c1e9900 */
[----:B------:R-:W3:Y:S04]  /*06f0*/  LDG.E.CONSTANT R8, desc[UR6][R2.64+0xc00] ;  /* 0x000c000602087981 */ /* 0x000ee8000c1e9900 */
[----:B------:R-:W4:Y:S04]  /*0700*/  LDG.E.CONSTANT R15, desc[UR6][R4.64] ;  /* 0x00000006040f7981 */ /* 0x000f28000c1e9900 */
[----:B------:R-:W4:Y:S04]  /*0710*/  LDG.E.CONSTANT R10, desc[UR6][R4.64+0x400] ;  /* 0x00040006040a7981 */ /* 0x000f28000c1e9900 */
[----:B------:R-:W4:Y:S04]  /*0720*/  LDG.E.CONSTANT R17, desc[UR6][R4.64+0x800] ;  /* 0x0008000604117981 */ /* 0x000f28000c1e9900 */
[----:B------:R-:W4:Y:S01]  /*0730*/  LDG.E.CONSTANT R12, desc[UR6][R4.64+0xc00] ;  /* 0x000c0006040c7981 */ /* 0x000f22000c1e9900 */
[----:B------:R-:W-:Y:S01]  /*0740*/  PLOP3.LUT P0, PT, PT, PT, PT, 0x8, 0x80 ;  /* 0x000000000080781c */ /* 0x000fe20003f0e170 */
[----:B------:R-:W-:Y:S01]  /*0750*/  VIADD R11, R11, 0x800 ;  /* 0x000008000b0b7836 */ /* 0x000fe20000000000 */
[----:B--2--5:R-:W-:-:S04]  /*0760*/  IADD3 R6, PT, PT, R6, R7, R0 ;  /* 0x0000000706067210 */ /* 0x024fc80007ffe000 */
[----:B---3--:R-:W-:-:S04]  /*0770*/  IADD3 R6, PT, PT, R8, R13, R6 ;  /* 0x0000000d08067210 */ /* 0x008fc80007ffe006 */
[----:B----4-:R-:W-:-:S04]  /*0780*/  IADD3 R6, PT, PT, R10, R15, R6 ;  /* 0x0000000f0a067210 */ /* 0x010fc80007ffe006 */
[----:B------:R-:W-:-:S07]  /*0790*/  IADD3 R0, PT, PT, R12, R17, R6 ;  /* 0x000000110c007210 */ /* 0x000fce0007ffe006 */
.L_x_15:
[----:B------:R-:W-:Y:S05]  /*07a0*/  BSYNC.RECONVERGENT B2 ;  /* 0x0000000000027941 */ /* 0x000fea0003800200 */
.L_x_14:
[----:B------:R-:W-:-:S13]  /*07b0*/  ISETP.LT.OR P0, PT, R11, R20, P0 ;  /* 0x000000140b00720c */ /* 0x000fda0000701670 */
[----:B------:R-:W-:Y:S05]  /*07c0*/  @!P0 BRA `(.L_x_7) ;  /* 0x0000000000208947 */ /* 0x000fea0003800000 */
[----:B------:R-:W0:Y:S02]  /*07d0*/  LDC.64 R2, c[0x0][0x380] ;  /* 0x0000e000ff027b82 */ /* 0x000e240000000a00 */
[----:B0-----:R-:W-:-:S05]  /*07e0*/  IMAD.WIDE R2, R11, 0x4, R2 ;  /* 0x000000040b027825 */ /* 0x001fca00078e0202 */
[----:B------:R-:W2:Y:S04]  /*07f0*/  LDG.E.CONSTANT R5, desc[UR6][R2.64] ;  /* 0x0000000602057981 */ /* 0x000ea8000c1e9900 */
[----:B------:R-:W2:Y:S04]  /*0800*/  LDG.E.CONSTANT R4, desc[UR6][R2.64+0x400] ;  /* 0x0004000602047981 */ /* 0x000ea8000c1e9900 */
[----:B------:R-:W3:Y:S04]  /*0810*/  LDG.E.CONSTANT R7, desc[UR6][R2.64+0x800] ;  /* 0x0008000602077981 */ /* 0x000ee8000c1e9900 */
[----:B------:R-:W3:Y:S01]  /*0820*/  LDG.E.CONSTANT R6, desc[UR6][R2.64+0xc00] ;  /* 0x000c000602067981 */ /* 0x000ee2000c1e9900 */
[----:B--2--5:R-:W-:-:S04]  /*0830*/  IADD3 R0, PT, PT, R4, R5, R0 ;  /* 0x0000000504007210 */ /* 0x024fc80007ffe000 */
[----:B---3--:R-:W-:-:S07]  /*0840*/  IADD3 R0, PT, PT, R6, R7, R0 ;  /* 0x0000000706007210 */ /* 0x008fce0007ffe000 */
.L_x_7:
[----:B------:R-:W-:Y:S05]  /*0850*/  BSYNC.RECONVERGENT B1 ;  /* 0x0000000000017941 */ /* 0x000fea0003800200 */
.L_x_6:
[----:B------:R-:W-:-:S13]  /*0860*/  ISETP.GE.AND P0, PT, R20, 0x100, PT ;  /* 0x000001001400780c */ /* 0x000fda0003f06270 */
[----:B------:R-:W-:Y:S05]  /*0870*/  @!P0 BRA `(.L_x_16) ;  /* 0x0000000000ac8947 */ /* 0x000fea0003800000 */
[----:B------:R-:W1:Y:S01]  /*0880*/  S2R R6, SR_LANEID ;  /* 0x0000000000067919 */ /* 0x000e620000000000 */
[----:B0----5:R-:W0:Y:S01]  /*0890*/  SHFL.DOWN PT, R2, R0, 0x1, 0x1f ;  /* 0x08201f0000027f89 */ /* 0x021e2200000e0000 */
[C---:B-1----:R-:W-:Y:S02]  /*08a0*/  ISETP.GT.AND P0, PT, R6.reuse, 0x1e, PT ;  /* 0x0000001e0600780c */ /* 0x042fe40003f04270 */
[----:B------:R-:W-:Y:S02]  /*08b0*/  ISETP.NE.AND P1, PT, R6, RZ, PT ;  /* 0x000000ff0600720c */ /* 0x000fe40003f25270 */
[----:B0-----:R-:W-:Y:S02]  /*08c0*/  SEL R3, R2, RZ, !P0 ;  /* 0x000000ff02037207 */ /* 0x001fe40004000000 */
[----:B------:R-:W-:-:S03]  /*08d0*/  ISETP.GT.AND P0, PT, R6, 0x1d, PT ;  /* 0x0000001d0600780c */ /* 0x000fc60003f04270 */
[----:B------:R-:W-:-:S05]  /*08e0*/  IMAD.IADD R3, R3, 0x1, R0 ;  /* 0x0000000103037824 */ /* 0x000fca00078e0200 */
[----:B------:R-:W0:Y:S01]  /*08f0*/  SHFL.DOWN PT, R2, R3, 0x2, 0x1f ;  /* 0x08401f0003027f89 */ /* 0x000e2200000e0000 */
[----:B------:R-:W1:Y:S01]  /*0900*/  @!P1 S2R R7, SR_CgaCtaId ;  /* 0x0000000000079919 */ /* 0x000e620000008800 */
[----:B0-----:R-:W-:Y:S02]  /*0910*/  SEL R2, R2, RZ, !P0 ;  /* 0x000000ff02027207 */ /* 0x001fe40004000000 */
[----:B------:R-:W-:-:S03]  /*0920*/  ISETP.GT.AND P0, PT, R6, 0x1b, PT ;  /* 0x0000001b0600780c */ /* 0x000fc60003f04270 */
[----:B------:R-:W-:-:S05]  /*0930*/  IMAD.IADD R2, R3, 0x1, R2 ;  /* 0x0000000103027824 */ /* 0x000fca00078e0202 */
[----:B------:R-:W0:Y:S02]  /*0940*/  SHFL.DOWN PT, R4, R2, 0x4, 0x1f ;  /* 0x08801f0002047f89 */ /* 0x000e2400000e0000 */
[----:B0-----:R-:W-:Y:S02]  /*0950*/  SEL R5, R4, RZ, !P0 ;  /* 0x000000ff04057207 */ /* 0x001fe40004000000 */
[----:B------:R-:W-:Y:S02]  /*0960*/  ISETP.GT.AND P0, PT, R6, 0x17, PT ;  /* 0x000000170600780c */ /* 0x000fe40003f04270 */
[----:B------:R-:W-:Y:S01]  /*0970*/  @!P1 MOV R4, 0x400 ;  /* 0x0000040000049802 */ /* 0x000fe20000000f00 */
[----:B------:R-:W-:Y:S01]  /*0980*/  IMAD.IADD R5, R2, 0x1, R5 ;  /* 0x0000000102057824 */ /* 0x000fe200078e0205 */
[----:B------:R-:W-:Y:S02]  /*0990*/  @!P1 SHF.R.U32.HI R2, RZ, 0x3, R9 ;  /* 0x00000003ff029819 */ /* 0x000fe40000011609 */
[----:B-1----:R-:W-:-:S02]  /*09a0*/  @!P1 LEA R7, R7, R4, 0x18 ;  /* 0x0000000407079211 */ /* 0x002fc400078ec0ff */
[----:B------:R-:W0:Y:S01]  /*09b0*/  SHFL.DOWN PT, R0, R5, 0x8, 0x1f ;  /* 0x09001f0005007f89 */ /* 0x000e2200000e0000 */
[----:B------:R-:W-:-:S05]  /*09c0*/  @!P1 LOP3.LUT R2, R2, 0x7c, RZ, 0xc0, !PT ;  /* 0x0000007c02029812 */ /* 0x000fca00078ec0ff */
[----:B------:R-:W-:Y:S01]  /*09d0*/  @!P1 IMAD.IADD R2, R2, 0x1, R7 ;  /* 0x0000000102029824 */ /* 0x000fe200078e0207 */
[----:B0-----:R-:W-:Y:S02]  /*09e0*/  SEL R0, R0, RZ, !P0 ;  /* 0x000000ff00007207 */ /* 0x001fe40004000000 */
[----:B------:R-:W-:-:S03]  /*09f0*/  ISETP.GT.AND P0, PT, R6, 0xf, PT ;  /* 0x0000000f0600780c */ /* 0x000fc60003f04270 */
[----:B------:R-:W-:-:S05]  /*0a00*/  IMAD.IADD R0, R5, 0x1, R0 ;  /* 0x0000000105007824 */ /* 0x000fca00078e0200 */
[----:B------:R-:W0:Y:S02]  /*0a10*/  SHFL.DOWN PT, R3, R0, 0x10, 0x1f ;  /* 0x0a001f0000037f89 */ /* 0x000e2400000e0000 */
[----:B0-----:R-:W-:Y:S02]  /*0a20*/  SEL R3, R3, RZ, !P0 ;  /* 0x000000ff03037207 */ /* 0x001fe40004000000 */
[----:B------:R-:W-:-:S03]  /*0a30*/  ISETP.NE.AND P0, PT, R9, RZ, PT ;  /* 0x000000ff0900720c */ /* 0x000fc60003f05270 */
[----:B------:R-:W-:-:S05]  /*0a40*/  IMAD.IADD R3, R0, 0x1, R3 ;  /* 0x0000000100037824 */ /* 0x000fca00078e0203 */
[----:B------:R0:W-:Y:S01]  /*0a50*/  @!P1 STS [R2+0x8], R3 ;  /* 0x0000080302009388 */ /* 0x0001e20000000800 */
[----:B------:R-:W-:Y:S06]  /*0a60*/  BAR.SYNC.DEFER_BLOCKING 0x0 ;  /* 0x0000000000007b1d */ /* 0x000fec0000010000 */
[----:B------:R-:W-:Y:S05]  /*0a70*/  @P0 BRA `(.L_x_17) ;  /* 0x0000002c00ac0947 */ /* 0x000fea0003800000 */
[----:B------:R-:W1:Y:S01]  /*0a80*/  S2UR UR5, SR_CgaCtaId ;  /* 0x00000000000579c3 */ /* 0x000e620000008800 */
[----:B------:R-:W-:Y:S02]  /*0a90*/  UMOV UR4, 0x400 ;  /* 0x0000040000047882 */ /* 0x000fe40000000000 */
[----:B-1----:R-:W-:-:S09]  /*0aa0*/  ULEA UR4, UR5, UR4, 0x18 ;  /* 0x0000000405047291 */ /* 0x002fd2000f8ec0ff */
[----:B------:R-:W-:Y:S04]  /*0ab0*/  LDS R0, [UR4+0xc] ;  /* 0x00000c04ff007984 */ /* 0x000fe80008000800 */
[----:B------:R-:W1:Y:S04]  /*0ac0*/  LDS.128 R4, [UR4+0x10] ;  /* 0x00001004ff047984 */ /* 0x000e680008000c00 */
[----:B------:R-:W2:Y:S01]  /*0ad0*/  LDS.64 R8, [UR4+0x20] ;  /* 0x00002004ff087984 */ /* 0x000ea20008000a00 */
[----:B-1----:R-:W-:-:S04]  /*0ae0*/  IADD3 R0, PT, PT, R4, R0, R3 ;  /* 0x0000000004007210 */ /* 0x002fc80007ffe003 */
[----:B------:R-:W-:-:S04]  /*0af0*/  IADD3 R0, PT, PT, R6, R0, R5 ;  /* 0x0000000006007210 */ /* 0x000fc80007ffe005 */
[----:B--2---:R-:W-:-:S05]  /*0b00*/  IADD3 R0, PT, PT, R8, R0, R7 ;  /* 0x0000000008007210 */ /* 0x004fca0007ffe007 */
[----:B0-----:R-:W-:Y:S01]  /*0b10*/  IMAD.IADD R3, R0, 0x1, R9 ;  /* 0x0000000100037824 */ /* 0x001fe200078e0209 */
[----:B------:R-:W-:Y:S06]  /*0b20*/  BRA `(.L_x_17) ;  /* 0x0000002c00807947 */ /* 0x000fec0003800000 */
.L_x_16:
[----:B0-----:R-:W-:Y:S01]  /*0b30*/  LOP3.LUT R2, R9, 0x3e0, RZ, 0xc0, !PT ;  /* 0x000003e009027812 */ /* 0x001fe200078ec0ff */
[----:B------:R-:W0:Y:S03]  /*0b40*/  S2R R8, SR_LANEID ;  /* 0x0000000000087919 */ /* 0x000e260000000000 */
[----:B------:R-:W-:Y:S01]  /*0b50*/  LOP3.LUT R5, RZ, R2, RZ, 0x33, !PT ;  /* 0x00000002ff057212 */ /* 0x000fe200078e33ff */
[----:B------:R-:W-:-:S04]  /*0b60*/  VIADD R3, R2, 0x20 ;  /* 0x0000002002037836 */ /* 0x000fc80000000000 */
[----:B------:R-:W-:Y:S01]  /*0b70*/  IMAD.IADD R5, R5, 0x1, R20 ;  /* 0x0000000105057824 */ /* 0x000fe200078e0214 */
[----:B------:R-:W-:-:S04]  /*0b80*/  ISETP.GT.AND P0, PT, R3, R20, PT ;  /* 0x000000140300720c */ /* 0x000fc80003f04270 */
[----:B------:R-:W-:-:S05]  /*0b90*/  SEL R5, R5, 0x1f, P0 ;  /* 0x0000001f05057807 */ /* 0x000fca0000000000 */
[----:B-----5:R-:W1:Y:S01]  /*0ba0*/  SHFL.DOWN PT, R2, R0, 0x1, R5 ;  /* 0x0820000000027989 */ /* 0x020e6200000e0005 */
[CC--:B0-----:R-:W-:Y:S01]  /*0bb0*/  ISETP.GE.AND P0, PT, R8.reuse, R5.reuse, PT ;  /* 0x000000050800720c */ /* 0x0c1fe20003f06270 */
[C---:B------:R-:W-:Y:S01]  /*0bc0*/  VIADD R4, R8.reuse, 0x2 ;  /* 0x0000000208047836 */ /* 0x040fe20000000000 */
[C---:B------:R-:W-:Y:S01]  /*0bd0*/  ISETP.NE.AND P1, PT, R8.reuse, RZ, PT ;  /* 0x000000ff0800720c */ /* 0x040fe20003f25270 */
[----:B------:R-:W-:Y:S01]  /*0be0*/  VIADD R6, R8, 0x4 ;  /* 0x0000000408067836 */ /* 0x000fe20000000000 */
[----:B-1----:R-:W-:Y:S02]  /*0bf0*/  SEL R3, R2, RZ, !P0 ;  /* 0x000000ff02037207 */ /* 0x002fe40004000000 */
[----:B------:R-:W-:-:S03]  /*0c00*/  ISETP.GT.AND P0, PT, R4, R5, PT ;  /* 0x000000050400720c */ /* 0x000fc60003f04270 */
[----:B------:R-:W-:-:S06]  /*0c10*/  IMAD.IADD R2, R3, 0x1, R0 ;  /* 0x0000000103027824 */ /* 0x000fcc00078e0200 */
[----:B------:R-:W0:Y:S01]  /*0c20*/  @!P1 S2R R10, SR_CgaCtaId ;  /* 0x00000000000a9919 */ /* 0x000e220000008800 */
[----:B------:R-:W-:Y:S01]  /*0c30*/  @!P1 MOV R7, 0x400 ;  /* 0x0000040000079802 */ /* 0x000fe20000000f00 */
[----:B------:R-:W1:Y:S02]  /*0c40*/  SHFL.DOWN PT, R3, R2, 0x2, R5 ;  /* 0x0840000002037989 */ /* 0x000e6400000e0005 */
[----:B-1----:R-:W-:Y:S02]  /*0c50*/  SEL R3, R3, RZ, !P0 ;  /* 0x000000ff03037207 */ /* 0x002fe40004000000 */
[----:B------:R-:W-:Y:S02]  /*0c60*/  ISETP.GT.AND P0, PT, R6, R5, PT ;  /* 0x000000050600720c */ /* 0x000fe40003f04270 */
[----:B------:R-:W-:Y:S01]  /*0c70*/  @!P1 SHF.R.U32.HI R6, RZ, 0x3, R9 ;  /* 0x00000003ff069819 */ /* 0x000fe20000011609 */
[----:B------:R-:W-:Y:S01]  /*0c80*/  IMAD.IADD R4, R2, 0x1, R3 ;  /* 0x0000000102047824 */ /* 0x000fe200078e0203 */
[----:B0-----:R-:W-:Y:S01]  /*0c90*/  @!P1 LEA R7, R10, R7, 0x18 ;  /* 0x000000070a079211 */ /* 0x001fe200078ec0ff */
[----:B------:R-:W-:Y:S01]  /*0ca0*/  VIADD R2, R8, 0x8 ;  /* 0x0000000808027836 */ /* 0x000fe20000000000 */
[----:B------:R-:W-:-:S02]  /*0cb0*/  @!P1 LOP3.LUT R6, R6, 0x7c, RZ, 0xc0, !PT ;  /* 0x0000007c06069812 */ /* 0x000fc400078ec0ff */
[----:B------:R-:W0:Y:S03]  /*0cc0*/  SHFL.DOWN PT, R3, R4, 0x4, R5 ;  /* 0x0880000004037989 */ /* 0x000e2600000e0005 */
[----:B------:R-:W-:Y:S01]  /*0cd0*/  @!P1 IMAD.IADD R6, R6, 0x1, R7 ;  /* 0x0000000106069824 */ /* 0x000fe200078e0207 */
[----:B0-----:R-:W-:Y:S02]  /*0ce0*/  SEL R3, R3, RZ, !P0 ;  /* 0x000000ff03037207 */ /* 0x001fe40004000000 */
[----:B------:R-:W-:-:S03]  /*0cf0*/  ISETP.GT.AND P0, PT, R2, R5, PT ;  /* 0x000000050200720c */ /* 0x000fc60003f04270 */
[----:B------:R-:W-:Y:S02]  /*0d00*/  IMAD.IADD R0, R4, 0x1, R3 ;  /* 0x0000000104007824 */ /* 0x000fe400078e0203 */
[----:B------:R-:W-:-:S03]  /*0d10*/  VIADD R4, R8, 0x10 ;  /* 0x0000001008047836 */ /* 0x000fc60000000000 */
[----:B------:R-:W0:Y:S02]  /*0d20*/  SHFL.DOWN PT, R3, R0, 0x8, R5 ;  /* 0x0900000000037989 */ /* 0x000e2400000e0005 */
[----:B0-----:R-:W-:Y:S02]  /*0d30*/  SEL R3, R3, RZ, !P0 ;  /* 0x000000ff03037207 */ /* 0x001fe40004000000 */
[----:B------:R-:W-:-:S03]  /*0d40*/  ISETP.GT.AND P0, PT, R4, R5, PT ;  /* 0x000000050400720c */ /* 0x000fc60003f04270 */
[----:B------:R-:W-:-:S05]  /*0d50*/  IMAD.IADD R2, R0, 0x1, R3 ;  /* 0x0000000100027824 */ /* 0x000fca00078e0203 */
[----:B------:R-:W0:Y:S02]  /*0d60*/  SHFL.DOWN PT, R3, R2, 0x10, R5 ;  /* 0x0a00000002037989 */ /* 0x000e2400000e0005 */
[----:B0-----:R-:W-:Y:S02]  /*0d70*/  SEL R3, R3, RZ, !P0 ;  /* 0x000000ff03037207 */ /* 0x001fe40004000000 */
[----:B------:R-:W-:-:S03]  /*0d80*/  ISETP.NE.AND P0, PT, R9, RZ, PT ;  /* 0x000000ff0900720c */ /* 0x000fc60003f05270 */
[----:B------:R-:W-:-:S05]  /*0d90*/  IMAD.IADD R3, R2, 0x1, R3 ;  /* 0x0000000102037824 */ /* 0x000fca00078e0203 */
[----:B------:R4:W-:Y:S01]  /*0da0*/  @!P1 STS [R6+0x8], R3 ;  /* 0x0000080306009388 */ /* 0x0009e20000000800 */
[----:B------:R-:W-:Y:S06]  /*0db0*/  BAR.SYNC.DEFER_BLOCKING 0x0 ;  /* 0x0000000000007b1d */ /* 0x000fec0000010000 */
[----:B------:R-:W-:Y:S05]  /*0dc0*/  @P0 BRA `(.L_x_17) ;  /* 0x0000002800d80947 */ /* 0x000fea0003800000 */
[----:B------:R-:W0:Y:S01]  /*0dd0*/  S2UR UR5, SR_CgaCtaId ;  /* 0x00000000000579c3 */ /* 0x000e220000008800 */
[----:B------:R-:W-:Y:S01]  /*0de0*/  UMOV UR4, 0x400 ;  /* 0x0000040000047882 */ /* 0x000fe20000000000 */
[C---:B------:R-:W-:Y:S02]  /*0df0*/  ISETP.GT.AND P2, PT, R20.reuse, 0x40, PT ;  /* 0x000000401400780c */ /* 0x040fe40003f44270 */
[C---:B------:R-:W-:Y:S02]  /*0e00*/  ISETP.GT.AND P1, PT, R20.reuse, 0x20, PT ;  /* 0x000000201400780c */ /* 0x040fe40003f24270 */
[----:B------:R-:W-:Y:S01]  /*0e10*/  ISETP.GT.AND P3, PT, R20, 0x80, PT ;  /* 0x000000801400780c */ /* 0x000fe20003f64270 */
[----:B0-----:R-:W-:-:S09]  /*0e20*/  ULEA UR4, UR5, UR4, 0x18 ;  /* 0x0000000405047291 */ /* 0x001fd2000f8ec0ff */
[----:B----4-:R-:W0:Y:S04]  /*0e30*/  LDS.128 R4, [UR4+0x10] ;  /* 0x00001004ff047984 */ /* 0x010e280008000c00 */
[----:B------:R-:W1:Y:S04]  /*0e40*/  LDS R0, [UR4+0xc] ;  /* 0x00000c04ff007984 */ /* 0x000e680008000800 */
[----:B------:R-:W2:Y:S01]  /*0e50*/  LDS.64 R8, [UR4+0x20] ;  /* 0x00002004ff087984 */ /* 0x000ea20008000a00 */
[----:B0-----:R-:W-:Y:S02]  /*0e60*/  SEL R4, R4, RZ, P2 ;  /* 0x000000ff04047207 */ /* 0x001fe40001000000 */
[----:B------:R-:W-:-:S02]  /*0e70*/  ISETP.GT.AND P2, PT, R20, 0x60, PT ;  /* 0x000000601400780c */ /* 0x000fc40003f44270 */
[----:B-1----:R-:W-:Y:S02]  /*0e80*/  SEL R0, R0, RZ, P1 ;  /* 0x000000ff00007207 */ /* 0x002fe40000800000 */
[----:B------:R-:W-:Y:S02]  /*0e90*/  SEL R5, R5, RZ, P2 ;  /* 0x000000ff05057207 */ /* 0x000fe40001000000 */
[----:B------:R-:W-:Y:S02]  /*0ea0*/  IADD3 R0, PT, PT, R4, R0, R3 ;  /* 0x0000000004007210 */ /* 0x000fe40007ffe003 */
[----:B------:R-:W-:Y:S02]  /*0eb0*/  ISETP.GT.AND P1, PT, R20, 0xa0, PT ;  /* 0x000000a01400780c */ /* 0x000fe40003f24270 */
[----:B------:R-:W-:Y:S02]  /*0ec0*/  SEL R6, R6, RZ, P3 ;  /* 0x000000ff06067207 */ /* 0x000fe40001800000 */
[----:B------:R-:W-:-:S02]  /*0ed0*/  ISETP.GT.AND P2, PT, R20, 0xc0, PT ;  /* 0x000000c01400780c */ /* 0x000fc40003f44270 */
[----:B------:R-:W-:Y:S02]  /*0ee0*/  ISETP.GT.AND P3, PT, R20, 0xe0, PT ;  /* 0x000000e01400780c */ /* 0x000fe40003f64270 */
[----:B------:R-:W-:Y:S02]  /*0ef0*/  SEL R7, R7, RZ, P1 ;  /* 0x000000ff07077207 */ /* 0x000fe40000800000 */
[----:B------:R-:W-:Y:S02]  /*0f00*/  IADD3 R0, PT, PT, R6, R0, R5 ;  /* 0x0000000006007210 */ /* 0x000fe40007ffe005 */
[----:B--2---:R-:W-:Y:S02]  /*0f10*/  SEL R8, R8, RZ, P2 ;  /* 0x000000ff08087207 */ /* 0x004fe40001000000 */
[----:B------:R-:W-:Y:S02]  /*0f20*/  SEL R9, R9, RZ, P3 ;  /* 0x000000ff09097207 */ /* 0x000fe40001800000 */
[----:B------:R-:W-:-:S05]  /*0f30*/  IADD3 R0, PT, PT, R8, R0, R7 ;  /* 0x0000000008007210 */ /* 0x000fca0007ffe007 */
[----:B------:R-:W-:Y:S01]  /*0f40*/  IMAD.IADD R3, R0, 0x1, R9 ;  /* 0x0000000100037824 */ /* 0x000fe200078e0209 */
[----:B------:R-:W-:Y:S06]  /*0f50*/  BRA `(.L_x_17) ;  /* 0x0000002800747947 */ /* 0x000fec0003800000 */
.L_x_3:
[----:B------:R-:W0:Y:S01]  /*0f60*/  S2R R0, SR_TID.X ;  /* 0x0000000000007919 */ /* 0x000e220000002100 */
[----:B------:R-:W1:Y:S01]  /*0f70*/  LDC.64 R2, c[0x0][0x380] ;  /* 0x0000e000ff027b82 */ /* 0x000e620000000a00 */
[----:B0-----:R-:W-:-:S04]  /*0f80*/  IMAD.SHL.U32 R5, R0, 0x4, RZ ;  /* 0x0000000400057824 */ /* 0x001fc800078e00ff */
[----:B-1----:R-:W-:-:S05]  /*0f90*/  IMAD.WIDE.U32 R2, R5, 0x4, R2 ;  /* 0x0000000405027825 */ /* 0x002fca00078e0002 */
[----:B------:R-:W2:Y:S04]  /*0fa0*/  LDG.E.128.CONSTANT R4, desc[UR6][R2.64] ;  /* 0x0000000602047981 */ /* 0x000ea8000c1e9d00 */
[----:B------:R-:W3:Y:S04]  /*0fb0*/  LDG.E.128.CONSTANT R8, desc[UR6][R2.64+0x1000] ;  /* 0x0010000602087981 */ /* 0x000ee8000c1e9d00 */
[----:B------:R-:W4:Y:S04]  /*0fc0*/  LDG.E.128.CONSTANT R12, desc[UR6][R2.64+0x2000] ;  /* 0x00200006020c7981 */ /* 0x000f28000c1e9d00 */
[----:B------:R-:W5:Y:S01]  /*0fd0*/  LDG.E.128.CONSTANT R16, desc[UR6][R2.64+0x3000] ;  /* 0x0030000602107981 */ /* 0x000f62000c1e9d00 */
[----:B------:R-:W-:Y:S01]  /*0fe0*/  ISETP.GE.U32.AND P0, PT, R20, 0x2000, PT ;  /* 0x000020001400780c */ /* 0x000fe20003f06070 */
[----:B------:R-:W-:Y:S01]  /*0ff0*/  IMAD.MOV.U32 R23, RZ, RZ, 0x1000 ;  /* 0x00001000ff177424 */ /* 0x000fe200078e00ff */
[----:B--2---:R-:W-:-:S04]  /*1000*/  IADD3 R5, PT, PT, R6, R5, R4 ;  /* 0x0000000506057210 */ /* 0x004fc80007ffe004 */
[----:B---3--:R-:W-:-:S04]  /*1010*/  IADD3 R5, PT, PT, R8, R7, R5 ;  /* 0x0000000708057210 */ /* 0x008fc80007ffe005 */
[----:B------:R-:W-:-:S04]  /*1020*/  IADD3 R5, PT, PT, R10, R9, R5 ;  /* 0x000000090a057210 */ /* 0x000fc80007ffe005 */
[----:B----4-:R-:W-:-:S04]  /*1030*/  IADD3 R5, PT, PT, R12, R11, R5 ;  /* 0x0000000b0c057210 */ /* 0x010fc80007ffe005 */
[----:B------:R-:W-:-:S04]  /*1040*/  IADD3 R5, PT, PT, R14, R13, R5 ;  /* 0x0000000d0e057210 */ /* 0x000fc80007ffe005 */
[----:B-----5:R-:W-:-:S04]  /*1050*/  IADD3 R5, PT, PT, R16, R15, R5 ;  /* 0x0000000f10057210 */ /* 0x020fc80007ffe005 */
[----:B------:R-:W-:-:S05]  /*1060*/  IADD3 R5, PT, PT, R18, R17, R5 ;  /* 0x0000001112057210 */ /* 0x000fca0007ffe005 */
[----:B------:R-:W-:Y:S01]  /*1070*/  IMAD.IADD R21, R19, 0x1, R5 ;  /* 0x0000000113157824 */ /* 0x000fe200078e0205 */
[----:B------:R-:W-:Y:S06]  /*1080*/  @!P0 BRA `(.L_x_18) ;  /* 0x00000000005c8947 */ /* 0x000fec0003800000 */
[----:B------:R-:W0:Y:S01]  /*1090*/  LDC R24, c[0x0][0x390] ;  /* 0x0000e400ff187b82 */ /* 0x000e220000000800 */
[----:B------:R-:W-:Y:S02]  /*10a0*/  VIADD R22, R20, 0xfffff000 ;  /* 0xfffff00014167836 */ /* 0x000fe40000000000 */
[----:B------:R-:W-:-:S07]  /*10b0*/  IMAD.MOV.U32 R23, RZ, RZ, 0x1000 ;  /* 0x00001000ff177424 */ /* 0x000fce00078e00ff */
.L_x_20:
[----:B------:R-:W-:-:S05]  /*10c0*/  IMAD.WIDE R26, R23, 0x4, R2 ;  /* 0x00000004171a7825 */ /* 0x000fca00078e0202 */
[----:B------:R-:W2:Y:S04]  /*10d0*/  LDG.E.128.CONSTANT R12, desc[UR6][R26.64] ;  /* 0x000000061a0c7981 */ /* 0x000ea8000c1e9d00 */
[----:B------:R-:W3:Y:S04]  /*10e0*/  LDG.E.128.CONSTANT R16, desc[UR6][R26.64+0x1000] ;  /* 0x001000061a107981 */ /* 0x000ee8000c1e9d00 */
[----:B------:R-:W4:Y:S04]  /*10f0*/  LDG.E.128.CONSTANT R4, desc[UR6][R26.64+0x2000] ;  /* 0x002000061a047981 */ /* 0x000f28000c1e9d00 */
[----:B------:R-:W5:Y:S01]  /*1100*/  LDG.E.128.CONSTANT R8, desc[UR6][R26.64+0x3000] ;  /* 0x003000061a087981 */ /* 0x000f62000c1e9d00 */
[----:B0-----:R-:W-:Y:S01]  /*1110*/  IMAD.MOV.U32 R20, RZ, RZ, R24 ;  /* 0x000000ffff147224 */ /* 0x001fe200078e0018 */
[----:B--2---:R-:W-:-:S04]  /*1120*/  IADD3 R13, PT, PT, R13, R12, R21 ;  /* 0x0000000c0d0d7210 */ /* 0x004fc80007ffe015 */
[----:B------:R-:W-:-:S04]  /*1130*/  IADD3 R13, PT, PT, R15, R14, R13 ;  /* 0x0000000e0f0d7210 */ /* 0x000fc80007ffe00d */
[----:B---3--:R-:W-:-:S04]  /*1140*/  IADD3 R13, PT, PT, R17, R16, R13 ;  /* 0x00000010110d7210 */ /* 0x008fc80007ffe00d */
[----:B------:R-:W-:-:S04]  /*1150*/  IADD3 R13, PT, PT, R19, R18, R13 ;  /* 0x00000012130d7210 */ /* 0x000fc80007ffe00d */
[----:B----4-:R-:W-:Y:S01]  /*1160*/  IADD3 R13, PT, PT, R5, R4, R13 ;  /* 0x00000004050d7210 */ /* 0x010fe20007ffe00d */
[----:B------:R-:W-:-:S03]  /*1170*/  IMAD.IADD R4, R20, 0x1, -R23 ;  /* 0x0000000114047824 */ /* 0x000fc600078e0a17 */
[----:B------:R-:W-:Y:S02]  /*1180*/  IADD3 R13, PT, PT, R7, R6, R13 ;  /* 0x00000006070d7210 */ /* 0x000fe40007ffe00d */
[----:B------:R-:W-:Y:S02]  /*1190*/  ISETP.GE.AND P0, PT, R4, 0x1000, PT ;  /* 0x000010000400780c */ /* 0x000fe40003f06270 */
[----:B-----5:R-:W-:-:S04]  /*11a0*/  IADD3 R13, PT, PT, R9, R8, R13 ;  /* 0x00000008090d7210 */ /* 0x020fc80007ffe00d */
[----:B------:R-:W-:-:S07]  /*11b0*/  IADD3 R21, PT, PT, R11, R10, R13 ;  /* 0x0000000a0b157210 */ /* 0x000fce0007ffe00d */
[----:B------:R-:W-:Y:S05]  /*11c0*/  @!P0 BRA `(.L_x_19) ;  /* 0x0000000400fc8947 */ /* 0x000fea0003800000 */
[----:B------:R-:W-:-:S05]  /*11d0*/  VIADD R23, R23, 0x1000 ;  /* 0x0000100017177836 */ /* 0x000fca0000000000 */
[----:B------:R-:W-:-:S13]  /*11e0*/  ISETP.GT.AND P0, PT, R23, R22, PT ;  /* 0x000000161700720c */ /* 0x000fda0003f04270 */
[----:B------:R-:W-:Y:S05]  /*11f0*/  @!P0 BRA `(.L_x_20) ;  /* 0xfffffffc00b08947 */ /* 0x000fea000383ffff */
.L_x_18:
[----:B------:R-:W-:-:S13]  /*1200*/  ISETP.GE.AND P0, PT, R23, R20, PT ;  /* 0x000000141700720c */ /* 0x000fda0003f06270 */
[----:B------:R-:W-:Y:S05]  /*1210*/  @P0 BRA `(.L_x_19) ;  /* 0x0000000400e80947 */ /* 0x000fea0003800000 */
[----:B------:R-:W-:Y:S01]  /*1220*/  IMAD.IADD R9, R20, 0x1, -R23 ;  /* 0x0000000114097824 */ /* 0x000fe200078e0a17 */
[----:B------:R-:W-:Y:S04]  /*1230*/  BSSY.RECONVERGENT B1, `(.L_x_19) ;  /* 0x0000078000017945 */ /* 0x000fe80003800200 */
[----:B------:R-:W-:-:S13]  /*1240*/  ISETP.GE.AND P0, PT, R0, R9, PT ;  /* 0x000000090000720c */ /* 0x000fda0003f06270 */
[----:B------:R-:W-:Y:S05]  /*1250*/  @P0 BRA `(.L_x_21) ;  /* 0x0000000400d40947 */ /* 0x000fea0003800000 */
[----:B------:R-:W-:Y:S01]  /*1260*/  LOP3.LUT R2, RZ, R0, RZ, 0x33, !PT ;  /* 0x00000000ff027212 */ /* 0x000fe200078e33ff */
[----:B------:R-:W-:Y:S01]  /*1270*/  BSSY.RECONVERGENT B2, `(.L_x_22) ;  /* 0x0000015000027945 */ /* 0x000fe20003800200 */
[----:B------:R-:W-:Y:S02]  /*1280*/  IMAD.MOV.U32 R8, RZ, RZ, R0 ;  /* 0x000000ffff087224 */ /* 0x000fe400078e0000 */
[----:B------:R-:W-:-:S04]  /*1290*/  IADD3 R2, PT, PT, -R23, R20, R2 ;  /* 0x0000001417027210 */ /* 0x000fc80007ffe102 */
[C---:B------:R-:W-:Y:S02]  /*12a0*/  LOP3.LUT R3, R2.reuse, 0x300, RZ, 0xc0, !PT ;  /* 0x0000030002037812 */ /* 0x040fe400078ec0ff */
[----:B------:R-:W-:Y:S02]  /*12b0*/  ISETP.GE.U32.AND P1, PT, R2, 0x300, PT ;  /* 0x000003000200780c */ /* 0x000fe40003f26070 */
[----:B------:R-:W-:-:S13]  /*12c0*/  ISETP.NE.AND P0, PT, R3, 0x300, PT ;  /* 0x000003000300780c */ /* 0x000fda0003f05270 */
[----:B------:R-:W-:Y:S05]  /*12d0*/  @!P0 BRA `(.L_x_23) ;  /* 0x0000000000388947 */ /* 0x000fea0003800000 */
[----:B------:R-:W0:Y:S01]  /*12e0*/  LDC.64 R4, c[0x0][0x380] ;  /* 0x0000e000ff047b82 */ /* 0x000e220000000a00 */
[----:B------:R-:W-:Y:S01]  /*12f0*/  LEA.HI R2, R2, 0x1, RZ, 0x18 ;  /* 0x0000000102027811 */ /* 0x000fe200078fc0ff */
[----:B------:R-:W-:Y:S02]  /*1300*/  IMAD.IADD R7, R0, 0x1, R23 ;  /* 0x0000000100077824 */ /* 0x000fe400078e0217 */
[----:B------:R-:W-:Y:S01]  /*1310*/  IMAD.MOV.U32 R8, RZ, RZ, R0 ;  /* 0x000000ffff087224 */ /* 0x000fe200078e0000 */
[----:B------:R-:W-:-:S05]  /*1320*/  LOP3.LUT R2, R2, 0x3, RZ, 0xc0, !PT ;  /* 0x0000000302027812 */ /* 0x000fca00078ec0ff */
[----:B------:R-:W-:-:S07]  /*1330*/  IMAD.MOV R6, RZ, RZ, -R2 ;  /* 0x000000ffff067224 */ /* 0x000fce00078e0a02 */
.L_x_24:
[----:B0-----:R-:W-:-:S06]  /*1340*/  IMAD.WIDE.U32 R2, R7, 0x4, R4 ;  /* 0x0000000407027825 */ /* 0x001fcc00078e0004 */
[----:B------:R-:W2:Y:S01]  /*1350*/  LDG.E.CONSTANT R2, desc[UR6][R2.64] ;  /* 0x0000000602027981 */ /* 0x000ea2000c1e9900 */
[----:B------:R-:W-:Y:S02]  /*1360*/  VIADD R6, R6, 0x1 ;  /* 0x0000000106067836 */ /* 0x000fe40000000000 */
[----:B------:R-:W-:Y:S02]  /*1370*/  VIADD R8, R8, 0x100 ;  /* 0x0000010008087836 */ /* 0x000fe40000000000 */
[----:B------:R-:W-:Y:S01]  /*1380*/  VIADD R7, R7, 0x100 ;  /* 0x0000010007077836 */ /* 0x000fe20000000000 */
[----:B------:R-:W-:Y:S01]  /*1390*/  ISETP.NE.AND P0, PT, R6, RZ, PT ;  /* 0x000000ff0600720c */ /* 0x000fe20003f05270 */
[----:B--2---:R-:W-:-:S12]  /*13a0*/  IMAD.IADD R21, R2, 0x1, R21 ;  /* 0x0000000102157824 */ /* 0x004fd800078e0215 */
[----:B------:R-:W-:Y:S05]  /*13b0*/  @P0 BRA `(.L_x_24) ;  /* 0xfffffffc00e00947 */ /* 0x000fea000383ffff */
.L_x_23:
[----:B------:R-:W-:Y:S05]  /*13c0*/  BSYNC.RECONVERGENT B2 ;  /* 0x0000000000027941 */ /* 0x000fea0003800200 */
.L_x_22:
[----:B------:R-:W-:Y:S05]  /*13d0*/  @!P1 BRA `(.L_x_21) ;  /* 0x0000000400749947 */ /* 0x000fea0003800000 */
[----:B------:R-:W0:Y:S01]  /*13e0*/  LDCU.64 UR4, c[0x0][0x380] ;  /* 0x00007000ff0477ac */ /* 0x000e220008000a00 */
[----:B------:R-:W-:Y:S01]  /*13f0*/  IMAD.IADD R5, R9, 0x1, -R8 ;  /* 0x0000000109057824 */ /* 0x000fe200078e0a08 */
[C---:B------:R-:W-:Y:S01]  /*1400*/  IADD3 R3, P0, PT, R8.reuse, R23, RZ ;  /* 0x0000001708037210 */ /* 0x040fe20007f1e0ff */
[----:B------:R-:W-:Y:S01]  /*1410*/  BSSY.RECONVERGENT B2, `(.L_x_25) ;  /* 0x0000033000027945 */ /* 0x000fe20003800200 */
[----:B------:R-:W-:Y:S02]  /*1420*/  IMAD.IADD R23, R8, 0x1, R23 ;  /* 0x0000000108177824 */ /* 0x000fe400078e0217 */
[----:B------:R-:W-:Y:S01]  /*1430*/  ISETP.GT.AND P1, PT, R5, 0xc00, PT ;  /* 0x00000c000500780c */ /* 0x000fe20003f24270 */
[----:B------:R-:W-:Y:S01]  /*1440*/  IMAD.X R4, RZ, RZ, RZ, P0 ;  /* 0x000000ffff047224 */ /* 0x000fe200000e06ff */
[----:B0-----:R-:W-:-:S04]  /*1450*/  LEA R2, P0, R3, UR4, 0x2 ;  /* 0x0000000403027c11 */ /* 0x001fc8000f8010ff */
[----:B------:R-:W-:Y:S02]  /*1460*/  LEA.HI.X R3, R3, UR5, R4, 0x2, P0 ;  /* 0x0000000503037c11 */ /* 0x000fe400080f1404 */
[----:B------:R-:W-:-:S05]  /*1470*/  IADD3 R2, P0, PT, R2, 0x800, RZ ;  /* 0x0000080002027810 */ /* 0x000fca0007f1e0ff */
[----:B------:R-:W-:Y:S01]  /*1480*/  IMAD.X R3, RZ, RZ, R3, P0 ;  /* 0x000000ffff037224 */ /* 0x000fe200000e0603 */
[----:B------:R-:W-:Y:S01]  /*1490*/  PLOP3.LUT P0, PT, PT, PT, PT, 0x80, 0x8 ;  /* 0x000000000008781c */ /* 0x000fe20003f0f070 */
[----:B------:R-:W-:-:S12]  /*14a0*/  @!P1 BRA `(.L_x_26) ;  /* 0x0000000000a49947 */ /* 0x000fd80003800000 */
[----:B------:R-:W-:Y:S01]  /*14b0*/  PLOP3.LUT P0, PT, PT, PT, PT, 0x8, 0x80 ;  /* 0x000000000080781c */ /* 0x000fe20003f0e170 */
[----:B------:R-:W-:-:S12]  /*14c0*/  VIADD R11, R9, 0xfffff400 ;  /* 0xfffff400090b7836 */ /* 0x000fd80000000000 */
.L_x_27:
[----:B------:R-:W0:Y:S01]  /*14d0*/  LDC.64 R4, c[0x0][0x380] ;  /* 0x0000e000ff047b82 */ /* 0x000e220000000a00 */
[C---:B------:R-:W-:Y:S01]  /*14e0*/  VIADD R27, R23.reuse, 0x400 ;  /* 0x00000400171b7836 */ /* 0x040fe20000000000 */
[----:B------:R-:W2:Y:S01]  /*14f0*/  LDG.E.CONSTANT R12, desc[UR6][R2.64+-0x400] ;  /* 0xfffc0006020c7981 */ /* 0x000ea2000c1e9900 */
[----:B------:R-:W-:-:S03]  /*1500*/  VIADD R7, R23, 0x800 ;  /* 0x0000080017077836 */ /* 0x000fc60000000000 */
[----:B------:R-:W3:Y:S04]  /*1510*/  LDG.E.CONSTANT R18, desc[UR6][R2.64] ;  /* 0x0000000602127981 */ /* 0x000ee8000c1e9900 */
[----:B------:R-:W3:Y:S04]  /*1520*/  LDG.E.CONSTANT R17, desc[UR6][R2.64+0x400] ;  /* 0x0004000602117981 */ /* 0x000ee8000c1e9900 */
[----:B------:R-:W4:Y:S01]  /*1530*/  LDG.E.CONSTANT R15, desc[UR6][R2.64+0xc00] ;  /* 0x000c0006020f7981 */ /* 0x000f22000c1e9900 */
[----:B------:R-:W-:-:S03]  /*1540*/  VIADD R29, R23, 0xc00 ;  /* 0x00000c00171d7836 */ /* 0x000fc60000000000 */
[----:B------:R-:W5:Y:S04]  /*1550*/  LDG.E.CONSTANT R14, desc[UR6][R2.64+0x1000] ;  /* 0x00100006020e7981 */ /* 0x000f68000c1e9900 */
[----:B------:R-:W5:Y:S01]  /*1560*/  LDG.E.CONSTANT R13, desc[UR6][R2.64+0x1400] ;  /* 0x00140006020d7981 */ /* 0x000f62000c1e9900 */
[----:B0-----:R-:W-:-:S03]  /*1570*/  IMAD.WIDE.U32 R24, R23, 0x4, R4 ;  /* 0x0000000417187825 */ /* 0x001fc600078e0004 */
[----:B------:R-:W5:Y:S04]  /*1580*/  LDG.E.CONSTANT R19, desc[UR6][R2.64+0x1c00] ;  /* 0x001c000602137981 */ /* 0x000f68000c1e9900 */
[----:B------:R-:W2:Y:S01]  /*1590*/  LDG.E.CONSTANT R10, desc[UR6][R24.64] ;  /* 0x00000006180a7981 */ /* 0x000ea2000c1e9900 */
[----:B------:R-:W-:-:S03]  /*15a0*/  IMAD.WIDE.U32 R26, R27, 0x4, R4 ;  /* 0x000000041b1a7825 */ /* 0x000fc600078e0004 */
[----:B------:R-:W5:Y:S01]  /*15b0*/  LDG.E.CONSTANT R20, desc[UR6][R2.64+0x2400] ;  /* 0x0024000602147981 */ /* 0x000f62000c1e9900 */
[----:B------:R-:W-:-:S03]  /*15c0*/  IMAD.WIDE.U32 R6, R7, 0x4, R4 ;  /* 0x0000000407067825 */ /* 0x000fc600078e0004 */
[----:B------:R-:W4:Y:S01]  /*15d0*/  LDG.E.CONSTANT R16, desc[UR6][R26.64] ;  /* 0x000000061a107981 */ /* 0x000f22000c1e9900 */
[----:B------:R-:W-:-:S03]  /*15e0*/  IMAD.WIDE.U32 R4, R29, 0x4, R4 ;  /* 0x000000041d047825 */ /* 0x000fc600078e0004 */
[----:B------:R-:W5:Y:S04]  /*15f0*/  LDG.E.CONSTANT R6, desc[UR6][R6.64] ;  /* 0x0000000606067981 */ /* 0x000f68000c1e9900 */
[----:B------:R-:W5:Y:S04]  /*1600*/  LDG.E.CONSTANT R25, desc[UR6][R2.64+0x2000] ;  /* 0x0020000602197981 */ /* 0x000f68000c1e9900 */
[----:B------:R0:W5:Y:S04]  /*1610*/  LDG.E.CONSTANT R5, desc[UR6][R4.64] ;  /* 0x0000000604057981 */ /* 0x000168000c1e9900 */
[----:B------:R-:W5:Y:S04]  /*1620*/  LDG.E.CONSTANT R24, desc[UR6][R2.64+0x2c00] ;  /* 0x002c000602187981 */ /* 0x000f68000c1e9900 */
[----:B------:R-:W5:Y:S04]  /*1630*/  LDG.E.CONSTANT R27, desc[UR6][R2.64+0x3000] ;  /* 0x00300006021b7981 */ /* 0x000f68000c1e9900 */
[----:B------:R1:W5:Y:S01]  /*1640*/  LDG.E.CONSTANT R22, desc[UR6][R2.64+0x3400] ;  /* 0x0034000602167981 */ /* 0x000362000c1e9900 */
[----:B------:R-:W-:-:S05]  /*1650*/  VIADD R8, R8, 0x1000 ;  /* 0x0000100008087836 */ /* 0x000fca0000000000 */
[----:B------:R-:W-:Y:S02]  /*1660*/  ISETP.GE.AND P1, PT, R8, R11, PT ;  /* 0x0000000b0800720c */ /* 0x000fe40003f26270 */
[----:B0-----:R-:W-:Y:S01]  /*1670*/  IADD3 R4, P2, PT, R2, 0x4000, RZ ;  /* 0x0000400002047810 */ /* 0x001fe20007f5e0ff */
[----:B------:R-:W-:-:S04]  /*1680*/  VIADD R23, R23, 0x1000 ;  /* 0x0000100017177836 */ /* 0x000fc80000000000 */
[----:B-1----:R-:W-:Y:S02]  /*1690*/  IMAD.X R3, RZ, RZ, R3, P2 ;  /* 0x000000ffff037224 */ /* 0x002fe400010e0603 */
[----:B------:R-:W-:Y:S01]  /*16a0*/  IMAD.MOV.U32 R2, RZ, RZ, R4 ;  /* 0x000000ffff027224 */ /* 0x000fe200078e0004 */
[----:B--2---:R-:W-:-:S04]  /*16b0*/  IADD3 R10, PT, PT, R12, R10, R21 ;  /* 0x0000000a0c0a7210 */ /* 0x004fc80007ffe015 */
[----:B---3--:R-:W-:-:S04]  /*16c0*/  IADD3 R10, PT, PT, R17, R18, R10 ;  /* 0x00000012110a7210 */ /* 0x008fc80007ffe00a */
[----:B----4-:R-:W-:-:S04]  /*16d0*/  IADD3 R10, PT, PT, R15, R16, R10 ;  /* 0x000000100f0a7210 */ /* 0x010fc80007ffe00a */
[----:B-----5:R-:W-:-:S04]  /*16e0*/  IADD3 R10, PT, PT, R13, R14, R10 ;  /* 0x0000000e0d0a7210 */ /* 0x020fc80007ffe00a */
[----:B------:R-:W-:-:S04]  /*16f0*/  IADD3 R6, PT, PT, R19, R6, R10 ;  /* 0x0000000613067210 */ /* 0x000fc80007ffe00a */
[----:B------:R-:W-:-:S04]  /*1700*/  IADD3 R6, PT, PT, R20, R25, R6 ;  /* 0x0000001914067210 */ /* 0x000fc80007ffe006 */
[----:B------:R-:W-:-:S04]  /*1710*/  IADD3 R5, PT, PT, R24, R5, R6 ;  /* 0x0000000518057210 */ /* 0x000fc80007ffe006 */
[----:B------:R-:W-:Y:S01]  /*1720*/  IADD3 R21, PT, PT, R22, R27, R5 ;  /* 0x0000001b16157210 */ /* 0x000fe20007ffe005 */
[----:B------:R-:W-:Y:S06]  /*1730*/  @!P1 BRA `(.L_x_27) ;  /* 0xfffffffc00649947 */ /* 0x000fec000383ffff */
.L_x_26:
[----:B------:R-:W-:Y:S05]  /*1740*/  BSYNC.RECONVERGENT B2 ;  /* 0x0000000000027941 */ /* 0x000fea0003800200 */
.L_x_25:
[----:B------:R-:W-:Y:S01]  /*1750*/  IMAD.IADD R4, R9, 0x1, -R8 ;  /* 0x0000000109047824 */ /* 0x000fe200078e0a08 */
[----:B------:R-:W-:Y:S04]  /*1760*/  BSSY.RECONVERGENT B2, `(.L_x_28) ;  /* 0x000001a000027945 */ /* 0x000fe80003800200 */
[----:B------:R-:W-:-:S13]  /*1770*/  ISETP.GT.AND P1, PT, R4, 0x400, PT ;  /* 0x000004000400780c */ /* 0x000fda0003f24270 */
[----:B------:R-:W-:Y:S05]  /*1780*/  @!P1 BRA `(.L_x_29) ;  /* 0x00000000005c9947 */ /* 0x000fea0003800000 */
[----:B------:R-:W0:Y:S01]  /*1790*/  LDC.64 R6, c[0x0][0x380] ;  /* 0x0000e000ff067b82 */ /* 0x000e220000000a00 */
[C---:B------:R-:W-:Y:S01]  /*17a0*/  VIADD R11, R23.reuse, 0x400 ;  /* 0x00000400170b7836 */ /* 0x040fe20000000000 */
[----:B------:R-:W2:Y:S04]  /*17b0*/  LDG.E.CONSTANT R10, desc[UR6][R2.64+-0x400] ;  /* 0xfffc0006020a7981 */ /* 0x000ea8000c1e9900 */
[----:B------:R-:W3:Y:S04]  /*17c0*/  LDG.E.CONSTANT R12, desc[UR6][R2.64+0x400] ;  /* 0x00040006020c7981 */ /* 0x000ee8000c1e9900 */
[----:B------:R-:W4:Y:S04]  /*17d0*/  LDG.E.CONSTANT R13, desc[UR6][R2.64+0xc00] ;  /* 0x000c0006020d7981 */ /* 0x000f28000c1e9900 */
[----:B------:R-:W5:Y:S04]  /*17e0*/  LDG.E.CONSTANT R15, desc[UR6][R2.64+0x1000] ;  /* 0x00100006020f7981 */ /* 0x000f68000c1e9900 */
[----:B------:R1:W5:Y:S01]  /*17f0*/  LDG.E.CONSTANT R14, desc[UR6][R2.64+0x1400] ;  /* 0x00140006020e7981 */ /* 0x000362000c1e9900 */
[----:B0-----:R-:W-:-:S04]  /*1800*/  IMAD.WIDE.U32 R4, R23, 0x4, R6 ;  /* 0x0000000417047825 */ /* 0x001fc800078e0006 */
[----:B------:R-:W-:Y:S02]  /*1810*/  IMAD.WIDE.U32 R6, R11, 0x4, R6 ;  /* 0x000000040b067825 */ /* 0x000fe400078e0006 */
[----:B------:R-:W2:Y:S04]  /*1820*/  LDG.E.CONSTANT R4, desc[UR6][R4.64] ;  /* 0x0000000604047981 */ /* 0x000ea8000c1e9900 */
[----:B------:R-:W3:Y:S04]  /*1830*/  LDG.E.CONSTANT R11, desc[UR6][R2.64] ;  /* 0x00000006020b7981 */ /* 0x000ee8000c1e9900 */
[----:B------:R-:W4:Y:S01]  /*1840*/  LDG.E.CONSTANT R7, desc[UR6][R6.64] ;  /* 0x0000000606077981 */ /* 0x000f22000c1e9900 */
[----:B------:R-:W-:Y:S01]  /*1850*/  PLOP3.LUT P0, PT, PT, PT, PT, 0x8, 0x80 ;  /* 0x000000000080781c */ /* 0x000fe20003f0e170 */
[----:B------:R-:W-:-:S02]  /*1860*/  VIADD R8, R8, 0x800 ;  /* 0x0000080008087836 */ /* 0x000fc40000000000 */
[----:B------:R-:W-:Y:S01]  /*1870*/  VIADD R23, R23, 0x800 ;  /* 0x0000080017177836 */ /* 0x000fe20000000000 */
[----:B--2---:R-:W-:Y:S02]  /*1880*/  IADD3 R10, PT, PT, R10, R4, R21 ;  /* 0x000000040a0a7210 */ /* 0x004fe40007ffe015 */
[----:B------:R-:W-:Y:S02]  /*1890*/  IADD3 R4, P1, PT, R2, 0x2000, RZ ;  /* 0x0000200002047810 */ /* 0x000fe40007f3e0ff */
[----:B---3--:R-:W-:-:S03]  /*18a0*/  IADD3 R10, PT, PT, R12, R11, R10 ;  /* 0x0000000b0c0a7210 */ /* 0x008fc60007ffe00a */
[----:B------:R-:W-:Y:S01]  /*18b0*/  IMAD.X R5, RZ, RZ, R3, P1 ;  /* 0x000000ffff057224 */ /* 0x000fe200008e0603 */
[----:B----4-:R-:W-:Y:S01]  /*18c0*/  IADD3 R10, PT, PT, R13, R7, R10 ;  /* 0x000000070d0a7210 */ /* 0x010fe20007ffe00a */
[----:B-1----:R-:W-:Y:S02]  /*18d0*/  IMAD.MOV.U32 R2, RZ, RZ, R4 ;  /* 0x000000ffff027224 */ /* 0x002fe400078e0004 */
[----:B------:R-:W-:Y:S01]  /*18e0*/  IMAD.MOV.U32 R3, RZ, RZ, R5 ;  /* 0x000000ffff037224 */ /* 0x000fe200078e0005 */
[----:B-----5:R-:W-:-:S07]  /*18f0*/  IADD3 R21, PT, PT, R14, R15, R10 ;  /* 0x0000000f0e157210 */ /* 0x020fce0007ffe00a */
.L_x_29:
[----:B------:R-:W-:Y:S05]  /*1900*/  BSYNC.RECONVERGENT B2 ;  /* 0x0000000000027941 */ /* 0x000fea0003800200 */
.L_x_28:
[----:B------:R-:W-:-:S13]  /*1910*/  ISETP.LT.OR P0, PT, R8, R9, P0 ;  /* 0x000000090800720c */ /* 0x000fda0000701670 */
[----:B------:R-:W-:Y:S05]  /*1920*/  @!P0 BRA `(.L_x_21) ;  /* 0x0000000000208947 */ /* 0x000fea0003800000 */
[----:B------:R-:W0:Y:S01]  /*1930*/  LDC.64 R4, c[0x0][0x380] ;  /* 0x0000e000ff047b82 */ /* 0x000e220000000a00 */
[----:B------:R-:W2:Y:S04]  /*1940*/  LDG.E.CONSTANT R6, desc[UR6][R2.64+-0x400] ;  /* 0xfffc000602067981 */ /* 0x000ea8000c1e9900 */
[----:B------:R-:W3:Y:S04]  /*1950*/  LDG.E.CONSTANT R7, desc[UR6][R2.64] ;  /* 0x0000000602077981 */ /* 0x000ee8000c1e9900 */
[----:B------:R-:W3:Y:S01]  /*1960*/  LDG.E.CONSTANT R8, desc[UR6][R2.64+0x400] ;  /* 0x0004000602087981 */ /* 0x000ee2000c1e9900 */
[----:B0-----:R-:W-:-:S06]  /*1970*/  IMAD.WIDE.U32 R4, R23, 0x4, R4 ;  /* 0x0000000417047825 */ /* 0x001fcc00078e0004 */
[----:B------:R-:W2:Y:S02]  /*1980*/  LDG.E.CONSTANT R4, desc[UR6][R4.64] ;  /* 0x0000000604047981 */ /* 0x000ea4000c1e9900 */
[----:B--2---:R-:W-:-:S04]  /*1990*/  IADD3 R6, PT, PT, R6, R4, R21 ;  /* 0x0000000406067210 */ /* 0x004fc80007ffe015 */
[----:B---3--:R-:W-:-:S07]  /*19a0*/  IADD3 R21, PT, PT, R8, R7, R6 ;  /* 0x0000000708157210 */ /* 0x008fce0007ffe006 */
.L_x_21:
[----:B------:R-:W-:Y:S05]  /*19b0*/  BSYNC.RECONVERGENT B1 ;  /* 0x0000000000017941 */ /* 0x000fea0003800200 */
.L_x_19:
[----:B------:R-:W0:Y:S01]  /*19c0*/  S2R R8, SR_LANEID ;  /* 0x0000000000087919 */ /* 0x000e220000000000 */
[----:B------:R-:W1:Y:S01]  /*19d0*/  SHFL.DOWN PT, R2, R21, 0x1, 0x1f ;  /* 0x08201f0015027f89 */ /* 0x000e6200000e0000 */
[C---:B0-----:R-:W-:Y:S02]  /*19e0*/  ISETP.GT.AND P0, PT, R8.reuse, 0x1e, PT ;  /* 0x0000001e0800780c */ /* 0x041fe40003f04270 */
[----:B------:R-:W-:Y:S02]  /*19f0*/  ISETP.NE.AND P1, PT, R8, RZ, PT ;  /* 0x000000ff0800720c */ /* 0x000fe40003f25270 */
[----:B-1----:R-:W-:Y:S02]  /*1a00*/  SEL R2, R2, RZ, !P0 ;  /* 0x000000ff02027207 */ /* 0x002fe40004000000 */
[----:B------:R-:W-:-:S03]  /*1a10*/  ISETP.GT.AND P0, PT, R8, 0x1d, PT ;  /* 0x0000001d0800780c */ /* 0x000fc60003f04270 */
[----:B------:R-:W-:-:S05]  /*1a20*/  IMAD.IADD R2, R2, 0x1, R21 ;  /* 0x0000000102027824 */ /* 0x000fca00078e0215 */
[----:B------:R-:W0:Y:S01]  /*1a30*/  SHFL.DOWN PT, R3, R2, 0x2, 0x1f ;  /* 0x08401f0002037f89 */ /* 0x000e2200000e0000 */
[----:B------:R-:W-:Y:S01]  /*1a40*/  @!P1 MOV R6, 0x400 ;  /* 0x0000040000069802 */ /* 0x000fe20000000f00 */
[----:B------:R-:W1:Y:S01]  /*1a50*/  @!P1 S2R R7, SR_CgaCtaId ;  /* 0x0000000000079919 */ /* 0x000e620000008800 */
[----:B0-----:R-:W-:Y:S02]  /*1a60*/  SEL R3, R3, RZ, !P0 ;  /* 0x000000ff03037207 */ /* 0x001fe40004000000 */
[----:B------:R-:W-:-:S03]  /*1a70*/  ISETP.GT.AND P0, PT, R8, 0x1b, PT ;  /* 0x0000001b0800780c */ /* 0x000fc60003f04270 */
[----:B------:R-:W-:-:S05]  /*1a80*/  IMAD.IADD R3, R2, 0x1, R3 ;  /* 0x0000000102037824 */ /* 0x000fca00078e0203 */
[----:B------:R-:W0:Y:S01]  /*1a90*/  SHFL.DOWN PT, R4, R3, 0x4, 0x1f ;  /* 0x08801f0003047f89 */ /* 0x000e2200000e0000 */
[----:B-1----:R-:W-:Y:S02]  /*1aa0*/  @!P1 LEA R6, R7, R6, 0x18 ;  /* 0x0000000607069211 */ /* 0x002fe400078ec0ff */
[----:B0-----:R-:W-:Y:S02]  /*1ab0*/  SEL R4, R4, RZ, !P0 ;  /* 0x000000ff04047207 */ /* 0x001fe40004000000 */
[----:B------:R-:W-:-:S03]  /*1ac0*/  ISETP.GT.AND P0, PT, R8, 0x17, PT ;  /* 0x000000170800780c */ /* 0x000fc60003f04270 */
[----:B------:R-:W-:Y:S01]  /*1ad0*/  IMAD.IADD R4, R3, 0x1, R4 ;  /* 0x0000000103047824 */ /* 0x000fe200078e0204 */
[----:B------:R-:W-:-:S04]  /*1ae0*/  @!P1 SHF.R.U32.HI R3, RZ, 0x3, R0 ;  /* 0x00000003ff039819 */ /* 0x000fc80000011600 */
        /* <DEDUP_REMOVED lines=13> */
[----:B------:R-:W0:Y:S01]  /*1bc0*/  S2UR UR5, SR_CgaCtaId ;  /* 0x00000000000579c3 */ /* 0x000e220000008800 */
[----:B------:R-:W-:Y:S02]  /*1bd0*/  UMOV UR4, 0x400 ;  /* 0x0000040000047882 */ /* 0x000fe40000000000 */
[----:B0-----:R-:W-:-:S09]  /*1be0*/  ULEA UR4, UR5, UR4, 0x18 ;  /* 0x0000000405047291 */ /* 0x001fd2000f8ec0ff */
[----:B------:R-:W-:Y:S04]  /*1bf0*/  LDS R0, [UR4+0xc] ;  /* 0x00000c04ff007984 */ /* 0x000fe80008000800 */
[----:B---3--:R-:W0:Y:S04]  /*1c00*/  LDS.128 R4, [UR4+0x10] ;  /* 0x00001004ff047984 */ /* 0x008e280008000c00 */
[----:B------:R-:W1:Y:S01]  /*1c10*/  LDS.64 R8, [UR4+0x20] ;  /* 0x00002004ff087984 */ /* 0x000e620008000a00 */
[----:B0-----:R-:W-:-:S04]  /*1c20*/  IADD3 R0, PT, PT, R4, R0, R3 ;  /* 0x0000000004007210 */ /* 0x001fc80007ffe003 */
[----:B------:R-:W-:-:S04]  /*1c30*/  IADD3 R0, PT, PT, R6, R0, R5 ;  /* 0x0000000006007210 */ /* 0x000fc80007ffe005 */
[----:B-1----:R-:W-:-:S05]  /*1c40*/  IADD3 R0, PT, PT, R8, R0, R7 ;  /* 0x0000000008007210 */ /* 0x002fca0007ffe007 */
[----:B------:R-:W-:Y:S01]  /*1c50*/  IMAD.IADD R3, R0, 0x1, R9 ;  /* 0x0000000100037824 */ /* 0x000fe200078e0209 */
[----:B------:R-:W-:Y:S06]  /*1c60*/  BRA `(.L_x_17) ;  /* 0x0000001c00307947 */ /* 0x000fec0003800000 */
.L_x_2:
        /* <DEDUP_REMOVED lines=12> */
.L_x_32:
[----:B------:R-:W-:Y:S05]  /*1d30*/  BSYNC.RECONVERGENT B1 ;  /* 0x0000000000017941 */ /* 0x000fea0003800200 */
.L_x_31:
        /* <DEDUP_REMOVED lines=16> */
.L_x_37:
        /* <DEDUP_REMOVED lines=9> */
.L_x_36:
[----:B------:R-:W-:Y:S05]  /*1ed0*/  BSYNC.RECONVERGENT B2 ;  /* 0x0000000000027941 */ /* 0x000fea0003800200 */
.L_x_35:
        /* <DEDUP_REMOVED lines=8> */
.L_x_40:
        /* <DEDUP_REMOVED lines=35> */
.L_x_39:
[----:B------:R-:W-:Y:S05]  /*2190*/  BSYNC.RECONVERGENT B2 ;  /* 0x0000000000027941 */ /* 0x000fea0003800200 */
.L_x_38:
        /* <DEDUP_REMOVED lines=22> */
.L_x_42:
[----:B------:R-:W-:Y:S05]  /*2300*/  BSYNC.RECONVERGENT B2 ;  /* 0x0000000000027941 */ /* 0x000fea0003800200 */
.L_x_41:
        /* <DEDUP_REMOVED lines=10> */
.L_x_34:
[----:B------:R-:W-:Y:S05]  /*23b0*/  BSYNC.RECONVERGENT B1 ;  /* 0x0000000000017941 */ /* 0x000fea0003800200 */
.L_x_33:
        /* <DEDUP_REMOVED lines=38> */
[----:B------:R-:W0:Y:S04]  /*2620*/  LDS.128 R4, [UR4+0x10] ;  /* 0x00001004ff047984 */ /* 0x000e280008000c00 */
[----:B------:R-:W1:Y:S01]  /*2630*/  LDS.64 R8, [UR4+0x20] ;  /* 0x00002004ff087984 */ /* 0x000e620008000a00 */
[----:B0-----:R-:W-:-:S04]  /*2640*/  IADD3 R0, PT, PT, R4, R0, R3 ;  /* 0x0000000004007210 */ /* 0x001fc80007ffe003 */
[----:B------:R-:W-:-:S04]  /*2650*/  IADD3 R0, PT, PT, R6, R0, R5 ;  /* 0x0000000006007210 */ /* 0x000fc80007ffe005 */
[----:B-1----:R-:W-:-:S05]  /*2660*/  IADD3 R0, PT, PT, R8, R0, R7 ;  /* 0x0000000008007210 */ /* 0x002fca0007ffe007 */
[----:B--2---:R-:W-:Y:S01]  /*2670*/  IMAD.IADD R3, R0, 0x1, R9 ;  /* 0x0000000100037824 */ /* 0x004fe200078e0209 */
[----:B------:R-:W-:Y:S06]  /*2680*/  BRA `(.L_x_17) ;  /* 0x0000001000a87947 */ /* 0x000fec0003800000 */
.L_x_43:
        /* <DEDUP_REMOVED lines=16> */
[----:B------:R-:W1:Y:S02]  /*2790*/  SHFL.DOWN PT, R2, R3, 0x2, R7 ;  /* 0x0840000003027989 */ /* 0x000e6400000e0007 */
[----:B-1----:R-:W-:Y:S02]  /*27a0*/  SEL R2, R2, RZ, !P0 ;  /* 0x000000ff02027207 */ /* 0x002fe40004000000 */
[----:B------:R-:W-:-:S03]  /*27b0*/  ISETP.GT.AND P0, PT, R8, R7, PT ;  /* 0x000000070800720c */ /* 0x000fc60003f04270 */
[----:B------:R-:W-:Y:S01]  /*27c0*/  IMAD.IADD R2, R3, 0x1, R2 ;  /* 0x0000000103027824 */ /* 0x000fe200078e0202 */
[----:B------:R-:W-:-:S04]  /*27d0*/  @!P1 SHF.R.U32.HI R3, RZ, 0x3, R9 ;  /* 0x00000003ff039819 */ /* 0x000fc80000011609 */
[----:B------:R-:W1:Y:S02]  /*27e0*/  SHFL.DOWN PT, R4, R2, 0x4, R7 ;  /* 0x0880000002047989 */ /* 0x000e6400000e0007 */
[----:B-1----:R-:W-:Y:S01]  /*27f0*/  SEL R5, R4, RZ, !P0 ;  /* 0x000000ff04057207 */ /* 0x002fe20004000000 */
[C---:B------:R-:W-:Y:S02]  /*2800*/  VIADD R4, R6.reuse, 0x8 ;  /* 0x0000000806047836 */ /* 0x040fe40000000000 */
[----:B------:R-:W-:Y:S02]  /*2810*/  VIADD R6, R6, 0x10 ;  /* 0x0000001006067836 */ /* 0x000fe40000000000 */
[----:B------:R-:W-:Y:S01]  /*2820*/  IMAD.IADD R5, R2, 0x1, R5 ;  /* 0x0000000102057824 */ /* 0x000fe200078e0205 */
[----:B------:R-:W-:Y:S02]  /*2830*/  ISETP.GT.AND P0, PT, R4, R7, PT ;  /* 0x000000070400720c */ /* 0x000fe40003f04270 */
[----:B------:R-:W-:-:S02]  /*2840*/  @!P1 MOV R4, 0x400 ;  /* 0x0000040000049802 */ /* 0x000fc40000000f00 */
[----:B------:R-:W1:Y:S02]  /*2850*/  SHFL.DOWN PT, R0, R5, 0x8, R7 ;  /* 0x0900000005007989 */ /* 0x000e6400000e0007 */
[----:B0-----:R-:W-:Y:S02]  /*2860*/  @!P1 LEA R11, R11, R4, 0x18 ;  /* 0x000000040b0b9211 */ /* 0x001fe400078ec0ff */
[----:B------:R-:W-:-:S05]  /*2870*/  @!P1 LOP3.LUT R4, R3, 0x7c, RZ, 0xc0, !PT ;  /* 0x0000007c03049812 */ /* 0x000fca00078ec0ff */
[----:B------:R-:W-:Y:S01]  /*2880*/  @!P1 IMAD.IADD R4, R4, 0x1, R11 ;  /* 0x0000000104049824 */ /* 0x000fe200078e020b */
[----:B-1----:R-:W-:Y:S02]  /*2890*/  SEL R0, R0, RZ, !P0 ;  /* 0x000000ff00007207 */ /* 0x002fe40004000000 */
        /* <DEDUP_REMOVED lines=15> */
[----:B-1----:R-:W0:Y:S04]  /*2990*/  LDS.128 R4, [UR4+0x10] ;  /* 0x00001004ff047984 */ /* 0x002e280008000c00 */
        /* <DEDUP_REMOVED lines=18> */
.L_x_30:
[----:B------:R-:W0:Y:S01]  /*2ac0*/  S2R R0, SR_TID.X ;  /* 0x0000000000007919 */ /* 0x000e220000002100 */
[----:B------:R-:W0:Y:S02]  /*2ad0*/  LDC.64 R2, c[0x0][0x380] ;  /* 0x0000e000ff027b82 */ /* 0x000e240000000a00 */
[----:B0-----:R-:W-:-:S05]  /*2ae0*/  IMAD.WIDE.U32 R2, R0, 0x4, R2 ;  /* 0x0000000400027825 */ /* 0x001fca00078e0002 */
[----:B------:R-:W2:Y:S04]  /*2af0*/  LDG.E.CONSTANT R19, desc[UR6][R2.64] ;  /* 0x0000000602137981 */ /* 0x000ea8000c1e9900 */
[----:B------:R-:W2:Y:S04]  /*2b00*/  LDG.E.CONSTANT R4, desc[UR6][R2.64+0x400] ;  /* 0x0004000602047981 */ /* 0x000ea8000c1e9900 */
[----:B------:R-:W2:Y:S04]  /*2b10*/  LDG.E.CONSTANT R5, desc[UR6][R2.64+0x800] ;  /* 0x0008000602057981 */ /* 0x000ea8000c1e9900 */
[----:B------:R-:W3:Y:S04]  /*2b20*/  LDG.E.CONSTANT R6, desc[UR6][R2.64+0xc00] ;  /* 0x000c000602067981 */ /* 0x000ee8000c1e9900 */
[----:B------:R-:W3:Y:S04]  /*2b30*/  LDG.E.CONSTANT R7, desc[UR6][R2.64+0x1000] ;  /* 0x0010000602077981 */ /* 0x000ee8000c1e9900 */
[----:B------:R-:W4:Y:S04]  /*2b40*/  LDG.E.CONSTANT R8, desc[UR6][R2.64+0x1400] ;  /* 0x0014000602087981 */ /* 0x000f28000c1e9900 */
[----:B------:R-:W4:Y:S04]  /*2b50*/  LDG.E.CONSTANT R9, desc[UR6][R2.64+0x1800] ;  /* 0x0018000602097981 */ /* 0x000f28000c1e9900 */
[----:B------:R-:W5:Y:S04]  /*2b60*/  LDG.E.CONSTANT R10, desc[UR6][R2.64+0x1c00] ;  /* 0x001c0006020a7981 */ /* 0x000f68000c1e9900 */
[----:B------:R-:W5:Y:S04]  /*2b70*/  LDG.E.CONSTANT R11, desc[UR6][R2.64+0x2000] ;  /* 0x00200006020b7981 */ /* 0x000f68000c1e9900 */
[----:B------:R-:W5:Y:S04]  /*2b80*/  LDG.E.CONSTANT R12, desc[UR6][R2.64+0x2400] ;  /* 0x00240006020c7981 */ /* 0x000f68000c1e9900 */
[----:B------:R-:W5:Y:S04]  /*2b90*/  LDG.E.CONSTANT R13, desc[UR6][R2.64+0x2800] ;  /* 0x00280006020d7981 */ /* 0x000f68000c1e9900 */
[----:B------:R-:W5:Y:S04]  /*2ba0*/  LDG.E.CONSTANT R14, desc[UR6][R2.64+0x2c00] ;  /* 0x002c0006020e7981 */ /* 0x000f68000c1e9900 */
[----:B------:R-:W5:Y:S04]  /*2bb0*/  LDG.E.CONSTANT R15, desc[UR6][R2.64+0x3000] ;  /* 0x00300006020f7981 */ /* 0x000f68000c1e9900 */
[----:B------:R-:W5:Y:S04]  /*2bc0*/  LDG.E.CONSTANT R16, desc[UR6][R2.64+0x3400] ;  /* 0x0034000602107981 */ /* 0x000f68000c1e9900 */
[----:B------:R-:W5:Y:S04]  /*2bd0*/  LDG.E.CONSTANT R17, desc[UR6][R2.64+0x3800] ;  /* 0x0038000602117981 */ /* 0x000f68000c1e9900 */
[----:B------:R-:W5:Y:S01]  /*2be0*/  LDG.E.CONSTANT R18, desc[UR6][R2.64+0x3c00] ;  /* 0x003c000602127981 */ /* 0x000f62000c1e9900 */
[----:B------:R-:W-:-:S02]  /*2bf0*/  ISETP.GE.U32.AND P0, PT, R20, 0x2000, PT ;  /* 0x000020001400780c */ /* 0x000fc40003f06070 */
[----:B--2---:R-:W-:-:S04]  /*2c00*/  IADD3 R4, PT, PT, R5, R4, R19 ;  /* 0x0000000405047210 */ /* 0x004fc80007ffe013 */
[----:B---3--:R-:W-:-:S04]  /*2c10*/  IADD3 R4, PT, PT, R7, R6, R4 ;  /* 0x0000000607047210 */ /* 0x008fc80007ffe004 */
[----:B----4-:R-:W-:-:S04]  /*2c20*/  IADD3 R4, PT, PT, R9, R8, R4 ;  /* 0x0000000809047210 */ /* 0x010fc80007ffe004 */
[----:B-----5:R-:W-:Y:S01]  /*2c30*/  IADD3 R4, PT, PT, R11, R10, R4 ;  /* 0x0000000a0b047210 */ /* 0x020fe20007ffe004 */
[----:B------:R-:W-:-:S03]  /*2c40*/  IMAD.MOV.U32 R11, RZ, RZ, 0x1000 ;  /* 0x00001000ff0b7424 */ /* 0x000fc600078e00ff */
[----:B------:R-:W-:-:S04]  /*2c50*/  IADD3 R4, PT, PT, R13, R12, R4 ;  /* 0x0000000c0d047210 */ /* 0x000fc80007ffe004 */
[----:B------:R-:W-:-:S04]  /*2c60*/  IADD3 R4, PT, PT, R15, R14, R4 ;  /* 0x0000000e0f047210 */ /* 0x000fc80007ffe004 */
[----:B------:R-:W-:-:S05]  /*2c70*/  IADD3 R17, PT, PT, R17, R16, R4 ;  /* 0x0000001011117210 */ /* 0x000fca0007ffe004 */
[----:B------:R-:W-:Y:S01]  /*2c80*/  IMAD.IADD R8, R18, 0x1, R17 ;  /* 0x0000000112087824 */ /* 0x000fe200078e0211 */
[----:B------:R-:W-:Y:S06]  /*2c90*/  @!P0 BRA `(.L_x_44) ;  /* 0x00000000008c8947 */ /* 0x000fec0003800000 */
[----:B------:R-:W0:Y:S01]  /*2ca0*/  LDC R7, c[0x0][0x390] ;  /* 0x0000e400ff077b82 */ /* 0x000e220000000800 */
[----:B------:R-:W-:Y:S02]  /*2cb0*/  VIADD R6, R20, 0xfffff000 ;  /* 0xfffff00014067836 */ /* 0x000fe40000000000 */
[----:B------:R-:W-:-:S07]  /*2cc0*/  IMAD.MOV.U32 R11, RZ, RZ, 0x1000 ;  /* 0x00001000ff0b7424 */ /* 0x000fce00078e00ff */
.L_x_46:
[----:B------:R-:W-:-:S05]  /*2cd0*/  IMAD.WIDE R4, R11, 0x4, R2 ;  /* 0x000000040b047825 */ /* 0x000fca00078e0202 */
        /* <DEDUP_REMOVED lines=16> */
[----:B--2---:R-:W-:-:S04]  /*2de0*/  IADD3 R18, PT, PT, R18, R19, R8 ;  /* 0x0000001312127210 */ /* 0x004fc80007ffe008 */
[----:B---3--:R-:W-:Y:S01]  /*2df0*/  IADD3 R18, PT, PT, R21, R20, R18 ;  /* 0x0000001415127210 */ /* 0x008fe20007ffe012 */
[----:B0-----:R-:W-:-:S04]  /*2e00*/  IMAD.MOV.U32 R20, RZ, RZ, R7 ;  /* 0x000000ffff147224 */ /* 0x001fc800078e0007 */
[----:B------:R-:W-:Y:S01]  /*2e10*/  IMAD.IADD R8, R20, 0x1, -R11 ;  /* 0x0000000114087824 */ /* 0x000fe200078e0a0b */
[----:B----4-:R-:W-:-:S04]  /*2e20*/  IADD3 R18, PT, PT, R23, R22, R18 ;  /* 0x0000001617127210 */ /* 0x010fc80007ffe012 */
[----:B------:R-:W-:Y:S02]  /*2e30*/  ISETP.GE.AND P0, PT, R8, 0x1000, PT ;  /* 0x000010000800780c */ /* 0x000fe40003f06270 */
[----:B-----5:R-:W-:-:S04]  /*2e40*/  IADD3 R18, PT, PT, R25, R24, R18 ;  /* 0x0000001819127210 */ /* 0x020fc80007ffe012 */
[----:B------:R-:W-:-:S04]  /*2e50*/  IADD3 R14, PT, PT, R14, R17, R18 ;  /* 0x000000110e0e7210 */ /* 0x000fc80007ffe012 */
[----:B------:R-:W-:-:S04]  /*2e60*/  IADD3 R12, PT, PT, R15, R12, R14 ;  /* 0x0000000c0f0c7210 */ /* 0x000fc80007ffe00e */
[----:B------:R-:W-:-:S04]  /*2e70*/  IADD3 R10, PT, PT, R10, R13, R12 ;  /* 0x0000000d0a0a7210 */ /* 0x000fc80007ffe00c */
[----:B------:R-:W-:Y:S01]  /*2e80*/  IADD3 R8, PT, PT, R16, R9, R10 ;  /* 0x0000000910087210 */ /* 0x000fe20007ffe00a */
[----:B------:R-:W-:Y:S06]  /*2e90*/  @!P0 BRA `(.L_x_45) ;  /* 0x0000000400fc8947 */ /* 0x000fec0003800000 */
[----:B------:R-:W-:-:S05]  /*2ea0*/  VIADD R11, R11, 0x1000 ;  /* 0x000010000b0b7836 */ /* 0x000fca0000000000 */
[----:B------:R-:W-:-:S13]  /*2eb0*/  ISETP.GT.AND P0, PT, R11, R6, PT ;  /* 0x000000060b00720c */ /* 0x000fda0003f04270 */
[----:B------:R-:W-:Y:S05]  /*2ec0*/  @!P0 BRA `(.L_x_46) ;  /* 0xfffffffc00808947 */ /* 0x000fea000383ffff */
.L_x_44:
        /* <DEDUP_REMOVED lines=20> */
.L_x_50:
        /* <DEDUP_REMOVED lines=8> */
.L_x_49:
[----:B------:R-:W-:Y:S05]  /*3090*/  BSYNC.RECONVERGENT B2 ;  /* 0x0000000000027941 */ /* 0x000fea0003800200 */
.L_x_48:
        /* <DEDUP_REMOVED lines=16> */
.L_x_53:
        /* <DEDUP_REMOVED lines=20> */
[----:B------:R-:W5:Y:S04]  /*32e0*/  LDG.E.CONSTANT R22, desc[UR6][R2.64+0x2400] ;  /* 0x0024000602167981 */ /* 0x000f68000c1e9900 */
[----:B------:R0:W5:Y:S04]  /*32f0*/  LDG.E.CONSTANT R5, desc[UR6][R4.64] ;  /* 0x0000000604057981 */ /* 0x000168000c1e9900 */
        /* <DEDUP_REMOVED lines=17> */
.L_x_52:
[----:B------:R-:W-:Y:S05]  /*3410*/  BSYNC.RECONVERGENT B2 ;  /* 0x0000000000027941 */ /* 0x000fea0003800200 */
.L_x_51:
        /* <DEDUP_REMOVED lines=10> */
[----:B------:R-:W5:Y:S01]  /*34c0*/  LDG.E.CONSTANT R16, desc[UR6][R2.64+0x1400] ;  /* 0x0014000602107981 */ /* 0x000f62000c1e9900 */
[----:B0-----:R-:W-:-:S04]  /*34d0*/  IMAD.WIDE.U32 R4, R11, 0x4, R6 ;  /* 0x000000040b047825 */ /* 0x001fc800078e0006 */
[----:B------:R-:W-:Y:S02]  /*34e0*/  IMAD.WIDE.U32 R6, R13, 0x4, R6 ;  /* 0x000000040d067825 */ /* 0x000fe400078e0006 */
[----:B------:R0:W2:Y:S04]  /*34f0*/  LDG.E.CONSTANT R5, desc[UR6][R4.64] ;  /* 0x0000000604057981 */ /* 0x0000a8000c1e9900 */
[----:B------:R1:W3:Y:S04]  /*3500*/  LDG.E.CONSTANT R13, desc[UR6][R2.64] ;  /* 0x00000006020d7981 */ /* 0x0002e8000c1e9900 */
[----:B------:R-:W4:Y:S01]  /*3510*/  LDG.E.CONSTANT R7, desc[UR6][R6.64] ;  /* 0x0000000606077981 */ /* 0x000f22000c1e9900 */
[----:B0-----:R-:W-:Y:S01]  /*3520*/  IADD3 R4, P1, PT, R2, 0x2000, RZ ;  /* 0x0000200002047810 */ /* 0x001fe20007f3e0ff */
[----:B------:R-:W-:Y:S01]  /*3530*/  VIADD R10, R10, 0x800 ;  /* 0x000008000a0a7836 */ /* 0x000fe20000000000 */
[----:B------:R-:W-:Y:S01]  /*3540*/  PLOP3.LUT P0, PT, PT, PT, PT, 0x8, 0x80 ;  /* 0x000000000080781c */ /* 0x000fe20003f0e170 */
[----:B------:R-:W-:-:S02]  /*3550*/  VIADD R11, R11, 0x800 ;  /* 0x000008000b0b7836 */ /* 0x000fc40000000000 */
[----:B-1----:R-:W-:Y:S01]  /*3560*/  IMAD.MOV.U32 R2, RZ, RZ, R4 ;  /* 0x000000ffff027224 */ /* 0x002fe200078e0004 */
[----:B--2---:R-:W-:-:S04]  /*3570*/  IADD3 R12, PT, PT, R12, R5, R8 ;  /* 0x000000050c0c7210 */ /* 0x004fc80007ffe008 */
[----:B---3--:R-:W-:Y:S01]  /*3580*/  IADD3 R12, PT, PT, R14, R13, R12 ;  /* 0x0000000d0e0c7210 */ /* 0x008fe20007ffe00c */
[----:B------:R-:W-:-:S03]  /*3590*/  IMAD.X R5, RZ, RZ, R3, P1 ;  /* 0x000000ffff057224 */ /* 0x000fc600008e0603 */
[----:B----4-:R-:W-:Y:S01]  /*35a0*/  IADD3 R12, PT, PT, R15, R7, R12 ;  /* 0x000000070f0c7210 */ /* 0x010fe20007ffe00c */
[----:B------:R-:W-:-:S03]  /*35b0*/  IMAD.MOV.U32 R3, RZ, RZ, R5 ;  /* 0x000000ffff037224 */ /* 0x000fc600078e0005 */
[----:B-----5:R-:W-:-:S07]  /*35c0*/  IADD3 R8, PT, PT, R16, R17, R12 ;  /* 0x0000001110087210 */ /* 0x020fce0007ffe00c */
.L_x_55:
[----:B------:R-:W-:Y:S05]  /*35d0*/  BSYNC.RECONVERGENT B2 ;  /* 0x0000000000027941 */ /* 0x000fea0003800200 */
.L_x_54:
        /* <DEDUP_REMOVED lines=10> */
.L_x_47:
[----:B------:R-:W-:Y:S05]  /*3680*/  BSYNC.RECONVERGENT B1 ;  /* 0x0000000000017941 */ /* 0x000fea0003800200 */
.L_x_45:
[----:B------:R-:W0:Y:S01]  /*3690*/  S2R R9, SR_LANEID ;  /* 0x0000000000097919 */ /* 0x000e220000000000 */
[----:B------:R-:W1:Y:S01]  /*36a0*/  SHFL.DOWN PT, R2, R8, 0x1, 0x1f ;  /* 0x08201f0008027f89 */ /* 0x000e6200000e0000 */
[C---:B0-----:R-:W-:Y:S02]  /*36b0*/  ISETP.GT.AND P0, PT, R9.reuse, 0x1e, PT ;  /* 0x0000001e0900780c */ /* 0x041fe40003f04270 */
[C---:B------:R-:W-:Y:S02]  /*36c0*/  ISETP.NE.AND P1, PT, R9.reuse, RZ, PT ;  /* 0x000000ff0900720c */ /* 0x040fe40003f25270 */
        /* <DEDUP_REMOVED lines=37> */
[----:B0-----:R-:W-:-:S07]  /*3920*/  IMAD.IADD R3, R0, 0x1, R9 ;  /* 0x0000000100037824 */ /* 0x001fce00078e0209 */
.L_x_17:
[----:B------:R-:W-:Y:S05]  /*3930*/  BSYNC.RECONVERGENT B0 ;  /* 0x0000000000007941 */ /* 0x000fea0003800200 */
.L_x_1:
[----:B------:R-:W-:Y:S05]  /*3940*/  @P0 EXIT ;  /* 0x000000000000094d */ /* 0x000fea0003800000 */
[----:B-1----:R-:W1:Y:S01]  /*3950*/  LDC.64 R4, c[0x0][0x388] ;  /* 0x0000e200ff047b82 */ /* 0x002e620000000a00 */
[----:B------:R-:W0:Y:S02]  /*3960*/  LDCU UR4, c[0x0][0x398] ;  /* 0x00007300ff0477ac */ /* 0x000e240008000800 */
[----:B0-234-:R-:W-:-:S05]  /*3970*/  VIADD R3, R3, UR4 ;  /* 0x0000000403037c36 */ /* 0x01dfca0008000000 */
[----:B-1----:R-:W-:Y:S01]  /*3980*/  STG.E desc[UR6][R4.64], R3 ;  /* 0x0000000304007986 */ /* 0x002fe2000c101906 */
[----:B------:R-:W-:Y:S05]  /*3990*/  EXIT ;  /* 0x000000000000794d */ /* 0x000fea0003800000 */
.L_x_56:
[----:B------:R-:W-:-:S00]  /*39a0*/  BRA `(.L_x_56) ;  /* 0xfffffffc00fc7947 */ /* 0x000fc0000383ffff */
[----:B------:R-:W-:-:S00]  /*39b0*/  NOP ;  /* 0x0000000000007918 */ /* 0x000fc00000000000 */
        /* <DEDUP_REMOVED lines=12> */
.L_x_274:


//--------------------- .text._ZN3cub18CUB_300001_SM_10006detail6reduce18DeviceReduceKernelINS2_10policy_hubIiyN4cuda3std3__44plusIiEEE10Policy1000EN6thrust24THRUST_300001_SM_1000_NS6detail15normal_iteratorINSD_10device_ptrIiEEEEyS9_iNS7_10__identityEEEvT0_PT3_T1_NS0_13GridEvenShareISN_EET2_T4_ --------------------------
	.section	.text._ZN3cub18CUB_300001_SM_10006detail6reduce18DeviceReduceKernelINS2_10policy_hubIiyN4cuda3std3__44plusIiEEE10Policy1000EN6thrust24THRUST_300001_SM_1000_NS6detail15normal_iteratorINSD_10device_ptrIiEEEEyS9_iNS7_10__identityEEEvT0_PT3_T1_NS0_13GridEvenShareISN_EET2_T4_,"ax",@progbits
	.align	128
        .global         _ZN3cub18CUB_300001_SM_10006detail6reduce18DeviceReduceKernelINS2_10policy_hubIiyN4cuda3std3__44plusIiEEE10Policy1000EN6thrust24THRUST_300001_SM_1000_NS6detail15normal_iteratorINSD_10device_ptrIiEEEEyS9_iNS7_10__identityEEEvT0_PT3_T1_NS0_13GridEvenShareISN_EET2_T4_
        .type           _ZN3cub18CUB_300001_SM_10006detail6reduce18DeviceReduceKernelINS2_10policy_hubIiyN4cuda3std3__44plusIiEEE10Policy1000EN6thrust24THRUST_300001_SM_1000_NS6detail15normal_iteratorINSD_10device_ptrIiEEEEyS9_iNS7_10__identityEEEvT0_PT3_T1_NS0_13GridEvenShareISN_EET2_T4_,@function
        .size           _ZN3cub18CUB_300001_SM_10006detail6reduce18DeviceReduceKernelINS2_10policy_hubIiyN4cuda3std3__44plusIiEEE10Policy1000EN6thrust24THRUST_300001_SM_1000_NS6detail15normal_iteratorINSD_10device_ptrIiEEEEyS9_iNS7_10__identityEEEvT0_PT3_T1_NS0_13GridEvenShareISN_EET2_T4_,(.L_x_275 - _ZN3cub18CUB_300001_SM_10006detail6reduce18DeviceReduceKernelINS2_10policy_hubIiyN4cuda3std3__44plusIiEEE10Policy1000EN6thrust24THRUST_300001_SM_1000_NS6detail15normal_iteratorINSD_10device_ptrIiEEEEyS9_iNS7_10__identityEEEvT0_PT3_T1_NS0_13GridEvenShareISN_EET2_T4_)
        .other          _ZN3cub18CUB_300001_SM_10006detail6reduce18DeviceReduceKernelINS2_10policy_hubIiyN4cuda3std3__44plusIiEEE10Policy1000EN6thrust24THRUST_300001_SM_1000_NS6detail15normal_iteratorINSD_10device_ptrIiEEEEyS9_iNS7_10__identityEEEvT0_PT3_T1_NS0_13GridEvenShareISN_EET2_T4_,@"STO_CUDA_ENTRY STV_DEFAULT"
_ZN3cub18CUB_300001_SM_10006detail6reduce18DeviceReduceKernelINS2_10policy_hubIiyN4cuda3std3__44plusIiEEE10Policy1000EN6thrust24THRUST_300001_SM_1000_NS6detail15normal_iteratorINSD_10device_ptrIiEEEEyS9_iNS7_10__identityEEEvT0_PT3_T1_NS0_13GridEvenShareISN_EET2_T4_:
.text._ZN3cub18CUB_300001_SM_10006detail6reduce18DeviceReduceKernelINS2_10policy_hubIiyN4cuda3std3__44plusIiEEE10Policy1000EN6thrust24THRUST_300001_SM_1000_NS6detail15normal_iteratorINSD_10device_ptrIiEEEEyS9_iNS7_10__identityEEEvT0_PT3_T1_NS0_13GridEvenShareISN_EET2_T4_:
[----:B------:R-:W-:Y:S08]  /*0000*/  LDC R1, c[0x0][0x37c] ;  /* 0x0000df00ff017b82 */ /* 0x000ff00000000800 */
[----:B------:R-:W0:Y:S01]  /*0010*/  S2UR UR16, SR_CTAID.X ;  /* 0x00000000001079c3 */ /* 0x000e220000002500 */
[----:B------:R-:W1:Y:S01]  /*0020*/  LDCU.64 UR8, c[0x0][0x3b8] ;  /* 0x00007700ff0877ac */ /* 0x000e620008000a00 */
[----:B------:R-:W-:Y:S01]  /*0030*/  BSSY.RECONVERGENT B0, `(.L_x_57) ;  /* 0x0000201000007945 */ /* 0x000fe20003800200 */
[----:B------:R-:W2:Y:S01]  /*0040*/  LDCU UR5, c[0x0][0x3c0] ;  /* 0x00007800ff0577ac */ /* 0x000ea20008000800 */
[----:B------:R-:W3:Y:S01]  /*0050*/  LDCU.64 UR14, c[0x0][0x358] ;  /* 0x00006b00ff0e77ac */ /* 0x000ee20008000a00 */
[----:B-1----:R-:W-:-:S02]  /*0060*/  IMAD.U32 R2, RZ, RZ, UR8 ;  /* 0x00000008ff027e24 */ /* 0x002fc4000f8e00ff */
[----:B------:R-:W-:Y:S01]  /*0070*/  IMAD.U32 R3, RZ, RZ, UR9 ;  /* 0x00000009ff037e24 */ /* 0x000fe2000f8e00ff */
[----:B--2---:R-:W-:Y:S02]  /*0080*/  USHF.L.U32 UR5, UR5, 0xc, URZ ;  /* 0x0000000c05057899 */ /* 0x004fe400080006ff */
[----:B0-----:R-:W-:Y:S02]  /*0090*/  USHF.L.U32 UR7, UR16, 0xc, URZ ;  /* 0x0000000c10077899 */ /* 0x001fe400080006ff */
[----:B------:R-:W-:-:S04]  /*00a0*/  USHF.R.S32.HI UR4, URZ, 0x1f, UR5 ;  /* 0x0000001fff047899 */ /* 0x000fc80008011405 */
[----:B------:R-:W-:-:S04]  /*00b0*/  IADD3 R23, P1, PT, R2, -UR7, RZ ;  /* 0x8000000702177c10 */ /* 0x000fc8000ff3e0ff */
[----:B------:R-:W-:Y:S02]  /*00c0*/  ISETP.GT.U32.AND P0, PT, R23, 0xfff, PT ;  /* 0x00000fff1700780c */ /* 0x000fe40003f04070 */
[----:B------:R-:W-:-:S04]  /*00d0*/  IADD3.X R22, PT, PT, R3, -0x1, RZ, P1, !PT ;  /* 0xffffffff03167810 */ /* 0x000fc80000ffe4ff */
[----:B------:R-:W-:-:S13]  /*00e0*/  ISETP.GT.U32.AND.EX P0, PT, R22, RZ, PT, P0 ;  /* 0x000000ff1600720c */ /* 0x000fda0003f04100 */
[----:B---3--:R-:W-:Y:S05]  /*00f0*/  @P0 BRA `(.L_x_58) ;  /* 0x0000000c00ac0947 */ /* 0x008fea0003800000 */
[----:B------:R-:W0:Y:S01]  /*0100*/  S2R R3, SR_TID.X ;  /* 0x0000000000037919 */ /* 0x000e220000002100 */
[----:B------:R-:W-:Y:S01]  /*0110*/  VIADD R0, R2, -UR7 ;  /* 0x8000000702007c36 */ /* 0x000fe20008000000 */
[----:B------:R-:W-:Y:S01]  /*0120*/  BSSY.RECONVERGENT B1, `(.L_x_59) ;  /* 0x000000a000017945 */ /* 0x000fe20003800200 */
[----:B------:R-:W-:-:S03]  /*0130*/  IMAD.MOV.U32 R4, RZ, RZ, RZ ;  /* 0x000000ffff047224 */ /* 0x000fc600078e00ff */
[----:B0-----:R-:W-:Y:S01]  /*0140*/  ISETP.GE.AND P0, PT, R3, R0, PT ;  /* 0x000000000300720c */ /* 0x001fe20003f06270 */
[----:B------:R-:W-:-:S12]  /*0150*/  IMAD.MOV.U32 R5, RZ, RZ, R3 ;  /* 0x000000ffff057224 */ /* 0x000fd800078e0003 */
[----:B------:R-:W-:Y:S05]  /*0160*/  @P0 BRA `(.L_x_60) ;  /* 0x0000000000140947 */ /* 0x000fea0003800000 */
[----:B------:R-:W0:Y:S01]  /*0170*/  LDC.64 R6, c[0x0][0x380] ;  /* 0x0000e000ff067b82 */ /* 0x000e220000000a00 */
[----:B------:R-:W-:-:S04]  /*0180*/  VIADD R5, R3, UR7 ;  /* 0x0000000703057c36 */ /* 0x000fc80008000000 */
[----:B0-----:R-:W-:-:S05]  /*0190*/  IMAD.WIDE.U32 R6, R5, 0x4, R6 ;  /* 0x0000000405067825 */ /* 0x001fca00078e0006 */
[----:B------:R0:W5:Y:S01]  /*01a0*/  LDG.E R4, desc[UR14][R6.64] ;  /* 0x0000000e06047981 */ /* 0x000162000c1e1900 */
[----:B------:R-:W-:-:S07]  /*01b0*/  VIADD R5, R3, 0x100 ;  /* 0x0000010003057836 */ /* 0x000fce0000000000 */
.L_x_60:
[----:B------:R-:W-:Y:S05]  /*01c0*/  BSYNC.RECONVERGENT B1 ;  /* 0x0000000000017941 */ /* 0x000fea0003800200 */
.L_x_59:
[----:B------:R-:W-:Y:S01]  /*01d0*/  ISETP.GE.AND P0, PT, R5, R0, PT ;  /* 0x000000000500720c */ /* 0x000fe20003f06270 */
[----:B------:R-:W-:-:S12]  /*01e0*/  BSSY.RECONVERGENT B1, `(.L_x_61) ;  /* 0x000006c000017945 */ /* 0x000fd80003800200 */
[----:B------:R-:W-:Y:S05]  /*01f0*/  @P0 BRA `(.L_x_62) ;  /* 0x0000000400a80947 */ /* 0x000fea0003800000 */
[----:B0-----:R-:W-:Y:S01]  /*0200*/  LOP3.LUT R7, RZ, R5, RZ, 0x33, !PT ;  /* 0x00000005ff077212 */ /* 0x001fe200078e33ff */
[----:B------:R-:W-:Y:S03]  /*0210*/  BSSY.RECONVERGENT B2, `(.L_x_63) ;  /* 0x0000030000027945 */ /* 0x000fe60003800200 */
[----:B------:R-:W-:-:S04]  /*0220*/  IADD3 R7, PT, PT, R2, -UR7, R7 ;  /* 0x8000000702077c10 */ /* 0x000fc8000fffe007 */
[C---:B------:R-:W-:Y:S02]  /*0230*/  ISETP.GE.U32.AND P1, PT, R7.reuse, 0xf00, PT ;  /* 0x00000f000700780c */ /* 0x040fe40003f26070 */
[----:B------:R-:W-:-:S04]  /*0240*/  LEA.HI R2, R7, 0x1, RZ, 0x18 ;  /* 0x0000000107027811 */ /* 0x000fc800078fc0ff */
[----:B------:R-:W-:-:S04]  /*0250*/  LOP3.LUT R21, R2, 0xf, RZ, 0xc0, !PT ;  /* 0x0000000f02157812 */ /* 0x000fc800078ec0ff */
[----:B------:R-:W-:-:S03]  /*0260*/  ISETP.NE.AND P0, PT, R21, RZ, PT ;  /* 0x000000ff1500720c */ /* 0x000fc60003f05270 */
[----:B------:R-:W-:Y:S10]  /*0270*/  @!P1 BRA `(.L_x_64) ;  /* 0x0000000000a49947 */ /* 0x000ff40003800000 */
[----:B------:R-:W0:Y:S01]  /*0280*/  LDCU.64 UR8, c[0x0][0x380] ;  /* 0x00007000ff0877ac */ /* 0x000e220008000a00 */
[----:B------:R-:W-:Y:S01]  /*0290*/  IMAD.WIDE.U32 R6, R5, 0x4, RZ ;  /* 0x0000000405067825 */ /* 0x000fe200078e00ff */
[----:B------:R-:W-:Y:S01]  /*02a0*/  LOP3.LUT R8, R2, 0x1fffff0, RZ, 0xc0, !PT ;  /* 0x01fffff002087812 */ /* 0x000fe200078ec0ff */
[----:B------:R-:W-:-:S04]  /*02b0*/  UIMAD.WIDE.U32 UR4, UR16, 0x4000, URZ ;  /* 0x00004000100478a5 */ /* 0x000fc8000f8e00ff */
[----:B------:R-:W-:Y:S02]  /*02c0*/  IMAD.MOV R8, RZ, RZ, -R8 ;  /* 0x000000ffff087224 */ /* 0x000fe400078e0a08 */
[----:B------:R-:W-:Y:S02]  /*02d0*/  LOP3.LUT R14, R6, UR4, RZ, 0xfc, !PT ;  /* 0x00000004060e7c12 */ /* 0x000fe4000f8efcff */
[----:B------:R-:W-:Y:S02]  /*02e0*/  LOP3.LUT R7, R7, UR5, RZ, 0xfc, !PT ;  /* 0x0000000507077c12 */ /* 0x000fe4000f8efcff */
[----:B0-----:R-:W-:-:S04]  /*02f0*/  IADD3 R14, P1, PT, R14, UR8, RZ ;  /* 0x000000080e0e7c10 */ /* 0x001fc8000ff3e0ff */
[----:B------:R-:W-:-:S04]  /*0300*/  IADD3 R14, P2, PT, R14, 0x2000, RZ ;  /* 0x000020000e0e7810 */ /* 0x000fc80007f5e0ff */
[----:B------:R-:W-:-:S09]  /*0310*/  IADD3.X R7, PT, PT, RZ, UR9, R7, P2, P1 ;  /* 0x00000009ff077c10 */ /* 0x000fd200097e2407 */
.L_x_65:
[----:B------:R-:W-:-:S05]  /*0320*/  IMAD.MOV.U32 R6, RZ, RZ, R14 ;  /* 0x000000ffff067224 */ /* 0x000fca00078e000e */
[----:B------:R-:W2:Y:S04]  /*0330*/  LDG.E R15, desc[UR14][R6.64+-0x2000] ;  /* 0xffe0000e060f7981 */ /* 0x000ea8000c1e1900 */
[----:B------:R-:W2:Y:S04]  /*0340*/  LDG.E R16, desc[UR14][R6.64+-0x1c00] ;  /* 0xffe4000e06107981 */ /* 0x000ea8000c1e1900 */
[----:B------:R-:W3:Y:S04]  /*0350*/  LDG.E R18, desc[UR14][R6.64+-0x1800] ;  /* 0xffe8000e06127981 */ /* 0x000ee8000c1e1900 */
[----:B------:R-:W3:Y:S04]  /*0360*/  LDG.E R17, desc[UR14][R6.64+-0x1400] ;  /* 0xffec000e06117981 */ /* 0x000ee8000c1e1900 */
[----:B------:R-:W4:Y:S04]  /*0370*/  LDG.E R20, desc[UR14][R6.64+-0x1000] ;  /* 0xfff0000e06147981 */ /* 0x000f28000c1e1900 */
        /* <DEDUP_REMOVED lines=10> */
[----:B------:R0:W4:Y:S01]  /*0420*/  LDG.E R10, desc[UR14][R6.64+0x1c00] ;  /* 0x001c000e060a7981 */ /* 0x000122000c1e1900 */
[----:B------:R-:W-:-:S02]  /*0430*/  VIADD R8, R8, 0x10 ;  /* 0x0000001008087836 */ /* 0x000fc40000000000 */
[----:B------:R-:W-:-:S03]  /*0440*/  VIADD R5, R5, 0x1000 ;  /* 0x0000100005057836 */ /* 0x000fc60000000000 */
[----:B------:R-:W-:Y:S02]  /*0450*/  ISETP.NE.AND P1, PT, R8, RZ, PT ;  /* 0x000000ff0800720c */ /* 0x000fe40003f25270 */
[----:B--2--5:R-:W-:-:S04]  /*0460*/  IADD3 R15, PT, PT, R16, R15, R4 ;  /* 0x0000000f100f7210 */ /* 0x024fc80007ffe004 */
[----:B---3--:R-:W-:-:S04]  /*0470*/  IADD3 R15, PT, PT, R17, R18, R15 ;  /* 0x00000012110f7210 */ /* 0x008fc80007ffe00f */
[----:B----4-:R-:W-:-:S04]  /*0480*/  IADD3 R15, PT, PT, R19, R20, R15 ;  /* 0x00000014130f7210 */ /* 0x010fc80007ffe00f */
[----:B------:R-:W-:-:S04]  /*0490*/  IADD3 R15, PT, PT, R23, R22, R15 ;  /* 0x00000016170f7210 */ /* 0x000fc80007ffe00f */
[----:B------:R-:W-:-:S04]  /*04a0*/  IADD3 R15, PT, PT, R25, R24, R15 ;  /* 0x00000018190f7210 */ /* 0x000fc80007ffe00f */
[----:B------:R-:W-:Y:S02]  /*04b0*/  IADD3 R13, PT, PT, R13, R14, R15 ;  /* 0x0000000e0d0d7210 */ /* 0x000fe40007ffe00f */
[----:B------:R-:W-:-:S05]  /*04c0*/  IADD3 R14, P2, PT, R6, 0x4000, RZ ;  /* 0x00004000060e7810 */ /* 0x000fca0007f5e0ff */
[----:B0-----:R-:W-:Y:S01]  /*04d0*/  IMAD.X R7, RZ, RZ, R7, P2 ;  /* 0x000000ffff077224 */ /* 0x001fe200010e0607 */
[----:B------:R-:W-:-:S04]  /*04e0*/  IADD3 R9, PT, PT, R12, R9, R13 ;  /* 0x000000090c097210 */ /* 0x000fc80007ffe00d */
[----:B------:R-:W-:Y:S01]  /*04f0*/  IADD3 R4, PT, PT, R10, R11, R9 ;  /* 0x0000000b0a047210 */ /* 0x000fe20007ffe009 */
[----:B------:R-:W-:Y:S06]  /*0500*/  @P1 BRA `(.L_x_65) ;  /* 0xfffffffc00841947 */ /* 0x000fec000383ffff */
.L_x_64:
[----:B------:R-:W-:Y:S05]  /*0510*/  BSYNC.RECONVERGENT B2 ;  /* 0x0000000000027941 */ /* 0x000fea0003800200 */
.L_x_63:
[----:B------:R-:W-:Y:S05]  /*0520*/  @!P0 BRA `(.L_x_62) ;  /* 0x0000000000dc8947 */ /* 0x000fea0003800000 */
[----:B------:R-:W-:Y:S01]  /*0530*/  ISETP.GE.U32.AND P0, PT, R21, 0x8, PT ;  /* 0x000000081500780c */ /* 0x000fe20003f06070 */
[----:B------:R-:W-:Y:S01]  /*0540*/  BSSY.RECONVERGENT B2, `(.L_x_66) ;  /* 0x0000016000027945 */ /* 0x000fe20003800200 */
[----:B------:R-:W-:-:S04]  /*0550*/  LOP3.LUT R16, R2, 0x7, RZ, 0xc0, !PT ;  /* 0x0000000702107812 */ /* 0x000fc800078ec0ff */
[----:B------:R-:W-:-:S07]  /*0560*/  ISETP.NE.AND P1, PT, R16, RZ, PT ;  /* 0x000000ff1000720c */ /* 0x000fce0003f25270 */
[----:B------:R-:W-:Y:S06]  /*0570*/  @!P0 BRA `(.L_x_67) ;  /* 0x0000000000488947 */ /* 0x000fec0003800000 */
[----:B------:R-:W0:Y:S01]  /*0580*/  LDCU.64 UR4, c[0x0][0x380] ;  /* 0x00007000ff0477ac */ /* 0x000e220008000a00 */
[----:B------:R-:W-:-:S04]  /*0590*/  IADD3 R7, P0, PT, R5, UR7, RZ ;  /* 0x0000000705077c10 */ /* 0x000fc8000ff1e0ff */
[----:B------:R-:W-:Y:S02]  /*05a0*/  LEA.HI.X.SX32 R8, R5, RZ, 0x1, P0 ;  /* 0x000000ff05087211 */ /* 0x000fe400000f0eff */
[----:B0-----:R-:W-:-:S04]  /*05b0*/  LEA R6, P0, R7, UR4, 0x2 ;  /* 0x0000000407067c11 */ /* 0x001fc8000f8010ff */
[----:B------:R-:W-:-:S05]  /*05c0*/  LEA.HI.X R7, R7, UR5, R8, 0x2, P0 ;  /* 0x0000000507077c11 */ /* 0x000fca00080f1408 */
[----:B------:R-:W2:Y:S04]  /*05d0*/  LDG.E R9, desc[UR14][R6.64] ;  /* 0x0000000e06097981 */ /* 0x000ea8000c1e1900 */
[----:B------:R-:W2:Y:S04]  /*05e0*/  LDG.E R8, desc[UR14][R6.64+0x400] ;  /* 0x0004000e06087981 */ /* 0x000ea8000c1e1900 */
[----:B------:R-:W3:Y:S04]  /*05f0*/  LDG.E R11, desc[UR14][R6.64+0x800] ;  /* 0x0008000e060b7981 */ /* 0x000ee8000c1e1900 */
[----:B------:R-:W3:Y:S04]  /*0600*/  LDG.E R10, desc[UR14][R6.64+0xc00] ;  /* 0x000c000e060a7981 */ /* 0x000ee8000c1e1900 */
[----:B------:R-:W4:Y:S04]  /*0610*/  LDG.E R13, desc[UR14][R6.64+0x1000] ;  /* 0x0010000e060d7981 */ /* 0x000f28000c1e1900 */
[----:B------:R-:W4:Y:S04]  /*0620*/  LDG.E R12, desc[UR14][R6.64+0x1400] ;  /* 0x0014000e060c7981 */ /* 0x000f28000c1e1900 */
[----:B------:R-:W4:Y:S04]  /*0630*/  LDG.E R15, desc[UR14][R6.64+0x1800] ;  /* 0x0018000e060f7981 */ /* 0x000f28000c1e1900 */
[----:B------:R-:W4:Y:S01]  /*0640*/  LDG.E R14, desc[UR14][R6.64+0x1c00] ;  /* 0x001c000e060e7981 */ /* 0x000f22000c1e1900 */
[----:B------:R-:W-:Y:S01]  /*0650*/  VIADD R5, R5, 0x800 ;  /* 0x0000080005057836 */ /* 0x000fe20000000000 */
[----:B--2--5:R-:W-:-:S04]  /*0660*/  IADD3 R8, PT, PT, R8, R9, R4 ;  /* 0x0000000908087210 */ /* 0x024fc80007ffe004 */
[----:B---3--:R-:W-:-:S04]  /*0670*/  IADD3 R8, PT, PT, R10, R11, R8 ;  /* 0x0000000b0a087210 */ /* 0x008fc80007ffe008 */
[----:B----4-:R-:W-:-:S04]  /*0680*/  IADD3 R8, PT, PT, R12, R13, R8 ;  /* 0x0000000d0c087210 */ /* 0x010fc80007ffe008 */
[----:B------:R-:W-:-:S07]  /*0690*/  IADD3 R4, PT, PT, R14, R15, R8 ;  /* 0x0000000f0e047210 */ /* 0x000fce0007ffe008 */
.L_x_67:
[----:B------:R-:W-:Y:S05]  /*06a0*/  BSYNC.RECONVERGENT B2 ;  /* 0x0000000000027941 */ /* 0x000fea0003800200 */
.L_x_66:
        /* <DEDUP_REMOVED lines=14> */
[----:B------:R-:W3:Y:S01]  /*0790*/  LDG.E R10, desc[UR14][R6.64+0xc00] ;  /* 0x000c000e060a7981 */ /* 0x000ee2000c1e1900 */
[----:B------:R-:W-:Y:S01]  /*07a0*/  VIADD R5, R5, 0x400 ;  /* 0x0000040005057836 */ /* 0x000fe20000000000 */
[----:B--2--5:R-:W-:-:S04]  /*07b0*/  IADD3 R4, PT, PT, R8, R9, R4 ;  /* 0x0000000908047210 */ /* 0x024fc80007ffe004 */
[----:B---3--:R-:W-:-:S07]  /*07c0*/  IADD3 R4, PT, PT, R10, R11, R4 ;  /* 0x0000000b0a047210 */ /* 0x008fce0007ffe004 */
.L_x_69:
[----:B------:R-:W-:Y:S05]  /*07d0*/  BSYNC.RECONVERGENT B2 ;  /* 0x0000000000027941 */ /* 0x000fea0003800200 */
.L_x_68:
[----:B------:R-:W-:Y:S05]  /*07e0*/  @!P1 BRA `(.L_x_62) ;  /* 0x00000000002c9947 */ /* 0x000fea0003800000 */
[----:B------:R-:W0:Y:S01]  /*07f0*/  LDC.64 R6, c[0x0][0x380] ;  /* 0x0000e000ff067b82 */ /* 0x000e220000000a00 */
[----:B------:R-:W-:Y:S02]  /*0800*/  IMAD.U32 R9, RZ, RZ, UR16 ;  /* 0x00000010ff097e24 */ /* 0x000fe4000f8e00ff */
[----:B------:R-:W-:Y:S02]  /*0810*/  IMAD.MOV R2, RZ, RZ, -R2 ;  /* 0x000000ffff027224 */ /* 0x000fe400078e0a02 */
[----:B0-----:R-:W-:-:S07]  /*0820*/  IMAD.WIDE.U32 R6, R9, 0x4000, R6 ;  /* 0x0000400009067825 */ /* 0x001fce00078e0006 */
.L_x_70:
[----:B------:R-:W-:-:S06]  /*0830*/  IMAD.WIDE R8, R5, 0x4, R6 ;  /* 0x0000000405087825 */ /* 0x000fcc00078e0206 */
[----:B------:R-:W2:Y:S01]  /*0840*/  LDG.E R9, desc[UR14][R8.64] ;  /* 0x0000000e08097981 */ /* 0x000ea2000c1e1900 */
[----:B------:R-:W-:Y:S02]  /*0850*/  VIADD R2, R2, 0x1 ;  /* 0x0000000102027836 */ /* 0x000fe40000000000 */
[----:B------:R-:W-:-:S03]  /*0860*/  VIADD R5, R5, 0x100 ;  /* 0x0000010005057836 */ /* 0x000fc60000000000 */
[----:B------:R-:W-:Y:S01]  /*0870*/  ISETP.NE.AND P0, PT, R2, RZ, PT ;  /* 0x000000ff0200720c */ /* 0x000fe20003f05270 */
[----:B--2--5:R-:W-:-:S12]  /*0880*/  IMAD.IADD R4, R9, 0x1, R4 ;  /* 0x0000000109047824 */ /* 0x024fd800078e0204 */
[----:B------:R-:W-:Y:S05]  /*0890*/  @P0 BRA `(.L_x_70) ;  /* 0xfffffffc00e40947 */ /* 0x000fea000383ffff */
.L_x_62:
[----:B------:R-:W-:Y:S05]  /*08a0*/  BSYNC.RECONVERGENT B1 ;  /* 0x0000000000017941 */ /* 0x000fea0003800200 */
.L_x_61:
[----:B------:R-:W-:-:S13]  /*08b0*/  ISETP.GE.AND P0, PT, R0, 0x100, PT ;  /* 0x000001000000780c */ /* 0x000fda0003f06270 */
[----:B------:R-:W-:Y:S05]  /*08c0*/  @!P0 BRA `(.L_x_71) ;  /* 0x0000000000ac8947 */ /* 0x000fea0003800000 */
[----:B------:R-:W1:Y:S01]  /*08d0*/  S2R R8, SR_LANEID ;  /* 0x0000000000087919 */ /* 0x000e620000000000 */
[----:B-----5:R-:W2:Y:S01]  /*08e0*/  SHFL.DOWN PT, R0, R4, 0x1, 0x1f ;  /* 0x08201f0004007f89 */ /* 0x020ea200000e0000 */
[C---:B-1----:R-:W-:Y:S02]  /*08f0*/  ISETP.GT.AND P0, PT, R8.reuse, 0x1e, PT ;  /* 0x0000001e0800780c */ /* 0x042fe40003f04270 */
[----:B------:R-:W-:Y:S02]  /*0900*/  ISETP.NE.AND P1, PT, R8, RZ, PT ;  /* 0x000000ff0800720c */ /* 0x000fe40003f25270 */
[----:B--2---:R-:W-:Y:S02]  /*0910*/  SEL R5, R0, RZ, !P0 ;  /* 0x000000ff00057207 */ /* 0x004fe40004000000 */
[----:B------:R-:W-:-:S03]  /*0920*/  ISETP.GT.AND P0, PT, R8, 0x1d, PT ;  /* 0x0000001d0800780c */ /* 0x000fc60003f04270 */
[----:B------:R-:W-:-:S05]  /*0930*/  IMAD.IADD R5, R5, 0x1, R4 ;  /* 0x0000000105057824 */ /* 0x000fca00078e0204 */
[----:B------:R-:W1:Y:S01]  /*0940*/  SHFL.DOWN PT, R0, R5, 0x2, 0x1f ;  /* 0x08401f0005007f89 */ /* 0x000e6200000e0000 */
[----:B0-----:R-:W0:Y:S01]  /*0950*/  @!P1 S2R R6, SR_CgaCtaId ;  /* 0x0000000000069919 */ /* 0x001e220000008800 */
[----:B-1----:R-:W-:Y:S02]  /*0960*/  SEL R0, R0, RZ, !P0 ;  /* 0x000000ff00007207 */ /* 0x002fe40004000000 */
[----:B------:R-:W-:-:S03]  /*0970*/  ISETP.GT.AND P0, PT, R8, 0x1b, PT ;  /* 0x0000001b0800780c */ /* 0x000fc60003f04270 */
[----:B------:R-:W-:Y:S01]  /*0980*/  IMAD.IADD R0, R5, 0x1, R0 ;  /* 0x0000000105007824 */ /* 0x000fe200078e0200 */
[----:B------:R-:W-:-:S04]  /*0990*/  @!P1 MOV R5, 0x400 ;  /* 0x0000040000059802 */ /* 0x000fc80000000f00 */
[----:B------:R-:W1:Y:S01]  /*09a0*/  SHFL.DOWN PT, R2, R0, 0x4, 0x1f ;  /* 0x08801f0000027f89 */ /* 0x000e6200000e0000 */
[----:B0-----:R-:W-:Y:S02]  /*09b0*/  @!P1 LEA R5, R6, R5, 0x18 ;  /* 0x0000000506059211 */ /* 0x001fe400078ec0ff */
[----:B-1----:R-:W-:Y:S02]  /*09c0*/  SEL R7, R2, RZ, !P0 ;  /* 0x000000ff02077207 */ /* 0x002fe40004000000 */
        /* <DEDUP_REMOVED lines=19> */
[----:B--2---:R-:W-:Y:S04]  /*0b00*/  LDS R0, [UR4+0xc] ;  /* 0x00000c04ff007984 */ /* 0x004fe80008000800 */
[----:B------:R-:W0:Y:S04]  /*0b10*/  LDS.128 R4, [UR4+0x10] ;  /* 0x00001004ff047984 */ /* 0x000e280008000c00 */
[----:B------:R-:W1:Y:S01]  /*0b20*/  LDS.64 R2, [UR4+0x20] ;  /* 0x00002004ff027984 */ /* 0x000e620008000a00 */
[----:B0-----:R-:W-:-:S04]  /*0b30*/  IADD3 R0, PT, PT, R4, R0, R9 ;  /* 0x0000000004007210 */ /* 0x001fc80007ffe009 */
[----:B------:R-:W-:-:S04]  /*0b40*/  IADD3 R0, PT, PT, R6, R0, R5 ;  /* 0x0000000006007210 */ /* 0x000fc80007ffe005 */
[----:B-1----:R-:W-:-:S05]  /*0b50*/  IADD3 R0, PT, PT, R2, R0, R7 ;  /* 0x0000000002007210 */ /* 0x002fca0007ffe007 */
[----:B------:R-:W-:Y:S01]  /*0b60*/  IMAD.IADD R9, R0, 0x1, R3 ;  /* 0x0000000100097824 */ /* 0x000fe200078e0203 */
[----:B------:R-:W-:Y:S06]  /*0b70*/  BRA `(.L_x_72) ;  /* 0x0000001400307947 */ /* 0x000fec0003800000 */
.L_x_71:
[----:B------:R-:W-:Y:S01]  /*0b80*/  LOP3.LUT R2, R3, 0x3e0, RZ, 0xc0, !PT ;  /* 0x000003e003027812 */ /* 0x000fe200078ec0ff */
[----:B------:R-:W1:Y:S03]  /*0b90*/  S2R R10, SR_LANEID ;  /* 0x00000000000a7919 */ /* 0x000e660000000000 */
[----:B0-----:R-:W-:Y:S01]  /*0ba0*/  LOP3.LUT R7, RZ, R2, RZ, 0x33, !PT ;  /* 0x00000002ff077212 */ /* 0x001fe200078e33ff */
[----:B------:R-:W-:-:S04]  /*0bb0*/  VIADD R5, R2, 0x20 ;  /* 0x0000002002057836 */ /* 0x000fc80000000000 */
[----:B------:R-:W-:Y:S01]  /*0bc0*/  IMAD.IADD R7, R0, 0x1, R7 ;  /* 0x0000000100077824 */ /* 0x000fe200078e0207 */
[----:B------:R-:W-:-:S04]  /*0bd0*/  ISETP.GT.AND P0, PT, R5, R0, PT ;  /* 0x000000000500720c */ /* 0x000fc80003f04270 */
[----:B------:R-:W-:-:S05]  /*0be0*/  SEL R7, R7, 0x1f, P0 ;  /* 0x0000001f07077807 */ /* 0x000fca0000000000 */
[----:B-----5:R-:W0:Y:S01]  /*0bf0*/  SHFL.DOWN PT, R2, R4, 0x1, R7 ;  /* 0x0820000004027989 */ /* 0x020e2200000e0007 */
[CC--:B-1----:R-:W-:Y:S01]  /*0c00*/  ISETP.GE.AND P0, PT, R10.reuse, R7.reuse, PT ;  /* 0x000000070a00720c */ /* 0x0c2fe20003f06270 */
[C---:B------:R-:W-:Y:S01]  /*0c10*/  VIADD R6, R10.reuse, 0x2 ;  /* 0x000000020a067836 */ /* 0x040fe20000000000 */
[C---:B------:R-:W-:Y:S01]  /*0c20*/  ISETP.NE.AND P1, PT, R10.reuse, RZ, PT ;  /* 0x000000ff0a00720c */ /* 0x040fe20003f25270 */
[----:B------:R-:W-:Y:S01]  /*0c30*/  VIADD R8, R10, 0x4 ;  /* 0x000000040a087836 */ /* 0x000fe20000000000 */
[----:B0-----:R-:W-:Y:S02]  /*0c40*/  SEL R5, R2, RZ, !P0 ;  /* 0x000000ff02057207 */ /* 0x001fe40004000000 */
        /* <DEDUP_REMOVED lines=35> */
[----:B------:R-:W0:Y:S04]  /*0e80*/  LDS.128 R4, [UR4+0x10] ;  /* 0x00001004ff047984 */ /* 0x000e280008000c00 */
[----:B------:R-:W2:Y:S04]  /*0e90*/  LDS R2, [UR4+0xc] ;  /* 0x00000c04ff027984 */ /* 0x000ea80008000800 */
[----:B------:R-:W3:Y:S01]  /*0ea0*/  LDS.64 R10, [UR4+0x20] ;  /* 0x00002004ff0a7984 */ /* 0x000ee20008000a00 */
[----:B0-----:R-:W-:Y:S02]  /*0eb0*/  SEL R4, R4, RZ, P2 ;  /* 0x000000ff04047207 */ /* 0x001fe40001000000 */
[----:B------:R-:W-:-:S02]  /*0ec0*/  ISETP.GT.AND P2, PT, R0, 0x60, PT ;  /* 0x000000600000780c */ /* 0x000fc40003f44270 */
[----:B--2---:R-:W-:Y:S02]  /*0ed0*/  SEL R2, R2, RZ, P1 ;  /* 0x000000ff02027207 */ /* 0x004fe40000800000 */
        /* <DEDUP_REMOVED lines=8> */
[----:B---3--:R-:W-:Y:S02]  /*0f60*/  SEL R10, R10, RZ, P2 ;  /* 0x000000ff0a0a7207 */ /* 0x008fe40001000000 */
[----:B------:R-:W-:Y:S02]  /*0f70*/  SEL R11, R11, RZ, P3 ;  /* 0x000000ff0b0b7207 */ /* 0x000fe40001800000 */
[----:B------:R-:W-:-:S05]  /*0f80*/  IADD3 R2, PT, PT, R10, R2, R7 ;  /* 0x000000020a027210 */ /* 0x000fca0007ffe007 */
[----:B-1----:R-:W-:Y:S01]  /*0f90*/  IMAD.IADD R9, R2, 0x1, R11 ;  /* 0x0000000102097824 */ /* 0x002fe200078e020b */
[----:B------:R-:W-:Y:S06]  /*0fa0*/  BRA `(.L_x_72) ;  /* 0x0000001000247947 */ /* 0x000fec0003800000 */
.L_x_58:
[----:B------:R-:W0:Y:S01]  /*0fb0*/  S2R R0, SR_TID.X ;  /* 0x0000000000007919 */ /* 0x000e220000002100 */
[----:B------:R-:W1:Y:S01]  /*0fc0*/  LDC.64 R4, c[0x0][0x380] ;  /* 0x0000e000ff047b82 */ /* 0x000e620000000a00 */
[----:B0-----:R-:W-:-:S04]  /*0fd0*/  VIADD R7, R0, UR7 ;  /* 0x0000000700077c36 */ /* 0x001fc80008000000 */
[----:B-1----:R-:W-:-:S05]  /*0fe0*/  IMAD.WIDE.U32 R4, R7, 0x4, R4 ;  /* 0x0000000407047825 */ /* 0x002fca00078e0004 */
[----:B------:R-:W2:Y:S04]  /*0ff0*/  LDG.E R6, desc[UR14][R4.64] ;  /* 0x0000000e04067981 */ /* 0x000ea8000c1e1900 */
[----:B------:R-:W2:Y:S04]  /*1000*/  LDG.E R7, desc[UR14][R4.64+0x400] ;  /* 0x0004000e04077981 */ /* 0x000ea8000c1e1900 */
[----:B------:R-:W2:Y:S04]  /*1010*/  LDG.E R8, desc[UR14][R4.64+0x800] ;  /* 0x0008000e04087981 */ /* 0x000ea8000c1e1900 */
[----:B------:R-:W3:Y:S04]  /*1020*/  LDG.E R9, desc[UR14][R4.64+0xc00] ;  /* 0x000c000e04097981 */ /* 0x000ee8000c1e1900 */
[----:B------:R-:W3:Y:S04]  /*1030*/  LDG.E R10, desc[UR14][R4.64+0x1000] ;  /* 0x0010000e040a7981 */ /* 0x000ee8000c1e1900 */
[----:B------:R-:W4:Y:S04]  /*1040*/  LDG.E R11, desc[UR14][R4.64+0x1400] ;  /* 0x0014000e040b7981 */ /* 0x000f28000c1e1900 */
[----:B------:R-:W4:Y:S04]  /*1050*/  LDG.E R12, desc[UR14][R4.64+0x1800] ;  /* 0x0018000e040c7981 */ /* 0x000f28000c1e1900 */
[----:B------:R-:W5:Y:S04]  /*1060*/  LDG.E R13, desc[UR14][R4.64+0x1c00] ;  /* 0x001c000e040d7981 */ /* 0x000f68000c1e1900 */
[----:B------:R-:W5:Y:S04]  /*1070*/  LDG.E R14, desc[UR14][R4.64+0x2000] ;  /* 0x0020000e040e7981 */ /* 0x000f68000c1e1900 */
[----:B------:R-:W5:Y:S04]  /*1080*/  LDG.E R15, desc[UR14][R4.64+0x2400] ;  /* 0x0024000e040f7981 */ /* 0x000f68000c1e1900 */
[----:B------:R-:W5:Y:S04]  /*1090*/  LDG.E R16, desc[UR14][R4.64+0x2800] ;  /* 0x0028000e04107981 */ /* 0x000f68000c1e1900 */
[----:B------:R-:W5:Y:S04]  /*10a0*/  LDG.E R17, desc[UR14][R4.64+0x2c00] ;  /* 0x002c000e04117981 */ /* 0x000f68000c1e1900 */
[----:B------:R-:W5:Y:S04]  /*10b0*/  LDG.E R18, desc[UR14][R4.64+0x3000] ;  /* 0x0030000e04127981 */ /* 0x000f68000c1e1900 */
[----:B------:R-:W5:Y:S04]  /*10c0*/  LDG.E R19, desc[UR14][R4.64+0x3400] ;  /* 0x0034000e04137981 */ /* 0x000f68000c1e1900 */
[----:B------:R-:W5:Y:S04]  /*10d0*/  LDG.E R20, desc[UR14][R4.64+0x3800] ;  /* 0x0038000e04147981 */ /* 0x000f68000c1e1900 */
[----:B------:R-:W5:Y:S01]  /*10e0*/  LDG.E R21, desc[UR14][R4.64+0x3c00] ;  /* 0x003c000e04157981 */ /* 0x000f62000c1e1900 */
[----:B------:R-:W-:-:S04]  /*10f0*/  ISETP.GE.U32.AND P0, PT, R23, UR5, PT ;  /* 0x0000000517007c0c */ /* 0x000fc8000bf06070 */
[----:B------:R-:W-:Y:S02]  /*1100*/  ISETP.GE.U32.AND.EX P0, PT, R22, UR4, PT, P0 ;  /* 0x0000000416007c0c */ /* 0x000fe4000bf06100 */
[----:B--2---:R-:W-:-:S04]  /*1110*/  IADD3 R6, PT, PT, R8, R7, R6 ;  /* 0x0000000708067210 */ /* 0x004fc80007ffe006 */
[----:B---3--:R-:W-:-:S04]  /*1120*/  IADD3 R6, PT, PT, R10, R9, R6 ;  /* 0x000000090a067210 */ /* 0x008fc80007ffe006 */
[----:B----4-:R-:W-:-:S04]  /*1130*/  IADD3 R6, PT, PT, R12, R11, R6 ;  /* 0x0000000b0c067210 */ /* 0x010fc80007ffe006 */
[----:B-----5:R-:W-:-:S04]  /*1140*/  IADD3 R6, PT, PT, R14, R13, R6 ;  /* 0x0000000d0e067210 */ /* 0x020fc80007ffe006 */
[----:B------:R-:W-:-:S04]  /*1150*/  IADD3 R6, PT, PT, R16, R15, R6 ;  /* 0x0000000f10067210 */ /* 0x000fc80007ffe006 */
[----:B------:R-:W-:-:S04]  /*1160*/  IADD3 R6, PT, PT, R18, R17, R6 ;  /* 0x0000001112067210 */ /* 0x000fc80007ffe006 */
[----:B------:R-:W-:-:S05]  /*1170*/  IADD3 R6, PT, PT, R20, R19, R6 ;  /* 0x0000001314067210 */ /* 0x000fca0007ffe006 */
[----:B------:R-:W-:Y:S01]  /*1180*/  IMAD.IADD R8, R21, 0x1, R6 ;  /* 0x0000000115087824 */ /* 0x000fe200078e0206 */
[----:B------:R-:W-:Y:S06]  /*1190*/  @!P0 BRA `(.L_x_73) ;  /* 0x0000000c00008947 */ /* 0x000fec0003800000 */
[----:B------:R-:W-:Y:S01]  /*11a0*/  UIADD3 UR8, UP0, UPT, UR5, UR7, URZ ;  /* 0x0000000705087290 */ /* 0x000fe2000ff1e0ff */
[----:B------:R-:W-:Y:S01]  /*11b0*/  IADD3 R20, P1, PT, R2, -0x1000, RZ ;  /* 0xfffff00002147810 */ /* 0x000fe20007f3e0ff */
[----:B------:R-:W0:Y:S01]  /*11c0*/  LDCU.64 UR12, c[0x0][0x380] ;  /* 0x00007000ff0c77ac */ /* 0x000e220008000a00 */
[----:B------:R-:W-:Y:S02]  /*11d0*/  LOP3.LUT R5, RZ, R0, RZ, 0x33, !PT ;  /* 0x00000000ff057212 */ /* 0x000fe400078e33ff */
[----:B------:R-:W-:Y:S01]  /*11e0*/  IADD3.X R9, PT, PT, R3, -0x1, RZ, P1, !PT ;  /* 0xffffffff03097810 */ /* 0x000fe20000ffe4ff */
[----:B------:R-:W-:Y:S01]  /*11f0*/  UIADD3.X UR9, UPT, UPT, URZ, UR4, URZ, UP0, !UPT ;  /* 0x00000004ff097290 */ /* 0x000fe200087fe4ff */
[----:B------:R-:W-:Y:S01]  /*1200*/  ISETP.LT.U32.AND P0, PT, R20, UR8, PT ;  /* 0x0000000814007c0c */ /* 0x000fe2000bf01070 */
[----:B------:R-:W-:Y:S01]  /*1210*/  UMOV UR6, UR5 ;  /* 0x0000000500067c82 */ /* 0x000fe20008000000 */
[----:B------:R-:W-:Y:S01]  /*1220*/  IADD3 R11, P2, PT, R0, UR8, RZ ;  /* 0x00000008000b7c10 */ /* 0x000fe2000ff5e0ff */
[----:B------:R-:W-:Y:S01]  /*1230*/  UMOV UR4, URZ ;  /* 0x000000ff00047c82 */ /* 0x000fe20008000000 */
[----:B------:R-:W-:Y:S01]  /*1240*/  IADD3 R5, PT, PT, R2, -UR5, R5 ;  /* 0x8000000502057c10 */ /* 0x000fe2000fffe005 */
[----:B------:R-:W-:Y:S01]  /*1250*/  IMAD.U32 R10, RZ, RZ, UR9 ;  /* 0x00000009ff0a7e24 */ /* 0x000fe2000f8e00ff */
[----:B------:R-:W-:Y:S01]  /*1260*/  UMOV UR10, UR8 ;  /* 0x00000008000a7c82 */ /* 0x000fe20008000000 */
[----:B------:R-:W-:-:S02]  /*1270*/  IMAD.X R4, RZ, RZ, UR9, P2 ;  /* 0x00000009ff047e24 */ /* 0x000fc400090e06ff */
[----:B------:R-:W-:Y:S01]  /*1280*/  VIADD R7, R5, -UR7 ;  /* 0x8000000705077c36 */ /* 0x000fe20008000000 */
[----:B------:R-:W-:Y:S01]  /*1290*/  ISETP.GT.U32.AND.EX P0, PT, R10, R9, PT, P0 ;  /* 0x000000090a00720c */ /* 0x000fe20003f04100 */
[----:B------:R-:W-:Y:S01]  /*12a0*/  UMOV UR7, UR9 ;  /* 0x0000000900077c82 */ /* 0x000fe20008000000 */
[----:B0-----:R-:W-:-:S04]  /*12b0*/  LEA R6, P1, R11, UR12, 0x2 ;  /* 0x0000000c0b067c11 */ /* 0x001fc8000f8210ff */
[----:B------:R-:W-:Y:S02]  /*12c0*/  IADD3 R6, P2, PT, R6, 0x2000, RZ ;  /* 0x0000200006067810 */ /* 0x000fe40007f5e0ff */
[----:B------:R-:W-:-:S05]  /*12d0*/  LEA.HI.X R11, R11, UR13, R4, 0x2, P1 ;  /* 0x0000000d0b0b7c11 */ /* 0x000fca00088f1404 */
[----:B------:R-:W-:Y:S01]  /*12e0*/  IMAD.X R11, RZ, RZ, R11, P2 ;  /* 0x000000ffff0b7224 */ /* 0x000fe200010e060b */
[----:B------:R-:W-:Y:S06]  /*12f0*/  @P0 BRA `(.L_x_74) ;  /* 0x0000000000d40947 */ /* 0x000fec0003800000 */
[----:B------:R-:W0:Y:S01]  /*1300*/  LDC.64 R2, c[0x0][0x3b8] ;  /* 0x0000ee00ff027b82 */ /* 0x000e220000000a00 */
[----:B------:R-:W1:Y:S01]  /*1310*/  LDCU.64 UR12, c[0x0][0x380] ;  /* 0x00007000ff0c77ac */ /* 0x000e620008000a00 */
[----:B------:R-:W-:Y:S01]  /*1320*/  NOP ;  /* 0x0000000000007918 */ /* 0x000fe20000000000 */
.L_x_75:
[----:B------:R-:W-:-:S05]  /*1330*/  IADD3 R5, P0, PT, R0, UR8, RZ ;  /* 0x0000000800057c10 */ /* 0x000fca000ff1e0ff */
[----:B------:R-:W-:Y:S01]  /*1340*/  IMAD.X R10, RZ, RZ, UR9, P0 ;  /* 0x00000009ff0a7e24 */ /* 0x000fe200080e06ff */
[----:B-1----:R-:W-:-:S04]  /*1350*/  LEA R4, P0, R5, UR12, 0x2 ;  /* 0x0000000c05047c11 */ /* 0x002fc8000f8010ff */
[----:B------:R-:W-:-:S05]  /*1360*/  LEA.HI.X R5, R5, UR13, R10, 0x2, P0 ;  /* 0x0000000d05057c11 */ /* 0x000fca00080f140a */
        /* <DEDUP_REMOVED lines=15> */
[----:B------:R1:W5:Y:S01]  /*1460*/  LDG.E R21, desc[UR14][R4.64+0x3c00] ;  /* 0x003c000e04157981 */ /* 0x000362000c1e1900 */
[----:B------:R-:W-:-:S02]  /*1470*/  USHF.R.S32.HI UR11, URZ, 0x1f, UR5 ;  /* 0x0000001fff0b7899 */ /* 0x000fc40008011405 */
[----:B------:R-:W-:-:S04]  /*1480*/  UIADD3 UR6, UP0, UPT, UR5, UR10, URZ ;  /* 0x0000000a05067290 */ /* 0x000fc8000ff1e0ff */
[----:B------:R-:W-:Y:S01]  /*1490*/  UIADD3.X UR7, UPT, UPT, UR11, UR7, URZ, UP0, !UPT ;  /* 0x000000070b077290 */ /* 0x000fe200087fe4ff */
[----:B--2---:R-:W-:Y:S02]  /*14a0*/  IADD3 R22, PT, PT, R22, R23, R8 ;  /* 0x0000001716167210 */ /* 0x004fe40007ffe008 */
[----:B0-----:R-:W-:-:S04]  /*14b0*/  IADD3 R8, P1, PT, R2, -UR8, RZ ;  /* 0x8000000802087c10 */ /* 0x001fc8000ff3e0ff */
[----:B------:R-:W-:Y:S02]  /*14c0*/  ISETP.GE.U32.AND P0, PT, R8, UR5, PT ;  /* 0x0000000508007c0c */ /* 0x000fe4000bf06070 */
[----:B---3--:R-:W-:Y:S02]  /*14d0*/  IADD3 R22, PT, PT, R25, R24, R22 ;  /* 0x0000001819167210 */ /* 0x008fe40007ffe016 */
[----:B-1----:R-:W-:-:S04]  /*14e0*/  IADD3.X R4, PT, PT, R3, ~UR9, RZ, P1, !PT ;  /* 0x8000000903047c10 */ /* 0x002fc80008ffe4ff */
[----:B------:R-:W-:Y:S02]  /*14f0*/  ISETP.GE.U32.AND.EX P0, PT, R4, UR11, PT, P0 ;  /* 0x0000000b04007c0c */ /* 0x000fe4000bf06100 */
[----:B----4-:R-:W-:-:S04]  /*1500*/  IADD3 R22, PT, PT, R27, R26, R22 ;  /* 0x0000001a1b167210 */ /* 0x010fc80007ffe016 */
[----:B-----5:R-:W-:-:S04]  /*1510*/  IADD3 R18, PT, PT, R19, R18, R22 ;  /* 0x0000001213127210 */ /* 0x020fc80007ffe016 */
[----:B------:R-:W-:-:S04]  /*1520*/  IADD3 R10, PT, PT, R10, R15, R18 ;  /* 0x0000000f0a0a7210 */ /* 0x000fc80007ffe012 */
[----:B------:R-:W-:-:S04]  /*1530*/  IADD3 R10, PT, PT, R16, R17, R10 ;  /* 0x00000011100a7210 */ /* 0x000fc80007ffe00a */
[----:B------:R-:W-:-:S04]  /*1540*/  IADD3 R10, PT, PT, R13, R14, R10 ;  /* 0x0000000e0d0a7210 */ /* 0x000fc80007ffe00a */
[----:B------:R-:W-:Y:S01]  /*1550*/  IADD3 R8, PT, PT, R21, R12, R10 ;  /* 0x0000000c15087210 */ /* 0x000fe20007ffe00a */
[----:B------:R-:W-:Y:S06]  /*1560*/  @!P0 BRA `(.L_x_73) ;  /* 0x00000008000c8947 */ /* 0x000fec0003800000 */
[----:B------:R-:W-:Y:S02]  /*1570*/  UIADD3 UR8, UP0, UPT, UR5, UR8, URZ ;  /* 0x0000000805087290 */ /* 0x000fe4000ff1e0ff */
[----:B------:R-:W-:Y:S01]  /*1580*/  IMAD.U32 R5, RZ, RZ, UR5 ;  /* 0x00000005ff057e24 */ /* 0x000fe2000f8e00ff */
[----:B------:R-:W-:Y:S01]  /*1590*/  UIADD3 UR4, UPT, UPT, UR4, 0x1, URZ ;  /* 0x0000000104047890 */ /* 0x000fe2000fffe0ff */
[----:B------:R-:W-:Y:S01]  /*15a0*/  IMAD.MOV.U32 R10, RZ, RZ, R6 ;  /* 0x000000ffff0a7224 */ /* 0x000fe200078e0006 */
[----:B------:R-:W-:Y:S01]  /*15b0*/  UIADD3.X UR9, UPT, UPT, UR11, UR9, URZ, UP0, !UPT ;  /* 0x000000090b097290 */ /* 0x000fe200087fe4ff */
[----:B------:R-:W-:Y:S01]  /*15c0*/  VIADD R7, R7, -UR5 ;  /* 0x8000000507077c36 */ /* 0x000fe20008000000 */
[----:B------:R-:W-:Y:S01]  /*15d0*/  ISETP.LT.U32.AND P0, PT, R20, UR8, PT ;  /* 0x0000000814007c0c */ /* 0x000fe2000bf01070 */
[----:B------:R-:W-:Y:S01]  /*15e0*/  IMAD.WIDE R10, R5, 0x4, R10 ;  /* 0x00000004050a7825 */ /* 0x000fe200078e020a */
[----:B------:R-:W-:-:S03]  /*15f0*/  UMOV UR10, UR6 ;  /* 0x00000006000a7c82 */ /* 0x000fc60008000000 */
[----:B------:R-:W-:Y:S02]  /*1600*/  IMAD.U32 R4, RZ, RZ, UR9 ;  /* 0x00000009ff047e24 */ /* 0x000fe4000f8e00ff */
[----:B------:R-:W-:-:S03]  /*1610*/  IMAD.MOV.U32 R6, RZ, RZ, R10 ;  /* 0x000000ffff067224 */ /* 0x000fc600078e000a */
[----:B------:R-:W-:-:S13]  /*1620*/  ISETP.GT.U32.AND.EX P0, PT, R4, R9, PT, P0 ;  /* 0x000000090400720c */ /* 0x000fda0003f04100 */
[----:B------:R-:W-:Y:S05]  /*1630*/  @!P0 BRA `(.L_x_75) ;  /* 0xfffffffc003c8947 */ /* 0x000fea000383ffff */
[----:B------:R-:W-:-:S05]  /*1640*/  UMOV UR6, UR5 ;  /* 0x0000000500067c82 */ /* 0x000fca0008000000 */
.L_x_74:
[C---:B------:R-:W-:Y:S01]  /*1650*/  VIADD R5, R2.reuse, -UR8 ;  /* 0x8000000802057c36 */ /* 0x040fe20008000000 */
[----:B------:R-:W-:Y:S01]  /*1660*/  ISETP.LE.U32.AND P1, PT, R2, UR8, PT ;  /* 0x0000000802007c0c */ /* 0x000fe2000bf23070 */
[----:B------:R-:W-:Y:S01]  /*1670*/  IMAD.U32 R4, RZ, RZ, UR9 ;  /* 0x00000009ff047e24 */ /* 0x000fe2000f8e00ff */
[----:B------:R-:W-:Y:S02]  /*1680*/  BSSY.RECONVERGENT B1, `(.L_x_73) ;  /* 0x0000071000017945 */ /* 0x000fe40003800200 */
[----:B------:R-:W-:-:S04]  /*1690*/  ISETP.GE.AND P0, PT, R0, R5, PT ;  /* 0x000000050000720c */ /* 0x000fc80003f06270 */
[----:B------:R-:W-:-:S13]  /*16a0*/  ISETP.GE.U32.OR.EX P0, PT, R4, R3, P0, P1 ;  /* 0x000000030400720c */ /* 0x000fda0000706510 */
[----:B------:R-:W-:Y:S05]  /*16b0*/  @P0 BRA `(.L_x_76) ;  /* 0x0000000400b40947 */ /* 0x000fea0003800000 */
[----:B------:R-:W0:Y:S01]  /*16c0*/  LDC R4, c[0x0][0x3c0] ;  /* 0x0000f000ff047b82 */ /* 0x000e220000000800 */
[----:B------:R-:W-:Y:S01]  /*16d0*/  USHF.L.U32 UR5, UR16, 0xc, URZ ;  /* 0x0000000c10057899 */ /* 0x000fe200080006ff */
[----:B------:R-:W-:Y:S01]  /*16e0*/  LOP3.LUT R3, RZ, R0, RZ, 0x33, !PT ;  /* 0x00000000ff037212 */ /* 0x000fe200078e33ff */
[----:B------:R-:W-:Y:S02]  /*16f0*/  BSSY.RECONVERGENT B2, `(.L_x_77) ;  /* 0x000002e000027945 */ /* 0x000fe40003800200 */
[----:B------:R-:W-:-:S06]  /*1700*/  UIADD3 UR5, UPT, UPT, UR5, UR6, URZ ;  /* 0x0000000605057290 */ /* 0x000fcc000fffe0ff */
[----:B------:R-:W-:Y:S01]  /*1710*/  IADD3 R2, PT, PT, R2, -UR5, R3 ;  /* 0x8000000502027c10 */ /* 0x000fe2000fffe003 */
[----:B0-----:R-:W-:-:S04]  /*1720*/  IMAD R3, R4, UR4, RZ ;  /* 0x0000000404037c24 */ /* 0x001fc8000f8e02ff */
[----:B------:R-:W-:-:S05]  /*1730*/  IMAD R2, R3, -0x1000, R2 ;  /* 0xfffff00003027824 */ /* 0x000fca00078e0202 */
[C---:B------:R-:W-:Y:S02]  /*1740*/  ISETP.GE.U32.AND P0, PT, R2.reuse, 0xf00, PT ;  /* 0x00000f000200780c */ /* 0x040fe40003f06070 */
[----:B------:R-:W-:Y:S01]  /*1750*/  LEA.HI R20, R2, 0x1, RZ, 0x18 ;  /* 0x0000000102147811 */ /* 0x000fe200078fc0ff */
[----:B------:R-:W-:-:S03]  /*1760*/  IMAD.MOV.U32 R2, RZ, RZ, R0 ;  /* 0x000000ffff027224 */ /* 0x000fc600078e0000 */
[----:B------:R-:W-:-:S04]  /*1770*/  LOP3.LUT R21, R20, 0xf, RZ, 0xc0, !PT ;  /* 0x0000000f14157812 */ /* 0x000fc800078ec0ff */
[----:B------:R-:W-:-:S03]  /*1780*/  ISETP.NE.AND P1, PT, R21, RZ, PT ;  /* 0x000000ff1500720c */ /* 0x000fc60003f25270 */
[----:B------:R-:W-:Y:S10]  /*1790*/  @!P0 BRA `(.L_x_78) ;  /* 0x00000000008c8947 */ /* 0x000ff40003800000 */
[----:B------:R-:W-:-:S04]  /*17a0*/  LEA.HI R2, R7, 0x1, RZ, 0x18 ;  /* 0x0000000107027811 */ /* 0x000fc800078fc0ff */
[----:B------:R-:W-:Y:S01]  /*17b0*/  LOP3.LUT R3, R2, 0x1fffff0, RZ, 0xc0, !PT ;  /* 0x01fffff002037812 */ /* 0x000fe200078ec0ff */
[----:B------:R-:W-:-:S04]  /*17c0*/  IMAD.MOV.U32 R2, RZ, RZ, R0 ;  /* 0x000000ffff027224 */ /* 0x000fc800078e0000 */
[----:B------:R-:W-:-:S07]  /*17d0*/  IMAD.MOV R3, RZ, RZ, -R3 ;  /* 0x000000ffff037224 */ /* 0x000fce00078e0a03 */
.L_x_79:
[----:B------:R-:W-:-:S05]  /*17e0*/  IMAD.MOV.U32 R10, RZ, RZ, R6 ;  /* 0x000000ffff0a7224 */ /* 0x000fca00078e0006 */
        /* <DEDUP_REMOVED lines=16> */
[----:B------:R-:W-:-:S02]  /*18f0*/  VIADD R3, R3, 0x10 ;  /* 0x0000001003037836 */ /* 0x000fc40000000000 */
[----:B------:R-:W-:-:S03]  /*1900*/  VIADD R2, R2, 0x1000 ;  /* 0x0000100002027836 */ /* 0x000fc60000000000 */
[----:B------:R-:W-:Y:S02]  /*1910*/  ISETP.NE.AND P0, PT, R3, RZ, PT ;  /* 0x000000ff0300720c */ /* 0x000fe40003f05270 */
[----:B--2---:R-:W-:-:S04]  /*1920*/  IADD3 R14, PT, PT, R14, R15, R8 ;  /* 0x0000000f0e0e7210 */ /* 0x004fc80007ffe008 */
[----:B---3--:R-:W-:-:S04]  /*1930*/  IADD3 R14, PT, PT, R16, R17, R14 ;  /* 0x00000011100e7210 */ /* 0x008fc80007ffe00e */
[----:B----4-:R-:W-:-:S04]  /*1940*/  IADD3 R14, PT, PT, R18, R19, R14 ;  /* 0x00000013120e7210 */ /* 0x010fc80007ffe00e */
[----:B-----5:R-:W-:-:S04]  /*1950*/  IADD3 R14, PT, PT, R22, R23, R14 ;  /* 0x00000017160e7210 */ /* 0x020fc80007ffe00e */
[----:B------:R-:W-:-:S04]  /*1960*/  IADD3 R14, PT, PT, R24, R25, R14 ;  /* 0x00000019180e7210 */ /* 0x000fc80007ffe00e */
[----:B------:R-:W-:Y:S02]  /*1970*/  IADD3 R13, PT, PT, R6, R13, R14 ;  /* 0x0000000d060d7210 */ /* 0x000fe40007ffe00e */
[----:B------:R-:W-:-:S05]  /*1980*/  IADD3 R6, P2, PT, R10, 0x4000, RZ ;  /* 0x000040000a067810 */ /* 0x000fca0007f5e0ff */
[----:B0-----:R-:W-:Y:S01]  /*1990*/  IMAD.X R11, RZ, RZ, R11, P2 ;  /* 0x000000ffff0b7224 */ /* 0x001fe200010e060b */
[----:B------:R-:W-:-:S04]  /*19a0*/  IADD3 R9, PT, PT, R12, R9, R13 ;  /* 0x000000090c097210 */ /* 0x000fc80007ffe00d */
[----:B------:R-:W-:Y:S01]  /*19b0*/  IADD3 R8, PT, PT, R5, R4, R9 ;  /* 0x0000000405087210 */ /* 0x000fe20007ffe009 */
[----:B------:R-:W-:Y:S06]  /*19c0*/  @P0 BRA `(.L_x_79) ;  /* 0xfffffffc00840947 */ /* 0x000fec000383ffff */
.L_x_78:
[----:B------:R-:W-:Y:S05]  /*19d0*/  BSYNC.RECONVERGENT B2 ;  /* 0x0000000000027941 */ /* 0x000fea0003800200 */
.L_x_77:
[----:B------:R-:W-:Y:S05]  /*19e0*/  @!P1 BRA `(.L_x_76) ;  /* 0x0000000000e89947 */ /* 0x000fea0003800000 */
[----:B------:R-:W-:Y:S01]  /*19f0*/  ISETP.GE.U32.AND P0, PT, R21, 0x8, PT ;  /* 0x000000081500780c */ /* 0x000fe20003f06070 */
[----:B------:R-:W-:Y:S01]  /*1a00*/  BSSY.RECONVERGENT B2, `(.L_x_80) ;  /* 0x0000015000027945 */ /* 0x000fe20003800200 */
[----:B------:R-:W-:-:S04]  /*1a10*/  LOP3.LUT R15, R20, 0x7, RZ, 0xc0, !PT ;  /* 0x00000007140f7812 */ /* 0x000fc800078ec0ff */
[----:B------:R-:W-:-:S07]  /*1a20*/  ISETP.NE.AND P1, PT, R15, RZ, PT ;  /* 0x000000ff0f00720c */ /* 0x000fce0003f25270 */
[----:B------:R-:W-:Y:S06]  /*1a30*/  @!P0 BRA `(.L_x_81) ;  /* 0x0000000000448947 */ /* 0x000fec0003800000 */
[----:B------:R-:W-:-:S05]  /*1a40*/  IADD3 R3, P0, PT, R2, UR8, RZ ;  /* 0x0000000802037c10 */ /* 0x000fca000ff1e0ff */
[----:B------:R-:W-:Y:S01]  /*1a50*/  IMAD.X R6, RZ, RZ, UR9, P0 ;  /* 0x00000009ff067e24 */ /* 0x000fe200080e06ff */
[----:B------:R-:W-:-:S04]  /*1a60*/  LEA R4, P0, R3, UR12, 0x2 ;  /* 0x0000000c03047c11 */ /* 0x000fc8000f8010ff */
        /* <DEDUP_REMOVED lines=8> */
[----:B------:R-:W5:Y:S01]  /*1af0*/  LDG.E R13, desc[UR14][R4.64+0x1c00] ;  /* 0x001c000e040d7981 */ /* 0x000f62000c1e1900 */
[----:B------:R-:W-:Y:S01]  /*1b00*/  VIADD R2, R2, 0x800 ;  /* 0x0000080002027836 */ /* 0x000fe20000000000 */
[----:B--2---:R-:W-:-:S04]  /*1b10*/  IADD3 R3, PT, PT, R6, R3, R8 ;  /* 0x0000000306037210 */ /* 0x004fc80007ffe008 */
[----:B---3--:R-:W-:-:S04]  /*1b20*/  IADD3 R3, PT, PT, R9, R10, R3 ;  /* 0x0000000a09037210 */ /* 0x008fc80007ffe003 */
[----:B----4-:R-:W-:-:S04]  /*1b30*/  IADD3 R3, PT, PT, R11, R12, R3 ;  /* 0x0000000c0b037210 */ /* 0x010fc80007ffe003 */
[----:B-----5:R-:W-:-:S07]  /*1b40*/  IADD3 R8, PT, PT, R13, R14, R3 ;  /* 0x0000000e0d087210 */ /* 0x020fce0007ffe003 */
.L_x_81:
[----:B------:R-:W-:Y:S05]  /*1b50*/  BSYNC.RECONVERGENT B2 ;  /* 0x0000000000027941 */ /* 0x000fea0003800200 */
.L_x_80:
[----:B------:R-:W-:Y:S05]  /*1b60*/  @!P1 BRA `(.L_x_76) ;  /* 0x0000000000889947 */ /* 0x000fea0003800000 */
[----:B------:R-:W-:Y:S01]  /*1b70*/  ISETP.GE.U32.AND P0, PT, R15, 0x4, PT ;  /* 0x000000040f00780c */ /* 0x000fe20003f06070 */
[----:B------:R-:W-:Y:S01]  /*1b80*/  BSSY.RECONVERGENT B2, `(.L_x_82) ;  /* 0x000000e000027945 */ /* 0x000fe20003800200 */
[----:B------:R-:W-:-:S11]  /*1b90*/  LOP3.LUT P1, RZ, R20, 0x3, RZ, 0xc0, !PT ;  /* 0x0000000314ff7812 */ /* 0x000fd6000782c0ff */
[----:B------:R-:W-:Y:S05]  /*1ba0*/  @!P0 BRA `(.L_x_83) ;  /* 0x00000000002c8947 */ /* 0x000fea0003800000 */
[----:B------:R-:W-:-:S05]  /*1bb0*/  IADD3 R3, P0, PT, R2, UR8, RZ ;  /* 0x0000000802037c10 */ /* 0x000fca000ff1e0ff */
[----:B------:R-:W-:Y:S01]  /*1bc0*/  IMAD.X R6, RZ, RZ, UR9, P0 ;  /* 0x00000009ff067e24 */ /* 0x000fe200080e06ff */
[----:B------:R-:W-:-:S04]  /*1bd0*/  LEA R4, P0, R3, UR12, 0x2 ;  /* 0x0000000c03047c11 */ /* 0x000fc8000f8010ff */
[----:B------:R-:W-:-:S05]  /*1be0*/  LEA.HI.X R5, R3, UR13, R6, 0x2, P0 ;  /* 0x0000000d03057c11 */ /* 0x000fca00080f1406 */
[----:B------:R-:W2:Y:S04]  /*1bf0*/  LDG.E R3, desc[UR14][R4.64] ;  /* 0x0000000e04037981 */ /* 0x000ea8000c1e1900 */
[----:B------:R-:W2:Y:S04]  /*1c00*/  LDG.E R6, desc[UR14][R4.64+0x400] ;  /* 0x0004000e04067981 */ /* 0x000ea8000c1e1900 */
[----:B------:R-:W3:Y:S04]  /*1c10*/  LDG.E R10, desc[UR14][R4.64+0x800] ;  /* 0x0008000e040a7981 */ /* 0x000ee8000c1e1900 */
[----:B------:R-:W3:Y:S01]  /*1c20*/  LDG.E R9, desc[UR14][R4.64+0xc00] ;  /* 0x000c000e04097981 */ /* 0x000ee2000c1e1900 */
[----:B------:R-:W-:Y:S01]  /*1c30*/  VIADD R2, R2, 0x400 ;  /* 0x0000040002027836 */ /* 0x000fe20000000000 */
[----:B--2---:R-:W-:-:S04]  /*1c40*/  IADD3 R3, PT, PT, R6, R3, R8 ;  /* 0x0000000306037210 */ /* 0x004fc80007ffe008 */
[----:B---3--:R-:W-:-:S07]  /*1c50*/  IADD3 R8, PT, PT, R9, R10, R3 ;  /* 0x0000000a09087210 */ /* 0x008fce0007ffe003 */
.L_x_83:
[----:B------:R-:W-:Y:S05]  /*1c60*/  BSYNC.RECONVERGENT B2 ;  /* 0x0000000000027941 */ /* 0x000fea0003800200 */
.L_x_82:
[----:B------:R-:W-:Y:S05]  /*1c70*/  @!P1 BRA `(.L_x_76) ;  /* 0x0000000000449947 */ /* 0x000fea0003800000 */
[----:B------:R-:W-:Y:S02]  /*1c80*/  LOP3.LUT R7, R7, 0xffff, RZ, 0xc0, !PT ;  /* 0x0000ffff07077812 */ /* 0x000fe400078ec0ff */
[----:B------:R-:W-:Y:S02]  /*1c90*/  IADD3 R6, P0, PT, R2, UR10, RZ ;  /* 0x0000000a02067c10 */ /* 0x000fe4000ff1e0ff */
[----:B------:R-:W-:Y:S02]  /*1ca0*/  LEA.HI R2, R7, 0x1, RZ, 0x18 ;  /* 0x0000000107027811 */ /* 0x000fe400078fc0ff */
[----:B------:R-:W-:Y:S01]  /*1cb0*/  LEA R5, P1, R6, UR12, 0x2 ;  /* 0x0000000c06057c11 */ /* 0x000fe2000f8210ff */
[----:B------:R-:W-:Y:S01]  /*1cc0*/  IMAD.X R3, RZ, RZ, UR7, P0 ;  /* 0x00000007ff037e24 */ /* 0x000fe200080e06ff */
[----:B------:R-:W-:-:S04]  /*1cd0*/  LOP3.LUT R2, R2, 0x3, RZ, 0xc0, !PT ;  /* 0x0000000302027812 */ /* 0x000fc800078ec0ff */
[----:B------:R-:W-:Y:S01]  /*1ce0*/  LEA.HI.X R6, R6, UR13, R3, 0x2, P1 ;  /* 0x0000000d06067c11 */ /* 0x000fe200088f1403 */
[----:B------:R-:W-:-:S07]  /*1cf0*/  IMAD.MOV R4, RZ, RZ, -R2 ;  /* 0x000000ffff047224 */ /* 0x000fce00078e0a02 */
.L_x_84:
[----:B------:R-:W-:Y:S02]  /*1d00*/  IMAD.MOV.U32 R3, RZ, RZ, R6 ;  /* 0x000000ffff037224 */ /* 0x000fe400078e0006 */
[----:B------:R-:W-:-:S05]  /*1d10*/  IMAD.MOV.U32 R2, RZ, RZ, R5 ;  /* 0x000000ffff027224 */ /* 0x000fca00078e0005 */
[----:B------:R-:W2:Y:S01]  /*1d20*/  LDG.E R3, desc[UR14][R2.64] ;  /* 0x0000000e02037981 */ /* 0x000ea2000c1e1900 */
[----:B------:R-:W-:Y:S01]  /*1d30*/  VIADD R4, R4, 0x1 ;  /* 0x0000000104047836 */ /* 0x000fe20000000000 */
[----:B------:R-:W-:-:S04]  /*1d40*/  IADD3 R5, P1, PT, R5, 0x400, RZ ;  /* 0x0000040005057810 */ /* 0x000fc80007f3e0ff */
[----:B------:R-:W-:Y:S01]  /*1d50*/  ISETP.NE.AND P0, PT, R4, RZ, PT ;  /* 0x000000ff0400720c */ /* 0x000fe20003f05270 */
[----:B------:R-:W-:Y:S02]  /*1d60*/  IMAD.X R6, RZ, RZ, R6, P1 ;  /* 0x000000ffff067224 */ /* 0x000fe400008e0606 */
[----:B--2---:R-:W-:-:S10]  /*1d70*/  IMAD.IADD R8, R3, 0x1, R8 ;  /* 0x0000000103087824 */ /* 0x004fd400078e0208 */
[----:B------:R-:W-:Y:S05]  /*1d80*/  @P0 BRA `(.L_x_84) ;  /* 0xfffffffc00dc0947 */ /* 0x000fea000383ffff */
.L_x_76:
[----:B------:R-:W-:Y:S05]  /*1d90*/  BSYNC.RECONVERGENT B1 ;  /* 0x0000000000017941 */ /* 0x000fea0003800200 */
.L_x_73:
        /* <DEDUP_REMOVED lines=37> */
[----:B0-----:R-:W0:Y:S01]  /*1ff0*/  LDS.64 R2, [UR4+0x20] ;  /* 0x00002004ff027984 */ /* 0x001e220008000a00 */
[----:B-1----:R-:W-:-:S04]  /*2000*/  IADD3 R0, PT, PT, R4, R0, R9 ;  /* 0x0000000004007210 */ /* 0x002fc80007ffe009 */
[----:B------:R-:W-:-:S04]  /*2010*/  IADD3 R0, PT, PT, R6, R0, R5 ;  /* 0x0000000006007210 */ /* 0x000fc80007ffe005 */
[----:B0-----:R-:W-:-:S05]  /*2020*/  IADD3 R0, PT, PT, R2, R0, R7 ;  /* 0x0000000002007210 */ /* 0x001fca0007ffe007 */
[----:B------:R-:W-:-:S07]  /*2030*/  IMAD.IADD R9, R0, 0x1, R3 ;  /* 0x0000000100097824 */ /* 0x000fce00078e0203 */
.L_x_72:
[----:B------:R-:W-:Y:S05]  /*2040*/  BSYNC.RECONVERGENT B0 ;  /* 0x0000000000007941 */ /* 0x000fea0003800200 */
.L_x_57:
[----:B------:R-:W-:Y:S05]  /*2050*/  @P0 EXIT ;  /* 0x000000000000094d */ /* 0x000fea0003800000 */
[----:B------:R-:W3:Y:S02]  /*2060*/  LDCU.64 UR4, c[0x0][0x388] ;  /* 0x00007100ff0477ac */ /* 0x000ee40008000a00 */
[----:B---3--:R-:W-:-:S06]  /*2070*/  UIMAD.WIDE.U32 UR4, UR16, 0x4, UR4 ;  /* 0x00000004100478a5 */ /* 0x008fcc000f8e0004 */
[----:B0-----:R-:W-:Y:S02]  /*2080*/  IMAD.U32 R2, RZ, RZ, UR4 ;  /* 0x00000004ff027e24 */ /* 0x001fe4000f8e00ff */
[----:B------:R-:W-:-:S05]  /*2090*/  IMAD.U32 R3, RZ, RZ, UR5 ;  /* 0x00000005ff037e24 */ /* 0x000fca000f8e00ff */
[----:B------:R-:W-:Y:S01]  /*20a0*/  STG.E desc[UR14][R2.64], R9 ;  /* 0x0000000902007986 */ /* 0x000fe2000c10190e */
[----:B------:R-:W-:Y:S05]  /*20b0*/  EXIT ;  /* 0x000000000000794d */ /* 0x000fea0003800000 */
.L_x_85:
        /* <DEDUP_REMOVED lines=12> */
.L_x_275:


//--------------------- .text._ZN3cub18CUB_300001_SM_10006detail6reduce28DeviceReduceSingleTileKernelINS2_10policy_hubIiyN4cuda3std3__44plusIiEEE10Policy1000EN6thrust24THRUST_300001_SM_1000_NS6detail15normal_iteratorINSD_10device_ptrIiEEEEPiyS9_iiNS7_10__identityEEEvT0_T1_T2_T3_T4_T6_ --------------------------
	.section	.text._ZN3cub18CUB_300001_SM_10006detail6reduce28DeviceReduceSingleTileKernelINS2_10policy_hubIiyN4cuda3std3__44plusIiEEE10Policy1000EN6thrust24THRUST_300001_SM_1000_NS6detail15normal_iteratorINSD_10device_ptrIiEEEEPiyS9_iiNS7_10__identityEEEvT0_T1_T2_T3_T4_T6_,"ax",@progbits
	.align	128
        .global         _ZN3cub18CUB_300001_SM_10006detail6reduce28DeviceReduceSingleTileKernelINS2_10policy_hubIiyN4cuda3std3__44plusIiEEE10Policy1000EN6thrust24THRUST_300001_SM_1000_NS6detail15normal_iteratorINSD_10device_ptrIiEEEEPiyS9_iiNS7_10__identityEEEvT0_T1_T2_T3_T4_T6_
        .type           _ZN3cub18CUB_300001_SM_10006detail6reduce28DeviceReduceSingleTileKernelINS2_10policy_hubIiyN4cuda3std3__44plusIiEEE10Policy1000EN6thrust24THRUST_300001_SM_1000_NS6detail15normal_iteratorINSD_10device_ptrIiEEEEPiyS9_iiNS7_10__identityEEEvT0_T1_T2_T3_T4_T6_,@function
        .size           _ZN3cub18CUB_300001_SM_10006detail6reduce28DeviceReduceSingleTileKernelINS2_10policy_hubIiyN4cuda3std3__44plusIiEEE10Policy1000EN6thrust24THRUST_300001_SM_1000_NS6detail15normal_iteratorINSD_10device_ptrIiEEEEPiyS9_iiNS7_10__identityEEEvT0_T1_T2_T3_T4_T6_,(.L_x_276 - _ZN3cub18CUB_300001_SM_10006detail6reduce28DeviceReduceSingleTileKernelINS2_10policy_hubIiyN4cuda3std3__44plusIiEEE10Policy1000EN6thrust24THRUST_300001_SM_1000_NS6detail15normal_iteratorINSD_10device_ptrIiEEEEPiyS9_iiNS7_10__identityEEEvT0_T1_T2_T3_T4_T6_)
        .other          _ZN3cub18CUB_300001_SM_10006detail6reduce28DeviceReduceSingleTileKernelINS2_10policy_hubIiyN4cuda3std3__44plusIiEEE10Policy1000EN6thrust24THRUST_300001_SM_1000_NS6detail15normal_iteratorINSD_10device_ptrIiEEEEPiyS9_iiNS7_10__identityEEEvT0_T1_T2_T3_T4_T6_,@"STO_CUDA_ENTRY STV_DEFAULT"
_ZN3cub18CUB_300001_SM_10006detail6reduce28DeviceReduceSingleTileKernelINS2_10policy_hubIiyN4cuda3std3__44plusIiEEE10Policy1000EN6thrust24THRUST_300001_SM_1000_NS6detail15normal_iteratorINSD_10device_ptrIiEEEEPiyS9_iiNS7_10__identityEEEvT0_T1_T2_T3_T4_T6_:
.text._ZN3cub18CUB_300001_SM_10006detail6reduce28DeviceReduceSingleTileKernelINS2_10policy_hubIiyN4cuda3std3__44plusIiEEE10Policy1000EN6thrust24THRUST_300001_SM_1000_NS6detail15normal_iteratorINSD_10device_ptrIiEEEEPiyS9_iiNS7_10__identityEEEvT0_T1_T2_T3_T4_T6_:
[----:B------:R-:W-:Y:S01]  /*0000*/  LDC R1, c[0x0][0x37c] ;  /* 0x0000df00ff017b82 */ /* 0x000fe20000000800 */
[----:B------:R-:W0:Y:S01]  /*0010*/  LDCU.64 UR4, c[0x0][0x390] ;  /* 0x00007200ff0477ac */ /* 0x000e220008000a00 */
[----:B------:R-:W1:Y:S01]  /*0020*/  LDCU.64 UR6, c[0x0][0x358] ;  /* 0x00006b00ff0677ac */ /* 0x000e620008000a00 */
[----:B0-----:R-:W-:Y:S02]  /*0030*/  IMAD.U32 R4, RZ, RZ, UR4 ;  /* 0x00000004ff047e24 */ /* 0x001fe4000f8e00ff */
[----:B------:R-:W-:-:S03]  /*0040*/  IMAD.U32 R0, RZ, RZ, UR5 ;  /* 0x00000005ff007e24 */ /* 0x000fc6000f8e00ff */
[----:B------:R-:W-:-:S04]  /*0050*/  ISETP.NE.U32.AND P0, PT, R4, RZ, PT ;  /* 0x000000ff0400720c */ /* 0x000fc80003f05070 */
[----:B------:R-:W-:-:S13]  /*0060*/  ISETP.NE.AND.EX P0, PT, R0, RZ, PT, P0 ;  /* 0x000000ff0000720c */ /* 0x000fda0003f05300 */
        /* <DEDUP_REMOVED lines=8> */
.L_x_86:
[----:B------:R-:W-:Y:S01]  /*00f0*/  ISETP.GT.U32.AND P0, PT, R4, 0xfff, PT ;  /* 0x00000fff0400780c */ /* 0x000fe20003f04070 */
[----:B------:R-:W-:Y:S03]  /*0100*/  BSSY.RECONVERGENT B0, `(.L_x_87) ;  /* 0x00001d1000007945 */ /* 0x000fe60003800200 */
[----:B------:R-:W-:-:S13]  /*0110*/  ISETP.GT.U32.AND.EX P0, PT, R0, RZ, PT, P0 ;  /* 0x000000ff0000720c */ /* 0x000fda0003f04100 */
[----:B------:R-:W-:Y:S05]  /*0120*/  @P0 BRA `(.L_x_88) ;  /* 0x0000000c00940947 */ /* 0x000fea0003800000 */
[----:B------:R-:W0:Y:S01]  /*0130*/  S2R R5, SR_TID.X ;  /* 0x0000000000057919 */ /* 0x000e220000002100 */
[----:B------:R-:W-:Y:S01]  /*0140*/  BSSY.RECONVERGENT B1, `(.L_x_89) ;  /* 0x0000009000017945 */ /* 0x000fe20003800200 */
[----:B------:R-:W-:Y:S01]  /*0150*/  IMAD.MOV.U32 R6, RZ, RZ, RZ ;  /* 0x000000ffff067224 */ /* 0x000fe200078e00ff */
[----:B0-----:R-:W-:Y:S01]  /*0160*/  ISETP.GE.U32.AND P0, PT, R5, R4, PT ;  /* 0x000000040500720c */ /* 0x001fe20003f06070 */
[----:B------:R-:W-:-:S12]  /*0170*/  IMAD.MOV.U32 R7, RZ, RZ, R5 ;  /* 0x000000ffff077224 */ /* 0x000fd800078e0005 */
[----:B------:R-:W-:Y:S05]  /*0180*/  @P0 BRA `(.L_x_90) ;  /* 0x0000000000100947 */ /* 0x000fea0003800000 */
[----:B------:R-:W0:Y:S02]  /*0190*/  LDC.64 R2, c[0x0][0x380] ;  /* 0x0000e000ff027b82 */ /* 0x000e240000000a00 */
[----:B0-----:R-:W-:-:S05]  /*01a0*/  IMAD.WIDE.U32 R2, R5, 0x4, R2 ;  /* 0x0000000405027825 */ /* 0x001fca00078e0002 */
[----:B------:R0:W5:Y:S01]  /*01b0*/  LDG.E R6, desc[UR6][R2.64] ;  /* 0x0000000602067981 */ /* 0x000162000c1e1900 */
[----:B------:R-:W-:-:S07]  /*01c0*/  VIADD R7, R5, 0x100 ;  /* 0x0000010005077836 */ /* 0x000fce0000000000 */
.L_x_90:
[----:B------:R-:W-:Y:S05]  /*01d0*/  BSYNC.RECONVERGENT B1 ;  /* 0x0000000000017941 */ /* 0x000fea0003800200 */
.L_x_89:
[----:B------:R-:W-:Y:S01]  /*01e0*/  ISETP.GE.U32.AND P0, PT, R7, R4, PT ;  /* 0x000000040700720c */ /* 0x000fe20003f06070 */
[----:B------:R-:W-:-:S12]  /*01f0*/  BSSY.RECONVERGENT B1, `(.L_x_91) ;  /* 0x0000060000017945 */ /* 0x000fd80003800200 */
[----:B------:R-:W-:Y:S05]  /*0200*/  @P0 BRA `(.L_x_92) ;  /* 0x0000000400780947 */ /* 0x000fea0003800000 */
[----:B0-----:R-:W-:Y:S01]  /*0210*/  LOP3.LUT R3, RZ, R7, RZ, 0x33, !PT ;  /* 0x00000007ff037212 */ /* 0x001fe200078e33ff */
[----:B------:R-:W-:Y:S04]  /*0220*/  BSSY.RECONVERGENT B2, `(.L_x_93) ;  /* 0x000002c000027945 */ /* 0x000fe80003800200 */
[----:B------:R-:W-:-:S05]  /*0230*/  IMAD.IADD R3, R3, 0x1, R4 ;  /* 0x0000000103037824 */ /* 0x000fca00078e0204 */
[C---:B------:R-:W-:Y:S02]  /*0240*/  ISETP.GE.U32.AND P0, PT, R3.reuse, 0xf00, PT ;  /* 0x00000f000300780c */ /* 0x040fe40003f06070 */
[----:B------:R-:W-:-:S04]  /*0250*/  LEA.HI R8, R3, 0x1, RZ, 0x18 ;  /* 0x0000000103087811 */ /* 0x000fc800078fc0ff */
[----:B------:R-:W-:-:S04]  /*0260*/  LOP3.LUT R22, R8, 0xf, RZ, 0xc0, !PT ;  /* 0x0000000f08167812 */ /* 0x000fc800078ec0ff */
[----:B------:R-:W-:-:S03]  /*0270*/  ISETP.NE.AND P1, PT, R22, RZ, PT ;  /* 0x000000ff1600720c */ /* 0x000fc60003f25270 */
[----:B------:R-:W-:Y:S10]  /*0280*/  @!P0 BRA `(.L_x_94) ;  /* 0x0000000000948947 */ /* 0x000ff40003800000 */
[----:B------:R-:W0:Y:S01]  /*0290*/  LDC.64 R2, c[0x0][0x380] ;  /* 0x0000e000ff027b82 */ /* 0x000e220000000a00 */
[----:B------:R-:W-:-:S05]  /*02a0*/  LOP3.LUT R9, R8, 0x1fffff0, RZ, 0xc0, !PT ;  /* 0x01fffff008097812 */ /* 0x000fca00078ec0ff */
[----:B------:R-:W-:Y:S02]  /*02b0*/  IMAD.MOV R9, RZ, RZ, -R9 ;  /* 0x000000ffff097224 */ /* 0x000fe400078e0a09 */
[----:B0-----:R-:W-:-:S03]  /*02c0*/  IMAD.WIDE.U32 R2, R7, 0x4, R2 ;  /* 0x0000000407027825 */ /* 0x001fc600078e0002 */
[----:B------:R-:W-:-:S05]  /*02d0*/  IADD3 R15, P0, PT, R2, 0x2000, RZ ;  /* 0x00002000020f7810 */ /* 0x000fca0007f1e0ff */
[----:B------:R-:W-:-:S08]  /*02e0*/  IMAD.X R3, RZ, RZ, R3, P0 ;  /* 0x000000ffff037224 */ /* 0x000fd000000e0603 */
.L_x_95:
        /* <DEDUP_REMOVED lines=31> */
.L_x_94:
[----:B------:R-:W-:Y:S05]  /*04e0*/  BSYNC.RECONVERGENT B2 ;  /* 0x0000000000027941 */ /* 0x000fea0003800200 */
.L_x_93:
[----:B------:R-:W-:Y:S05]  /*04f0*/  @!P1 BRA `(.L_x_92) ;  /* 0x0000000000bc9947 */ /* 0x000fea0003800000 */
[----:B------:R-:W-:Y:S01]  /*0500*/  ISETP.GE.U32.AND P0, PT, R22, 0x8, PT ;  /* 0x000000081600780c */ /* 0x000fe20003f06070 */
[----:B------:R-:W-:Y:S01]  /*0510*/  BSSY.RECONVERGENT B2, `(.L_x_96) ;  /* 0x0000013000027945 */ /* 0x000fe20003800200 */
[----:B------:R-:W-:-:S04]  /*0520*/  LOP3.LUT R17, R8, 0x7, RZ, 0xc0, !PT ;  /* 0x0000000708117812 */ /* 0x000fc800078ec0ff */
[----:B------:R-:W-:-:S07]  /*0530*/  ISETP.NE.AND P1, PT, R17, RZ, PT ;  /* 0x000000ff1100720c */ /* 0x000fce0003f25270 */
[----:B------:R-:W-:Y:S06]  /*0540*/  @!P0 BRA `(.L_x_97) ;  /* 0x00000000003c8947 */ /* 0x000fec0003800000 */
[----:B------:R-:W0:Y:S02]  /*0550*/  LDC.64 R2, c[0x0][0x380] ;  /* 0x0000e000ff027b82 */ /* 0x000e240000000a00 */
[----:B0-----:R-:W-:-:S05]  /*0560*/  IMAD.WIDE R2, R7, 0x4, R2 ;  /* 0x0000000407027825 */ /* 0x001fca00078e0202 */
        /* <DEDUP_REMOVED lines=13> */
.L_x_97:
[----:B------:R-:W-:Y:S05]  /*0640*/  BSYNC.RECONVERGENT B2 ;  /* 0x0000000000027941 */ /* 0x000fea0003800200 */
.L_x_96:
        /* <DEDUP_REMOVED lines=11> */
[----:B------:R-:W3:Y:S01]  /*0700*/  LDG.E R12, desc[UR6][R2.64+0xc00] ;  /* 0x000c0006020c7981 */ /* 0x000ee2000c1e1900 */
[----:B------:R-:W-:Y:S01]  /*0710*/  VIADD R7, R7, 0x400 ;  /* 0x0000040007077836 */ /* 0x000fe20000000000 */
[----:B--2--5:R-:W-:-:S04]  /*0720*/  IADD3 R6, PT, PT, R8, R9, R6 ;  /* 0x0000000908067210 */ /* 0x024fc80007ffe006 */
[----:B---3--:R-:W-:-:S07]  /*0730*/  IADD3 R6, PT, PT, R12, R11, R6 ;  /* 0x0000000b0c067210 */ /* 0x008fce0007ffe006 */
.L_x_99:
[----:B------:R-:W-:Y:S05]  /*0740*/  BSYNC.RECONVERGENT B2 ;  /* 0x0000000000027941 */ /* 0x000fea0003800200 */
.L_x_98:
[----:B------:R-:W-:Y:S05]  /*0750*/  @!P1 BRA `(.L_x_92) ;  /* 0x0000000000249947 */ /* 0x000fea0003800000 */
[----:B------:R-:W0:Y:S01]  /*0760*/  LDC.64 R8, c[0x0][0x380] ;  /* 0x0000e000ff087b82 */ /* 0x000e220000000a00 */
[----:B------:R-:W-:-:S07]  /*0770*/  IMAD.MOV R10, RZ, RZ, -R10 ;  /* 0x000000ffff0a7224 */ /* 0x000fce00078e0a0a */
.L_x_100:
[----:B0-----:R-:W-:-:S06]  /*0780*/  IMAD.WIDE R2, R7, 0x4, R8 ;  /* 0x0000000407027825 */ /* 0x001fcc00078e0208 */
[----:B------:R-:W2:Y:S01]  /*0790*/  LDG.E R3, desc[UR6][R2.64] ;  /* 0x0000000602037981 */ /* 0x000ea2000c1e1900 */
[----:B------:R-:W-:Y:S02]  /*07a0*/  VIADD R10, R10, 0x1 ;  /* 0x000000010a0a7836 */ /* 0x000fe40000000000 */
[----:B------:R-:W-:-:S03]  /*07b0*/  VIADD R7, R7, 0x100 ;  /* 0x0000010007077836 */ /* 0x000fc60000000000 */
[----:B------:R-:W-:Y:S01]  /*07c0*/  ISETP.NE.AND P0, PT, R10, RZ, PT ;  /* 0x000000ff0a00720c */ /* 0x000fe20003f05270 */
[----:B--2--5:R-:W-:-:S12]  /*07d0*/  IMAD.IADD R6, R3, 0x1, R6 ;  /* 0x0000000103067824 */ /* 0x024fd800078e0206 */
[----:B------:R-:W-:Y:S05]  /*07e0*/  @P0 BRA `(.L_x_100) ;  /* 0xfffffffc00e40947 */ /* 0x000fea000383ffff */
.L_x_92:
[----:B------:R-:W-:Y:S05]  /*07f0*/  BSYNC.RECONVERGENT B1 ;  /* 0x0000000000017941 */ /* 0x000fea0003800200 */
.L_x_91:
[----:B------:R-:W-:-:S04]  /*0800*/  ISETP.GE.U32.AND P0, PT, R4, 0x100, PT ;  /* 0x000001000400780c */ /* 0x000fc80003f06070 */
[----:B------:R-:W-:-:S13]  /*0810*/  ISETP.GE.U32.AND.EX P0, PT, R0, RZ, PT, P0 ;  /* 0x000000ff0000720c */ /* 0x000fda0003f06100 */
[----:B------:R-:W-:Y:S05]  /*0820*/  @!P0 BRA `(.L_x_101) ;  /* 0x0000000000ac8947 */ /* 0x000fea0003800000 */
[----:B------:R-:W1:Y:S01]  /*0830*/  S2R R8, SR_LANEID ;  /* 0x0000000000087919 */ /* 0x000e620000000000 */
[----:B------:R-:W-:Y:S01]  /*0840*/  ISETP.NE.AND P5, PT, R5, RZ, PT ;  /* 0x000000ff0500720c */ /* 0x000fe20003fa5270 */
[----:B-----5:R-:W0:Y:S01]  /*0850*/  SHFL.DOWN PT, R0, R6, 0x1, 0x1f ;  /* 0x08201f0006007f89 */ /* 0x020e2200000e0000 */
[C---:B-1----:R-:W-:Y:S02]  /*0860*/  ISETP.GT.AND P0, PT, R8.reuse, 0x1e, PT ;  /* 0x0000001e0800780c */ /* 0x042fe40003f04270 */
[----:B------:R-:W-:Y:S02]  /*0870*/  ISETP.NE.AND P1, PT, R8, RZ, PT ;  /* 0x000000ff0800720c */ /* 0x000fe40003f25270 */
[----:B0-----:R-:W-:Y:S02]  /*0880*/  SEL R3, R0, RZ, !P0 ;  /* 0x000000ff00037207 */ /* 0x001fe40004000000 */
        /* <DEDUP_REMOVED lines=21> */
[----:B0-----:R-:W-:-:S05]  /*09e0*/  SEL R3, R3, RZ, !P0 ;  /* 0x000000ff03037207 */ /* 0x001fca0004000000 */
[----:B------:R-:W-:-:S05]  /*09f0*/  IMAD.IADD R7, R2, 0x1, R3 ;  /* 0x0000000102077824 */ /* 0x000fca00078e0203 */
[----:B------:R1:W-:Y:S01]  /*0a00*/  @!P1 STS [R0+0x8], R7 ;  /* 0x0000080700009388 */ /* 0x0003e20000000800 */
[----:B------:R-:W-:Y:S06]  /*0a10*/  BAR.SYNC.DEFER_BLOCKING 0x0 ;  /* 0x0000000000007b1d */ /* 0x000fec0000010000 */
[----:B------:R-:W-:Y:S05]  /*0a20*/  @P5 BRA `(.L_x_102) ;  /* 0x0000001000f85947 */ /* 0x000fea0003800000 */
[----:B------:R-:W0:Y:S01]  /*0a30*/  S2UR UR5, SR_CgaCtaId ;  /* 0x00000000000579c3 */ /* 0x000e220000008800 */
[----:B------:R-:W-:Y:S02]  /*0a40*/  UMOV UR4, 0x400 ;  /* 0x0000040000047882 */ /* 0x000fe40000000000 */
[----:B0-----:R-:W-:-:S09]  /*0a50*/  ULEA UR4, UR5, UR4, 0x18 ;  /* 0x0000000405047291 */ /* 0x001fd2000f8ec0ff */
[----:B-1----:R-:W-:Y:S04]  /*0a60*/  LDS R0, [UR4+0xc] ;  /* 0x00000c04ff007984 */ /* 0x002fe80008000800 */
[----:B------:R-:W0:Y:S04]  /*0a70*/  LDS.128 R8, [UR4+0x10] ;  /* 0x00001004ff087984 */ /* 0x000e280008000c00 */
[----:B------:R-:W1:Y:S01]  /*0a80*/  LDS.64 R2, [UR4+0x20] ;  /* 0x00002004ff027984 */ /* 0x000e620008000a00 */
[----:B0-----:R-:W-:-:S04]  /*0a90*/  IADD3 R0, PT, PT, R8, R0, R7 ;  /* 0x0000000008007210 */ /* 0x001fc80007ffe007 */
[----:B------:R-:W-:-:S04]  /*0aa0*/  IADD3 R0, PT, PT, R10, R0, R9 ;  /* 0x000000000a007210 */ /* 0x000fc80007ffe009 */
[----:B-1----:R-:W-:-:S05]  /*0ab0*/  IADD3 R0, PT, PT, R2, R0, R11 ;  /* 0x0000000002007210 */ /* 0x002fca0007ffe00b */
[----:B------:R-:W-:Y:S01]  /*0ac0*/  IMAD.IADD R7, R0, 0x1, R3 ;  /* 0x0000000100077824 */ /* 0x000fe200078e0203 */
[----:B------:R-:W-:Y:S06]  /*0ad0*/  BRA `(.L_x_102) ;  /* 0x0000001000cc7947 */ /* 0x000fec0003800000 */
.L_x_101:
[C---:B0-----:R-:W-:Y:S01]  /*0ae0*/  LOP3.LUT R2, R5.reuse, 0x3e0, RZ, 0xc0, !PT ;  /* 0x000003e005027812 */ /* 0x041fe200078ec0ff */
[----:B------:R-:W0:Y:S01]  /*0af0*/  S2R R12, SR_LANEID ;  /* 0x00000000000c7919 */ /* 0x000e220000000000 */
[----:B------:R-:W-:Y:S02]  /*0b00*/  ISETP.NE.AND P5, PT, R5, RZ, PT ;  /* 0x000000ff0500720c */ /* 0x000fe40003fa5270 */
[----:B------:R-:W-:Y:S01]  /*0b10*/  LOP3.LUT R7, RZ, R2, RZ, 0x33, !PT ;  /* 0x00000002ff077212 */ /* 0x000fe200078e33ff */
[----:B------:R-:W-:-:S04]  /*0b20*/  VIADD R3, R2, 0x20 ;  /* 0x0000002002037836 */ /* 0x000fc80000000000 */
[----:B------:R-:W-:Y:S01]  /*0b30*/  IMAD.IADD R7, R7, 0x1, R4 ;  /* 0x0000000107077824 */ /* 0x000fe200078e0204 */
[----:B------:R-:W-:-:S04]  /*0b40*/  ISETP.GT.U32.AND P0, PT, R3, R4, PT ;  /* 0x000000040300720c */ /* 0x000fc80003f04070 */
        /* <DEDUP_REMOVED lines=10> */
[----:B------:R-:W-:Y:S01]  /*0bf0*/  @!P1 SHF.R.U32.HI R9, RZ, 0x3, R5 ;  /* 0x00000003ff099819 */ /* 0x000fe20000011605 */
[----:B------:R-:W1:Y:S03]  /*0c00*/  SHFL.DOWN PT, R7, R2, 0x2, R3 ;  /* 0x0840000002077989 */ /* 0x000e6600000e0003 */
[----:B------:R-:W-:Y:S02]  /*0c10*/  @!P1 LOP3.LUT R9, R9, 0x7c, RZ, 0xc0, !PT ;  /* 0x0000007c09099812 */ /* 0x000fe400078ec0ff */
[----:B-1----:R-:W-:Y:S02]  /*0c20*/  SEL R7, R7, RZ, !P0 ;  /* 0x000000ff07077207 */ /* 0x002fe40004000000 */
[----:B------:R-:W-:Y:S02]  /*0c30*/  ISETP.GT.AND P0, PT, R10, R3, PT ;  /* 0x000000030a00720c */ /* 0x000fe40003f04270 */
[----:B------:R-:W-:Y:S01]  /*0c40*/  @!P1 MOV R10, 0x400 ;  /* 0x00000400000a9802 */ /* 0x000fe20000000f00 */
[----:B------:R-:W-:-:S02]  /*0c50*/  IMAD.IADD R8, R2, 0x1, R7 ;  /* 0x0000000102087824 */ /* 0x000fc400078e0207 */
[----:B------:R-:W-:Y:S01]  /*0c60*/  VIADD R2, R12, 0x8 ;  /* 0x000000080c027836 */ /* 0x000fe20000000000 */
[----:B0-----:R-:W-:Y:S02]  /*0c70*/  @!P1 LEA R10, R11, R10, 0x18 ;  /* 0x0000000a0b0a9211 */ /* 0x001fe400078ec0ff */
        /* <DEDUP_REMOVED lines=11> */
[----:B0-----:R-:W-:-:S05]  /*0d30*/  SEL R7, R7, RZ, !P0 ;  /* 0x000000ff07077207 */ /* 0x001fca0004000000 */
[----:B------:R-:W-:-:S05]  /*0d40*/  IMAD.IADD R7, R2, 0x1, R7 ;  /* 0x0000000102077824 */ /* 0x000fca00078e0207 */
[----:B------:R0:W-:Y:S01]  /*0d50*/  @!P1 STS [R10+0x8], R7 ;  /* 0x000008070a009388 */ /* 0x0001e20000000800 */
[----:B------:R-:W-:Y:S06]  /*0d60*/  BAR.SYNC.DEFER_BLOCKING 0x0 ;  /* 0x0000000000007b1d */ /* 0x000fec0000010000 */
[----:B------:R-:W-:Y:S05]  /*0d70*/  @P5 BRA `(.L_x_102) ;  /* 0x0000001000245947 */ /* 0x000fea0003800000 */
[----:B------:R-:W1:Y:S01]  /*0d80*/  S2UR UR5, SR_CgaCtaId ;  /* 0x00000000000579c3 */ /* 0x000e620000008800 */
[----:B------:R-:W-:Y:S01]  /*0d90*/  UMOV UR4, 0x400 ;  /* 0x0000040000047882 */ /* 0x000fe20000000000 */
[C---:B------:R-:W-:Y:S02]  /*0da0*/  ISETP.GT.U32.AND P0, PT, R4.reuse, 0x40, PT ;  /* 0x000000400400780c */ /* 0x040fe40003f04070 */
[C---:B------:R-:W-:Y:S02]  /*0db0*/  ISETP.GT.U32.AND P6, PT, R4.reuse, 0x20, PT ;  /* 0x000000200400780c */ /* 0x040fe40003fc4070 */
[C---:B------:R-:W-:Y:S02]  /*0dc0*/  ISETP.GT.U32.AND P4, PT, R4.reuse, 0x60, PT ;  /* 0x000000600400780c */ /* 0x040fe40003f84070 */
[----:B------:R-:W-:Y:S02]  /*0dd0*/  ISETP.GT.U32.AND P2, PT, R4, 0x80, PT ;  /* 0x000000800400780c */ /* 0x000fe40003f44070 */
[----:B------:R-:W-:-:S02]  /*0de0*/  ISETP.GT.U32.AND.EX P0, PT, R0, RZ, PT, P0 ;  /* 0x000000ff0000720c */ /* 0x000fc40003f04100 */
[----:B------:R-:W-:Y:S02]  /*0df0*/  ISETP.GT.U32.AND.EX P6, PT, R0, RZ, PT, P6 ;  /* 0x000000ff0000720c */ /* 0x000fe40003fc4160 */
[C---:B------:R-:W-:Y:S02]  /*0e00*/  ISETP.GT.U32.AND P3, PT, R4.reuse, 0xa0, PT ;  /* 0x000000a00400780c */ /* 0x040fe40003f64070 */
[----:B------:R-:W-:Y:S02]  /*0e10*/  ISETP.GT.U32.AND P1, PT, R4, 0xc0, PT ;  /* 0x000000c00400780c */ /* 0x000fe40003f24070 */
[C---:B------:R-:W-:Y:S02]  /*0e20*/  ISETP.GT.U32.AND.EX P4, PT, R0.reuse, RZ, PT, P4 ;  /* 0x000000ff0000720c */ /* 0x040fe40003f84140 */
[C---:B------:R-:W-:Y:S02]  /*0e30*/  ISETP.GT.U32.AND.EX P2, PT, R0.reuse, RZ, PT, P2 ;  /* 0x000000ff0000720c */ /* 0x040fe40003f44120 */
[C---:B------:R-:W-:Y:S01]  /*0e40*/  ISETP.GT.U32.AND.EX P3, PT, R0.reuse, RZ, PT, P3 ;  /* 0x000000ff0000720c */ /* 0x040fe20003f64130 */
[----:B-1----:R-:W-:Y:S01]  /*0e50*/  ULEA UR4, UR5, UR4, 0x18 ;  /* 0x0000000405047291 */ /* 0x002fe2000f8ec0ff */
[----:B------:R-:W-:-:S08]  /*0e60*/  ISETP.GT.U32.AND.EX P1, PT, R0, RZ, PT, P1 ;  /* 0x000000ff0000720c */ /* 0x000fd00003f24110 */
[----:B0-----:R-:W0:Y:S04]  /*0e70*/  LDS.128 R8, [UR4+0x10] ;  /* 0x00001004ff087984 */ /* 0x001e280008000c00 */
[----:B------:R-:W1:Y:S04]  /*0e80*/  LDS R5, [UR4+0xc] ;  /* 0x00000c04ff057984 */ /* 0x000e680008000800 */
[----:B------:R-:W2:Y:S01]  /*0e90*/  LDS.64 R2, [UR4+0x20] ;  /* 0x00002004ff027984 */ /* 0x000ea20008000a00 */
[----:B0-----:R-:W-:Y:S02]  /*0ea0*/  SEL R8, R8, RZ, P0 ;  /* 0x000000ff08087207 */ /* 0x001fe40000000000 */
[----:B------:R-:W-:-:S02]  /*0eb0*/  ISETP.GT.U32.AND P0, PT, R4, 0xe0, PT ;  /* 0x000000e00400780c */ /* 0x000fc40003f04070 */
[----:B-1----:R-:W-:Y:S02]  /*0ec0*/  SEL R6, R5, RZ, P6 ;  /* 0x000000ff05067207 */ /* 0x002fe40003000000 */
[----:B------:R-:W-:Y:S02]  /*0ed0*/  SEL R9, R9, RZ, P4 ;  /* 0x000000ff09097207 */ /* 0x000fe40002000000 */
[----:B------:R-:W-:Y:S02]  /*0ee0*/  IADD3 R6, PT, PT, R8, R6, R7 ;  /* 0x0000000608067210 */ /* 0x000fe40007ffe007 */
[----:B------:R-:W-:Y:S02]  /*0ef0*/  SEL R10, R10, RZ, P2 ;  /* 0x000000ff0a0a7207 */ /* 0x000fe40001000000 */
[----:B------:R-:W-:Y:S02]  /*0f00*/  ISETP.GT.U32.AND.EX P0, PT, R0, RZ, PT, P0 ;  /* 0x000000ff0000720c */ /* 0x000fe40003f04100 */
[----:B------:R-:W-:-:S02]  /*0f10*/  SEL R11, R11, RZ, P3 ;  /* 0x000000ff0b0b7207 */ /* 0x000fc40001800000 */
[----:B------:R-:W-:Y:S02]  /*0f20*/  IADD3 R6, PT, PT, R10, R6, R9 ;  /* 0x000000060a067210 */ /* 0x000fe40007ffe009 */
[----:B--2---:R-:W-:Y:S02]  /*0f30*/  SEL R2, R2, RZ, P1 ;  /* 0x000000ff02027207 */ /* 0x004fe40000800000 */
[----:B------:R-:W-:Y:S02]  /*0f40*/  SEL R3, R3, RZ, P0 ;  /* 0x000000ff03037207 */ /* 0x000fe40000000000 */
[----:B------:R-:W-:-:S05]  /*0f50*/  IADD3 R2, PT, PT, R2, R6, R11 ;  /* 0x0000000602027210 */ /* 0x000fca0007ffe00b */
[----:B------:R-:W-:Y:S01]  /*0f60*/  IMAD.IADD R7, R2, 0x1, R3 ;  /* 0x0000000102077824 */ /* 0x000fe200078e0203 */
[----:B------:R-:W-:Y:S06]  /*0f70*/  BRA `(.L_x_102) ;  /* 0x0000000c00a47947 */ /* 0x000fec0003800000 */
.L_x_88:
[----:B------:R-:W0:Y:S01]  /*0f80*/  S2R R8, SR_TID.X ;  /* 0x0000000000087919 */ /* 0x000e220000002100 */
[----:B------:R-:W0:Y:S02]  /*0f90*/  LDC.64 R2, c[0x0][0x380] ;  /* 0x0000e000ff027b82 */ /* 0x000e240000000a00 */
[----:B0-----:R-:W-:-:S05]  /*0fa0*/  IMAD.WIDE.U32 R2, R8, 0x4, R2 ;  /* 0x0000000408027825 */ /* 0x001fca00078e0002 */
        /* <DEDUP_REMOVED lines=16> */
[----:B--2---:R-:W-:-:S04]  /*10b0*/  IADD3 R5, PT, PT, R7, R6, R5 ;  /* 0x0000000607057210 */ /* 0x004fc80007ffe005 */
[----:B---3--:R-:W-:Y:S01]  /*10c0*/  IADD3 R5, PT, PT, R12, R9, R5 ;  /* 0x000000090c057210 */ /* 0x008fe20007ffe005 */
[----:B------:R-:W-:Y:S01]  /*10d0*/  IMAD.MOV.U32 R9, RZ, RZ, 0x1000 ;  /* 0x00001000ff097424 */ /* 0x000fe200078e00ff */
[----:B------:R-:W-:-:S04]  /*10e0*/  IADD3 R12, P1, PT, R4, -0x1000, RZ ;  /* 0xfffff000040c7810 */ /* 0x000fc80007f3e0ff */
[----:B------:R-:W-:Y:S02]  /*10f0*/  ISETP.GE.U32.AND P0, PT, R12, 0x1000, PT ;  /* 0x000010000c00780c */ /* 0x000fe40003f06070 */
[----:B----4-:R-:W-:Y:S01]  /*1100*/  IADD3 R5, PT, PT, R14, R11, R5 ;  /* 0x0000000b0e057210 */ /* 0x010fe20007ffe005 */
[----:B------:R-:W-:Y:S01]  /*1110*/  IMAD.MOV.U32 R11, RZ, RZ, RZ ;  /* 0x000000ffff0b7224 */ /* 0x000fe200078e00ff */
[----:B------:R-:W-:-:S04]  /*1120*/  IADD3.X R14, PT, PT, R0, -0x1, RZ, P1, !PT ;  /* 0xffffffff000e7810 */ /* 0x000fc80000ffe4ff */
[----:B------:R-:W-:Y:S02]  /*1130*/  ISETP.GE.U32.AND.EX P0, PT, R14, RZ, PT, P0 ;  /* 0x000000ff0e00720c */ /* 0x000fe40003f06100 */
[----:B-----5:R-:W-:-:S04]  /*1140*/  IADD3 R5, PT, PT, R16, R13, R5 ;  /* 0x0000000d10057210 */ /* 0x020fc80007ffe005 */
[----:B------:R-:W-:-:S04]  /*1150*/  IADD3 R5, PT, PT, R18, R15, R5 ;  /* 0x0000000f12057210 */ /* 0x000fc80007ffe005 */
[----:B------:R-:W-:-:S04]  /*1160*/  IADD3 R5, PT, PT, R20, R17, R5 ;  /* 0x0000001114057210 */ /* 0x000fc80007ffe005 */
[----:B------:R-:W-:-:S05]  /*1170*/  IADD3 R5, PT, PT, R22, R19, R5 ;  /* 0x0000001316057210 */ /* 0x000fca0007ffe005 */
[----:B------:R-:W-:Y:S01]  /*1180*/  IMAD.IADD R10, R10, 0x1, R5 ;  /* 0x000000010a0a7824 */ /* 0x000fe200078e0205 */
[----:B------:R-:W-:Y:S06]  /*1190*/  @!P0 BRA `(.L_x_103) ;  /* 0x0000000000a08947 */ /* 0x000fec0003800000 */
[----:B------:R-:W0:Y:S01]  /*11a0*/  LDC.64 R4, c[0x0][0x390] ;  /* 0x0000e400ff047b82 */ /* 0x000e220000000a00 */
[----:B------:R-:W-:Y:S02]  /*11b0*/  IMAD.MOV.U32 R9, RZ, RZ, 0x1000 ;  /* 0x00001000ff097424 */ /* 0x000fe400078e00ff */
[----:B------:R-:W-:-:S07]  /*11c0*/  IMAD.MOV.U32 R11, RZ, RZ, RZ ;  /* 0x000000ffff0b7224 */ /* 0x000fce00078e00ff */
.L_x_105:
[----:B------:R-:W-:-:S04]  /*11d0*/  LEA R6, P0, R9, R2, 0x2 ;  /* 0x0000000209067211 */ /* 0x000fc800078010ff */
[----:B------:R-:W-:-:S05]  /*11e0*/  LEA.HI.X R7, R9, R3, R11, 0x2, P0 ;  /* 0x0000000309077211 */ /* 0x000fca00000f140b */
        /* <DEDUP_REMOVED lines=16> */
[----:B--2---:R-:W-:-:S02]  /*12f0*/  IADD3 R25, PT, PT, R26, R25, R10 ;  /* 0x000000191a197210 */ /* 0x004fc40007ffe00a */
[----:B0-----:R-:W-:-:S04]  /*1300*/  IADD3 R10, P1, PT, -R9, R4, RZ ;  /* 0x00000004090a7210 */ /* 0x001fc80007f3e1ff */
[----:B------:R-:W-:Y:S02]  /*1310*/  ISETP.GE.U32.AND P0, PT, R10, 0x1000, PT ;  /* 0x000010000a00780c */ /* 0x000fe40003f06070 */
[----:B---3--:R-:W-:-:S04]  /*1320*/  IADD3 R25, PT, PT, R28, R27, R25 ;  /* 0x0000001b1c197210 */ /* 0x008fc80007ffe019 */
[----:B----4-:R-:W-:-:S04]  /*1330*/  IADD3 R23, PT, PT, R23, R24, R25 ;  /* 0x0000001817177210 */ /* 0x010fc80007ffe019 */
[----:B-----5:R-:W-:Y:S01]  /*1340*/  IADD3 R21, PT, PT, R21, R0, R23 ;  /* 0x0000000015157210 */ /* 0x020fe20007ffe017 */
[----:B------:R-:W-:-:S04]  /*1350*/  IMAD.MOV.U32 R0, RZ, RZ, R5 ;  /* 0x000000ffff007224 */ /* 0x000fc800078e0005 */
[----:B------:R-:W-:Y:S01]  /*1360*/  IMAD.X R10, R0, 0x1, ~R11, P1 ;  /* 0x00000001000a7824 */ /* 0x000fe200008e0e0b */
[----:B------:R-:W-:-:S04]  /*1370*/  IADD3 R13, PT, PT, R16, R13, R21 ;  /* 0x0000000d100d7210 */ /* 0x000fc80007ffe015 */
[----:B------:R-:W-:Y:S02]  /*1380*/  ISETP.GE.U32.AND.EX P0, PT, R10, RZ, PT, P0 ;  /* 0x000000ff0a00720c */ /* 0x000fe40003f06100 */
[----:B------:R-:W-:-:S04]  /*1390*/  IADD3 R13, PT, PT, R18, R15, R13 ;  /* 0x0000000f120d7210 */ /* 0x000fc80007ffe00d */
[----:B------:R-:W-:-:S04]  /*13a0*/  IADD3 R13, PT, PT, R20, R17, R13 ;  /* 0x00000011140d7210 */ /* 0x000fc80007ffe00d */
[----:B------:R-:W-:-:S03]  /*13b0*/  IADD3 R10, PT, PT, R22, R19, R13 ;  /* 0x00000013160a7210 */ /* 0x000fc60007ffe00d */
[----:B------:R-:W-:Y:S05]  /*13c0*/  @!P0 BRA `(.L_x_104) ;  /* 0x0000000400e88947 */ /* 0x000fea0003800000 */
[----:B------:R-:W-:-:S05]  /*13d0*/  IADD3 R9, P0, PT, R9, 0x1000, RZ ;  /* 0x0000100009097810 */ /* 0x000fca0007f1e0ff */
[----:B------:R-:W-:Y:S01]  /*13e0*/  IMAD.X R11, RZ, RZ, R11, P0 ;  /* 0x000000ffff0b7224 */ /* 0x000fe200000e060b */
[----:B------:R-:W-:-:S04]  /*13f0*/  ISETP.GT.U32.AND P0, PT, R9, R12, PT ;  /* 0x0000000c0900720c */ /* 0x000fc80003f04070 */
[----:B------:R-:W-:-:S13]  /*1400*/  ISETP.GT.U32.AND.EX P0, PT, R11, R14, PT, P0 ;  /* 0x0000000e0b00720c */ /* 0x000fda0003f04100 */
[----:B------:R-:W-:Y:S05]  /*1410*/  @!P0 BRA `(.L_x_105) ;  /* 0xfffffffc006c8947 */ /* 0x000fea000383ffff */
.L_x_103:
[----:B------:R-:W-:Y:S01]  /*1420*/  IMAD.IADD R3, R4, 0x1, -R9 ;  /* 0x0000000104037824 */ /* 0x000fe200078e0a09 */
[----:B------:R-:W-:Y:S01]  /*1430*/  ISETP.GE.U32.AND P1, PT, R9, R4, PT ;  /* 0x000000040900720c */ /* 0x000fe20003f26070 */
[----:B------:R-:W-:Y:S03]  /*1440*/  BSSY.RECONVERGENT B1, `(.L_x_104) ;  /* 0x0000072000017945 */ /* 0x000fe60003800200 */
[----:B------:R-:W-:-:S04]  /*1450*/  ISETP.GE.AND P0, PT, R8, R3, PT ;  /* 0x000000030800720c */ /* 0x000fc80003f06270 */
[----:B------:R-:W-:-:S13]  /*1460*/  ISETP.GE.U32.OR.EX P0, PT, R11, R0, P0, P1 ;  /* 0x000000000b00720c */ /* 0x000fda0000706510 */
[----:B------:R-:W-:Y:S05]  /*1470*/  @P0 BRA `(.L_x_106) ;  /* 0x0000000400b80947 */ /* 0x000fea0003800000 */
[----:B------:R-:W-:Y:S01]  /*1480*/  LOP3.LUT R0, RZ, R8, RZ, 0x33, !PT ;  /* 0x00000008ff007212 */ /* 0x000fe200078e33ff */
[----:B------:R-:W-:Y:S03]  /*1490*/  BSSY.RECONVERGENT B2, `(.L_x_107) ;  /* 0x0000031000027945 */ /* 0x000fe60003800200 */
[----:B------:R-:W-:-:S04]  /*14a0*/  IADD3 R0, PT, PT, -R9, R4, R0 ;  /* 0x0000000409007210 */ /* 0x000fc80007ffe100 */
[C---:B------:R-:W-:Y:S02]  /*14b0*/  ISETP.GE.U32.AND P0, PT, R0.reuse, 0xf00, PT ;  /* 0x00000f000000780c */ /* 0x040fe40003f06070 */
[----:B------:R-:W-:Y:S01]  /*14c0*/  LEA.HI R4, R0, 0x1, RZ, 0x18 ;  /* 0x0000000100047811 */ /* 0x000fe200078fc0ff */
[----:B------:R-:W-:-:S03]  /*14d0*/  IMAD.MOV.U32 R0, RZ, RZ, R8 ;  /* 0x000000ffff007224 */ /* 0x000fc600078e0008 */
[----:B------:R-:W-:-:S04]  /*14e0*/  LOP3.LUT R24, R4, 0xf, RZ, 0xc0, !PT ;  /* 0x0000000f04187812 */ /* 0x000fc800078ec0ff */
[----:B------:R-:W-:-:S03]  /*14f0*/  ISETP.NE.AND P1, PT, R24, RZ, PT ;  /* 0x000000ff1800720c */ /* 0x000fc60003f25270 */
[----:B------:R-:W-:Y:S10]  /*1500*/  @!P0 BRA `(.L_x_108) ;  /* 0x0000000000a48947 */ /* 0x000ff40003800000 */
[----:B------:R-:W0:Y:S01]  /*1510*/  LDCU.64 UR4, c[0x0][0x380] ;  /* 0x00007000ff0477ac */ /* 0x000e220008000a00 */
[----:B------:R-:W-:Y:S02]  /*1520*/  IADD3 R3, P0, PT, R8, R9, RZ ;  /* 0x0000000908037210 */ /* 0x000fe40007f1e0ff */
[----:B------:R-:W-:-:S03]  /*1530*/  LOP3.LUT R6, R4, 0x1fffff0, RZ, 0xc0, !PT ;  /* 0x01fffff004067812 */ /* 0x000fc600078ec0ff */
[----:B------:R-:W-:Y:S02]  /*1540*/  IMAD.X R0, RZ, RZ, R11, P0 ;  /* 0x000000ffff007224 */ /* 0x000fe400000e060b */
[----:B------:R-:W-:Y:S01]  /*1550*/  IMAD.MOV R6, RZ, RZ, -R6 ;  /* 0x000000ffff067224 */ /* 0x000fe200078e0a06 */
[----:B0-----:R-:W-:-:S04]  /*1560*/  LEA R15, P2, R3, UR4, 0x2 ;  /* 0x00000004030f7c11 */ /* 0x001fc8000f8410ff */
[----:B------:R-:W-:Y:S02]  /*1570*/  IADD3 R15, P0, PT, R15, 0x2000, RZ ;  /* 0x000020000f0f7810 */ /* 0x000fe40007f1e0ff */
[----:B------:R-:W-:Y:S01]  /*1580*/  LEA.HI.X R3, R3, UR5, R0, 0x2, P2 ;  /* 0x0000000503037c11 */ /* 0x000fe200090f1400 */
[----:B------:R-:W-:-:S04]  /*1590*/  IMAD.MOV.U32 R0, RZ, RZ, R8 ;  /* 0x000000ffff007224 */ /* 0x000fc800078e0008 */
[----:B------:R-:W-:-:S07]  /*15a0*/  IMAD.X R3, RZ, RZ, R3, P0 ;  /* 0x000000ffff037224 */ /* 0x000fce00000e0603 */
.L_x_109:
        /* <DEDUP_REMOVED lines=31> */
.L_x_108:
[----:B------:R-:W-:Y:S05]  /*17a0*/  BSYNC.RECONVERGENT B2 ;  /* 0x0000000000027941 */ /* 0x000fea0003800200 */
.L_x_107:
[----:B------:R-:W-:Y:S05]  /*17b0*/  @!P1 BRA `(.L_x_106) ;  /* 0x0000000000e89947 */ /* 0x000fea0003800000 */
[----:B------:R-:W-:Y:S01]  /*17c0*/  ISETP.GE.U32.AND P0, PT, R24, 0x8, PT ;  /* 0x000000081800780c */ /* 0x000fe20003f06070 */
[----:B------:R-:W-:Y:S01]  /*17d0*/  BSSY.RECONVERGENT B2, `(.L_x_110) ;  /* 0x0000016000027945 */ /* 0x000fe20003800200 */
[----:B------:R-:W-:-:S04]  /*17e0*/  LOP3.LUT R17, R4, 0x7, RZ, 0xc0, !PT ;  /* 0x0000000704117812 */ /* 0x000fc800078ec0ff */
[----:B------:R-:W-:-:S07]  /*17f0*/  ISETP.NE.AND P1, PT, R17, RZ, PT ;  /* 0x000000ff1100720c */ /* 0x000fce0003f25270 */
[----:B------:R-:W-:Y:S06]  /*1800*/  @!P0 BRA `(.L_x_111) ;  /* 0x0000000000488947 */ /* 0x000fec0003800000 */
[----:B------:R-:W0:Y:S01]  /*1810*/  LDCU.64 UR4, c[0x0][0x380] ;  /* 0x00007000ff0477ac */ /* 0x000e220008000a00 */
[----:B------:R-:W-:-:S05]  /*1820*/  IADD3 R3, P0, PT, R0, R9, RZ ;  /* 0x0000000900037210 */ /* 0x000fca0007f1e0ff */
[----:B------:R-:W-:Y:S01]  /*1830*/  IMAD.X R6, RZ, RZ, R11, P0 ;  /* 0x000000ffff067224 */ /* 0x000fe200000e060b */
        /* <DEDUP_REMOVED lines=15> */
.L_x_111:
[----:B------:R-:W-:Y:S05]  /*1930*/  BSYNC.RECONVERGENT B2 ;  /* 0x0000000000027941 */ /* 0x000fea0003800200 */
.L_x_110:
        /* <DEDUP_REMOVED lines=18> */
.L_x_113:
[----:B------:R-:W-:Y:S05]  /*1a60*/  BSYNC.RECONVERGENT B2 ;  /* 0x0000000000027941 */ /* 0x000fea0003800200 */
.L_x_112:
[----:B------:R-:W-:Y:S05]  /*1a70*/  @!P1 BRA `(.L_x_106) ;  /* 0x0000000000389947 */ /* 0x000fea0003800000 */
[----:B------:R-:W0:Y:S01]  /*1a80*/  LDCU.64 UR4, c[0x0][0x380] ;  /* 0x00007000ff0477ac */ /* 0x000e220008000a00 */
[----:B------:R-:W-:Y:S01]  /*1a90*/  IADD3 R5, P0, PT, R0, R9, RZ ;  /* 0x0000000900057210 */ /* 0x000fe20007f1e0ff */
[----:B------:R-:W-:-:S04]  /*1aa0*/  IMAD.MOV R0, RZ, RZ, -R6 ;  /* 0x000000ffff007224 */ /* 0x000fc800078e0a06 */
[----:B------:R-:W-:Y:S01]  /*1ab0*/  IMAD.X R4, RZ, RZ, R11, P0 ;  /* 0x000000ffff047224 */ /* 0x000fe200000e060b */
[----:B0-----:R-:W-:-:S04]  /*1ac0*/  LEA R2, P1, R5, UR4, 0x2 ;  /* 0x0000000405027c11 */ /* 0x001fc8000f8210ff */
[----:B------:R-:W-:-:S09]  /*1ad0*/  LEA.HI.X R5, R5, UR5, R4, 0x2, P1 ;  /* 0x0000000505057c11 */ /* 0x000fd200088f1404 */
.L_x_114:
[----:B------:R-:W-:-:S06]  /*1ae0*/  IMAD.MOV.U32 R3, RZ, RZ, R5 ;  /* 0x000000ffff037224 */ /* 0x000fcc00078e0005 */
[----:B------:R0:W2:Y:S01]  /*1af0*/  LDG.E R3, desc[UR6][R2.64] ;  /* 0x0000000602037981 */ /* 0x0000a2000c1e1900 */
[----:B------:R-:W-:-:S05]  /*1b00*/  VIADD R0, R0, 0x1 ;  /* 0x0000000100007836 */ /* 0x000fca0000000000 */
[----:B------:R-:W-:Y:S02]  /*1b10*/  ISETP.NE.AND P0, PT, R0, RZ, PT ;  /* 0x000000ff0000720c */ /* 0x000fe40003f05270 */
[----:B0-----:R-:W-:-:S05]  /*1b20*/  IADD3 R2, P1, PT, R2, 0x400, RZ ;  /* 0x0000040002027810 */ /* 0x001fca0007f3e0ff */
[----:B------:R-:W-:Y:S02]  /*1b30*/  IMAD.X R5, RZ, RZ, R5, P1 ;  /* 0x000000ffff057224 */ /* 0x000fe400008e0605 */
[----:B--2---:R-:W-:-:S04]  /*1b40*/  IMAD.IADD R10, R3, 0x1, R10 ;  /* 0x00000001030a7824 */ /* 0x004fc800078e020a */
[----:B------:R-:W-:Y:S05]  /*1b50*/  @P0 BRA `(.L_x_114) ;  /* 0xfffffffc00e00947 */ /* 0x000fea000383ffff */
.L_x_106:
[----:B------:R-:W-:Y:S05]  /*1b60*/  BSYNC.RECONVERGENT B1 ;  /* 0x0000000000017941 */ /* 0x000fea0003800200 */
.L_x_104:
[----:B------:R-:W0:Y:S01]  /*1b70*/  S2R R6, SR_LANEID ;  /* 0x0000000000067919 */ /* 0x000e220000000000 */
[----:B------:R-:W-:Y:S01]  /*1b80*/  ISETP.NE.AND P5, PT, R8, RZ, PT ;  /* 0x000000ff0800720c */ /* 0x000fe20003fa5270 */
        /* <DEDUP_REMOVED lines=39> */
[----:B------:R-:W-:-:S07]  /*1e00*/  IMAD.IADD R7, R0, 0x1, R3 ;  /* 0x0000000100077824 */ /* 0x000fce00078e0203 */
.L_x_102:
[----:B------:R-:W-:Y:S05]  /*1e10*/  BSYNC.RECONVERGENT B0 ;  /* 0x0000000000007941 */ /* 0x000fea0003800200 */
.L_x_87:
[----:B------:R-:W-:Y:S05]  /*1e20*/  @P5 EXIT ;  /* 0x000000000000594d */ /* 0x000fea0003800000 */
[----:B------:R-:W3:Y:S01]  /*1e30*/  LDC.64 R2, c[0x0][0x388] ;  /* 0x0000e200ff027b82 */ /* 0x000ee20000000a00 */
[----:B------:R-:W0:Y:S02]  /*1e40*/  LDCU UR4, c[0x0][0x39c] ;  /* 0x00007380ff0477ac */ /* 0x000e240008000800 */
[----:B012---:R-:W-:-:S05]  /*1e50*/  VIADD R7, R7, UR4 ;  /* 0x0000000407077c36 */ /* 0x007fca0008000000 */
[----:B---3--:R-:W-:Y:S01]  /*1e60*/  STG.E desc[UR6][R2.64], R7 ;  /* 0x0000000702007986 */ /* 0x008fe2000c101906 */
[----:B------:R-:W-:Y:S05]  /*1e70*/  EXIT ;  /* 0x000000000000794d */ /* 0x000fea0003800000 */
.L_x_115:
        /* <DEDUP_REMOVED lines=16> */
.L_x_276:


//--------------------- .text._ZN3cub18CUB_300001_SM_10006detail6reduce28DeviceReduceSingleTileKernelINS2_10policy_hubIijN4cuda3std3__44plusIiEEE10Policy1000EPiSC_iS9_iiNS7_10__identityEEEvT0_T1_T2_T3_T4_T6_ --------------------------
	.section	.text._ZN3cub18CUB_300001_SM_10006detail6reduce28DeviceReduceSingleTileKernelINS2_10policy_hubIijN4cuda3std3__44plusIiEEE10Policy1000EPiSC_iS9_iiNS7_10__identityEEEvT0_T1_T2_T3_T4_T6_,"ax",@progbits
	.align	128
        .global         _ZN3cub18CUB_300001_SM_10006detail6reduce28DeviceReduceSingleTileKernelINS2_10policy_hubIijN4cuda3std3__44plusIiEEE10Policy1000EPiSC_iS9_iiNS7_10__identityEEEvT0_T1_T2_T3_T4_T6_
        .type           _ZN3cub18CUB_300001_SM_10006detail6reduce28DeviceReduceSingleTileKernelINS2_10policy_hubIijN4cuda3std3__44plusIiEEE10Policy1000EPiSC_iS9_iiNS7_10__identityEEEvT0_T1_T2_T3_T4_T6_,@function
        .size           _ZN3cub18CUB_300001_SM_10006detail6reduce28DeviceReduceSingleTileKernelINS2_10policy_hubIijN4cuda3std3__44plusIiEEE10Policy1000EPiSC_iS9_iiNS7_10__identityEEEvT0_T1_T2_T3_T4_T6_,(.L_x_277 - _ZN3cub18CUB_300001_SM_10006detail6reduce28DeviceReduceSingleTileKernelINS2_10policy_hubIijN4cuda3std3__44plusIiEEE10Policy1000EPiSC_iS9_iiNS7_10__identityEEEvT0_T1_T2_T3_T4_T6_)
        .other          _ZN3cub18CUB_300001_SM_10006detail6reduce28DeviceReduceSingleTileKernelINS2_10policy_hubIijN4cuda3std3__44plusIiEEE10Policy1000EPiSC_iS9_iiNS7_10__identityEEEvT0_T1_T2_T3_T4_T6_,@"STO_CUDA_ENTRY STV_DEFAULT"
_ZN3cub18CUB_300001_SM_10006detail6reduce28DeviceReduceSingleTileKernelINS2_10policy_hubIijN4cuda3std3__44plusIiEEE10Policy1000EPiSC_iS9_iiNS7_10__identityEEEvT0_T1_T2_T3_T4_T6_:
.text._ZN3cub18CUB_300001_SM_10006detail6reduce28DeviceReduceSingleTileKernelINS2_10policy_hubIijN4cuda3std3__44plusIiEEE10Policy1000EPiSC_iS9_iiNS7_10__identityEEEvT0_T1_T2_T3_T4_T6_:
        /* <DEDUP_REMOVED lines=13> */
.L_x_116:
        /* <DEDUP_REMOVED lines=16> */
.L_x_121:
[----:B------:R-:W-:Y:S05]  /*01d0*/  BSYNC.RECONVERGENT B1 ;  /* 0x0000000000017941 */ /* 0x000fea0003800200 */
.L_x_120:
        /* <DEDUP_REMOVED lines=16> */
.L_x_126:
        /* <DEDUP_REMOVED lines=9> */
.L_x_125:
[----:B------:R-:W-:Y:S05]  /*0370*/  BSYNC.RECONVERGENT B2 ;  /* 0x0000000000027941 */ /* 0x000fea0003800200 */
.L_x_124:
        /* <DEDUP_REMOVED lines=8> */
.L_x_129:
        /* <DEDUP_REMOVED lines=35> */
.L_x_128:
[----:B------:R-:W-:Y:S05]  /*0630*/  BSYNC.RECONVERGENT B2 ;  /* 0x0000000000027941 */ /* 0x000fea0003800200 */
.L_x_127:
        /* <DEDUP_REMOVED lines=22> */
.L_x_131:
[----:B------:R-:W-:Y:S05]  /*07a0*/  BSYNC.RECONVERGENT B2 ;  /* 0x0000000000027941 */ /* 0x000fea0003800200 */
.L_x_130:
        /* <DEDUP_REMOVED lines=10> */
.L_x_123:
[----:B------:R-:W-:Y:S05]  /*0850*/  BSYNC.RECONVERGENT B1 ;  /* 0x0000000000017941 */ /* 0x000fea0003800200 */
.L_x_122:
        /* <DEDUP_REMOVED lines=45> */
.L_x_132:
        /* <DEDUP_REMOVED lines=67> */
.L_x_119:
        /* <DEDUP_REMOVED lines=22> */
.L_x_136:
        /* <DEDUP_REMOVED lines=20> */
.L_x_134:
        /* <DEDUP_REMOVED lines=20> */
.L_x_140:
        /* <DEDUP_REMOVED lines=8> */
.L_x_139:
[----:B------:R-:W-:Y:S05]  /*13c0*/  BSYNC.RECONVERGENT B2 ;  /* 0x0000000000027941 */ /* 0x000fea0003800200 */
.L_x_138:
        /* <DEDUP_REMOVED lines=16> */
.L_x_143:
        /* <DEDUP_REMOVED lines=39> */
.L_x_142:
[----:B------:R-:W-:Y:S05]  /*1740*/  BSYNC.RECONVERGENT B2 ;  /* 0x0000000000027941 */ /* 0x000fea0003800200 */
.L_x_141:
        /* <DEDUP_REMOVED lines=27> */
.L_x_145:
[----:B------:R-:W-:Y:S05]  /*1900*/  BSYNC.RECONVERGENT B2 ;  /* 0x0000000000027941 */ /* 0x000fea0003800200 */
.L_x_144:
        /* <DEDUP_REMOVED lines=10> */
.L_x_137:
[----:B------:R-:W-:Y:S05]  /*19b0*/  BSYNC.RECONVERGENT B1 ;  /* 0x0000000000017941 */ /* 0x000fea0003800200 */
.L_x_135:
        /* <DEDUP_REMOVED lines=43> */
.L_x_118:
        /* <DEDUP_REMOVED lines=12> */
.L_x_148:
[----:B------:R-:W-:Y:S05]  /*1d30*/  BSYNC.RECONVERGENT B1 ;  /* 0x0000000000017941 */ /* 0x000fea0003800200 */
.L_x_147:
        /* <DEDUP_REMOVED lines=16> */
.L_x_153:
        /* <DEDUP_REMOVED lines=9> */
.L_x_152:
[----:B------:R-:W-:Y:S05]  /*1ed0*/  BSYNC.RECONVERGENT B2 ;  /* 0x0000000000027941 */ /* 0x000fea0003800200 */
.L_x_151:
        /* <DEDUP_REMOVED lines=8> */
.L_x_156:
        /* <DEDUP_REMOVED lines=35> */
.L_x_155:
[----:B------:R-:W-:Y:S05]  /*2190*/  BSYNC.RECONVERGENT B2 ;  /* 0x0000000000027941 */ /* 0x000fea0003800200 */
.L_x_154:
        /* <DEDUP_REMOVED lines=22> */
.L_x_158:
[----:B------:R-:W-:Y:S05]  /*2300*/  BSYNC.RECONVERGENT B2 ;  /* 0x0000000000027941 */ /* 0x000fea0003800200 */
.L_x_157:
        /* <DEDUP_REMOVED lines=10> */
.L_x_150:
[----:B------:R-:W-:Y:S05]  /*23b0*/  BSYNC.RECONVERGENT B1 ;  /* 0x0000000000017941 */ /* 0x000fea0003800200 */
.L_x_149:
        /* <DEDUP_REMOVED lines=45> */
.L_x_159:
        /* <DEDUP_REMOVED lines=67> */
.L_x_146:
        /* <DEDUP_REMOVED lines=33> */
.L_x_162:
        /* <DEDUP_REMOVED lines=32> */
.L_x_160:
        /* <DEDUP_REMOVED lines=20> */
.L_x_166:
        /* <DEDUP_REMOVED lines=8> */
.L_x_165:
[----:B------:R-:W-:Y:S05]  /*3090*/  BSYNC.RECONVERGENT B2 ;  /* 0x0000000000027941 */ /* 0x000fea0003800200 */
.L_x_164:
        /* <DEDUP_REMOVED lines=16> */
.L_x_169:
        /* <DEDUP_REMOVED lines=39> */
.L_x_168:
[----:B------:R-:W-:Y:S05]  /*3410*/  BSYNC.RECONVERGENT B2 ;  /* 0x0000000000027941 */ /* 0x000fea0003800200 */
.L_x_167:
        /* <DEDUP_REMOVED lines=27> */
.L_x_171:
[----:B------:R-:W-:Y:S05]  /*35d0*/  BSYNC.RECONVERGENT B2 ;  /* 0x0000000000027941 */ /* 0x000fea0003800200 */
.L_x_170:
        /* <DEDUP_REMOVED lines=10> */
.L_x_163:
[----:B------:R-:W-:Y:S05]  /*3680*/  BSYNC.RECONVERGENT B1 ;  /* 0x0000000000017941 */ /* 0x000fea0003800200 */
.L_x_161:
        /* <DEDUP_REMOVED lines=42> */
.L_x_133:
[----:B------:R-:W-:Y:S05]  /*3930*/  BSYNC.RECONVERGENT B0 ;  /* 0x0000000000007941 */ /* 0x000fea0003800200 */
.L_x_117:
[----:B------:R-:W-:Y:S05]  /*3940*/  @P0 EXIT ;  /* 0x000000000000094d */ /* 0x000fea0003800000 */
[----:B-1----:R-:W1:Y:S01]  /*3950*/  LDC.64 R4, c[0x0][0x388] ;  /* 0x0000e200ff047b82 */ /* 0x002e620000000a00 */
[----:B------:R-:W0:Y:S02]  /*3960*/  LDCU UR4, c[0x0][0x398] ;  /* 0x00007300ff0477ac */ /* 0x000e240008000800 */
[----:B0-234-:R-:W-:-:S05]  /*3970*/  VIADD R3, R3, UR4 ;  /* 0x0000000403037c36 */ /* 0x01dfca0008000000 */
[----:B-1----:R-:W-:Y:S01]  /*3980*/  STG.E desc[UR6][R4.64], R3 ;  /* 0x0000000304007986 */ /* 0x002fe2000c101906 */
[----:B------:R-:W-:Y:S05]  /*3990*/  EXIT ;  /* 0x000000000000794d */ /* 0x000fea0003800000 */
.L_x_172:
        /* <DEDUP_REMOVED lines=14> */
.L_x_277:


//--------------------- .text._ZN3cub18CUB_300001_SM_10006detail6reduce18DeviceReduceKernelINS2_10policy_hubIijN4cuda3std3__44plusIiEEE10Policy1000EN6thrust24THRUST_300001_SM_1000_NS6detail15normal_iteratorINSD_10device_ptrIiEEEEjS9_iNS7_10__identityEEEvT0_PT3_T1_NS0_13GridEvenShareISN_EET2_T4_ --------------------------
	.section	.text._ZN3cub18CUB_300001_SM_10006detail6reduce18DeviceReduceKernelINS2_10policy_hubIijN4cuda3std3__44plusIiEEE10Policy1000EN6thrust24THRUST_300001_SM_1000_NS6detail15normal_iteratorINSD_10device_ptrIiEEEEjS9_iNS7_10__identityEEEvT0_PT3_T1_NS0_13GridEvenShareISN_EET2_T4_,"ax",@progbits
	.align	128
        .global         _ZN3cub18CUB_300001_SM_10006detail6reduce18DeviceReduceKernelINS2_10policy_hubIijN4cuda3std3__44plusIiEEE10Policy1000EN6thrust24THRUST_300001_SM_1000_NS6detail15normal_iteratorINSD_10device_ptrIiEEEEjS9_iNS7_10__identityEEEvT0_PT3_T1_NS0_13GridEvenShareISN_EET2_T4_
        .type           _ZN3cub18CUB_300001_SM_10006detail6reduce18DeviceReduceKernelINS2_10policy_hubIijN4cuda3std3__44plusIiEEE10Policy1000EN6thrust24THRUST_300001_SM_1000_NS6detail15normal_iteratorINSD_10device_ptrIiEEEEjS9_iNS7_10__identityEEEvT0_PT3_T1_NS0_13GridEvenShareISN_EET2_T4_,@function
        .size           _ZN3cub18CUB_300001_SM_10006detail6reduce18DeviceReduceKernelINS2_10policy_hubIijN4cuda3std3__44plusIiEEE10Policy1000EN6thrust24THRUST_300001_SM_1000_NS6detail15normal_iteratorINSD_10device_ptrIiEEEEjS9_iNS7_10__identityEEEvT0_PT3_T1_NS0_13GridEvenShareISN_EET2_T4_,(.L_x_278 - _ZN3cub18CUB_300001_SM_10006detail6reduce18DeviceReduceKernelINS2_10policy_hubIijN4cuda3std3__44plusIiEEE10Policy1000EN6thrust24THRUST_300001_SM_1000_NS6detail15normal_iteratorINSD_10device_ptrIiEEEEjS9_iNS7_10__identityEEEvT0_PT3_T1_NS0_13GridEvenShareISN_EET2_T4_)
        .other          _ZN3cub18CUB_300001_SM_10006detail6reduce18DeviceReduceKernelINS2_10policy_hubIijN4cuda3std3__44plusIiEEE10Policy1000EN6thrust24THRUST_300001_SM_1000_NS6detail15normal_iteratorINSD_10device_ptrIiEEEEjS9_iNS7_10__identityEEEvT0_PT3_T1_NS0_13GridEvenShareISN_EET2_T4_,@"STO_CUDA_ENTRY STV_DEFAULT"
_ZN3cub18CUB_300001_SM_10006detail6reduce18DeviceReduceKernelINS2_10policy_hubIijN4cuda3std3__44plusIiEEE10Policy1000EN6thrust24THRUST_300001_SM_1000_NS6detail15normal_iteratorINSD_10device_ptrIiEEEEjS9_iNS7_10__identityEEEvT0_PT3_T1_NS0_13GridEvenShareISN_EET2_T4_:
.text._ZN3cub18CUB_300001_SM_10006detail6reduce18DeviceReduceKernelINS2_10policy_hubIijN4cuda3std3__44plusIiEEE10Policy1000EN6thrust24THRUST_300001_SM_1000_NS6detail15normal_iteratorINSD_10device_ptrIiEEEEjS9_iNS7_10__identityEEEvT0_PT3_T1_NS0_13GridEvenShareISN_EET2_T4_:
[----:B------:R-:W-:Y:S01]  /*0000*/  LDC R1, c[0x0][0x37c] ;  /* 0x0000df00ff017b82 */ /* 0x000fe20000000800 */
[----:B------:R-:W0:Y:S07]  /*0010*/  S2R R3, SR_CTAID.X ;  /* 0x0000000000037919 */ /* 0x000e2e0000002500 */
[----:B------:R-:W1:Y:S01]  /*0020*/  LDC.64 R8, c[0x0][0x3a8] ;  /* 0x0000ea00ff087b82 */ /* 0x000e620000000a00 */
[----:B------:R-:W2:Y:S01]  /*0030*/  LDCU.64 UR6, c[0x0][0x358] ;  /* 0x00006b00ff0677ac */ /* 0x000ea20008000a00 */
[----:B------:R-:W-:Y:S01]  /*0040*/  BSSY.RECONVERGENT B0, `(.L_x_173) ;  /* 0x0000236000007945 */ /* 0x000fe20003800200 */
[----:B-1----:R-:W-:-:S02]  /*0050*/  IMAD.SHL.U32 R13, R9, 0x1000, RZ ;  /* 0x00001000090d7824 */ /* 0x002fc400078e00ff */
[----:B0-----:R-:W-:-:S05]  /*0060*/  IMAD R0, R3, -0x1000, R8 ;  /* 0xfffff00003007824 */ /* 0x001fca00078e0208 */
[----:B------:R-:W-:-:S13]  /*0070*/  ISETP.GT.U32.AND P0, PT, R0, 0xfff, PT ;  /* 0x00000fff0000780c */ /* 0x000fda0003f04070 */
[----:B--2---:R-:W-:Y:S05]  /*0080*/  @P0 BRA `(.L_x_174) ;  /* 0x0000001000540947 */ /* 0x004fea0003800000 */
[----:B------:R-:W0:Y:S01]  /*0090*/  S2R R2, SR_TID.X ;  /* 0x0000000000027919 */ /* 0x000e220000002100 */
[----:B------:R-:W-:Y:S01]  /*00a0*/  BSSY.RECONVERGENT B1, `(.L_x_175) ;  /* 0x000000a000017945 */ /* 0x000fe20003800200 */
[----:B------:R-:W-:Y:S01]  /*00b0*/  IMAD.MOV.U32 R14, RZ, RZ, RZ ;  /* 0x000000ffff0e7224 */ /* 0x000fe200078e00ff */
[----:B0-----:R-:W-:Y:S01]  /*00c0*/  ISETP.GE.U32.AND P0, PT, R2, R0, PT ;  /* 0x000000000200720c */ /* 0x001fe20003f06070 */
[----:B------:R-:W-:-:S12]  /*00d0*/  IMAD.MOV.U32 R4, RZ, RZ, R2 ;  /* 0x000000ffff047224 */ /* 0x000fd800078e0002 */
[----:B------:R-:W-:Y:S05]  /*00e0*/  @P0 BRA `(.L_x_176) ;  /* 0x0000000000140947 */ /* 0x000fea0003800000 */
[----:B------:R-:W0:Y:S01]  /*00f0*/  LDC.64 R14, c[0x0][0x380] ;  /* 0x0000e000ff0e7b82 */ /* 0x000e220000000a00 */
[----:B------:R-:W-:-:S04]  /*0100*/  IMAD R5, R3, 0x1000, R2 ;  /* 0x0000100003057824 */ /* 0x000fc800078e0202 */
[----:B0-----:R-:W-:-:S06]  /*0110*/  IMAD.WIDE.U32 R14, R5, 0x4, R14 ;  /* 0x00000004050e7825 */ /* 0x001fcc00078e000e */
[----:B------:R0:W5:Y:S01]  /*0120*/  LDG.E R14, desc[UR6][R14.64] ;  /* 0x000000060e0e7981 */ /* 0x000162000c1e1900 */
[----:B------:R-:W-:-:S07]  /*0130*/  VIADD R4, R2, 0x100 ;  /* 0x0000010002047836 */ /* 0x000fce0000000000 */
.L_x_176:
[----:B------:R-:W-:Y:S05]  /*0140*/  BSYNC.RECONVERGENT B1 ;  /* 0x0000000000017941 */ /* 0x000fea0003800200 */
.L_x_175:
[----:B------:R-:W-:Y:S01]  /*0150*/  ISETP.GE.U32.AND P0, PT, R4, R0, PT ;  /* 0x000000000400720c */ /* 0x000fe20003f06070 */
[----:B------:R-:W-:-:S12]  /*0160*/  BSSY.RECONVERGENT B1, `(.L_x_177) ;  /* 0x0000097000017945 */ /* 0x000fd80003800200 */
[----:B------:R-:W-:Y:S05]  /*0170*/  @P0 BRA `(.L_x_178) ;  /* 0x0000000800540947 */ /* 0x000fea0003800000 */
[----:B------:R-:W-:Y:S01]  /*0180*/  LOP3.LUT R5, RZ, R4, RZ, 0x33, !PT ;  /* 0x00000004ff057212 */ /* 0x000fe200078e33ff */
[----:B------:R-:W-:Y:S04]  /*0190*/  BSSY.RECONVERGENT B2, `(.L_x_179) ;  /* 0x000004b000027945 */ /* 0x000fe80003800200 */
[----:B------:R-:W-:-:S04]  /*01a0*/  IMAD.IADD R8, R5, 0x1, R8 ;  /* 0x0000000105087824 */ /* 0x000fc800078e0208 */
[----:B------:R-:W-:-:S05]  /*01b0*/  IMAD R8, R3, -0x1000, R8 ;  /* 0xfffff00003087824 */ /* 0x000fca00078e0208 */
[C---:B------:R-:W-:Y:S02]  /*01c0*/  ISETP.GE.U32.AND P0, PT, R8.reuse, 0xf00, PT ;  /* 0x00000f000800780c */ /* 0x040fe40003f06070 */
[----:B------:R-:W-:-:S04]  /*01d0*/  LEA.HI R5, R8, 0x1, RZ, 0x18 ;  /* 0x0000000108057811 */ /* 0x000fc800078fc0ff */
[----:B------:R-:W-:-:S07]  /*01e0*/  LOP3.LUT R6, R5, 0xf, RZ, 0xc0, !PT ;  /* 0x0000000f05067812 */ /* 0x000fce00078ec0ff */
[----:B------:R-:W-:Y:S05]  /*01f0*/  @!P0 BRA `(.L_x_180) ;  /* 0x0000000400108947 */ /* 0x000fea0003800000 */
[----:B------:R-:W-:Y:S01]  /*0200*/  LOP3.LUT R8, R5, 0x1fffff0, RZ, 0xc0, !PT ;  /* 0x01fffff005087812 */ /* 0x000fe200078ec0ff */
[----:B------:R-:W-:Y:S01]  /*0210*/  BSSY.RECONVERGENT B3, `(.L_x_181) ;  /* 0x0000041000037945 */ /* 0x000fe20003800200 */
[----:B------:R-:W-:Y:S01]  /*0220*/  LOP3.LUT R7, R4, 0x800, RZ, 0xfc, !PT ;  /* 0x0000080004077812 */ /* 0x000fe200078efcff */
[----:B------:R-:W-:Y:S01]  /*0230*/  IMAD R4, R3, 0x1000, R4 ;  /* 0x0000100003047824 */ /* 0x000fe200078e0204 */
[----:B------:R-:W-:-:S07]  /*0240*/  IADD3 R8, PT, PT, -R8, RZ, RZ ;  /* 0x000000ff08087210 */ /* 0x000fce0007ffe1ff */
.L_x_182:
[----:B------:R-:W1:Y:S01]  /*0250*/  LDC.64 R12, c[0x0][0x380] ;  /* 0x0000e000ff0c7b82 */ /* 0x000e620000000a00 */
[----:B------:R-:W-:-:S04]  /*0260*/  VIADD R21, R4, 0x100 ;  /* 0x0000010004157836 */ /* 0x000fc80000000000 */
[----:B-1----:R-:W-:-:S04]  /*0270*/  IMAD.WIDE.U32 R20, R21, 0x4, R12 ;  /* 0x0000000415147825 */ /* 0x002fc800078e000c */
[C---:B------:R-:W-:Y:S01]  /*0280*/  IMAD.WIDE.U32 R16, R4.reuse, 0x4, R12 ;  /* 0x0000000404107825 */ /* 0x040fe200078e000c */
[----:B0-----:R-:W2:Y:S04]  /*0290*/  LDG.E R15, desc[UR6][R20.64] ;  /* 0x00000006140f7981 */ /* 0x001ea8000c1e1900 */
[----:B------:R0:W2:Y:S01]  /*02a0*/  LDG.E R9, desc[UR6][R16.64] ;  /* 0x0000000610097981 */ /* 0x0000a2000c1e1900 */
[C---:B------:R-:W-:Y:S02]  /*02b0*/  VIADD R29, R4.reuse, 0x600 ;  /* 0x00000600041d7836 */ /* 0x040fe40000000000 */
[C---:B------:R-:W-:Y:S01]  /*02c0*/  VIADD R27, R4.reuse, 0x300 ;  /* 0x00000300041b7836 */ /* 0x040fe20000000000 */
[C---:B------:R-:W-:Y:S01]  /*02d0*/  IADD3 R28, PT, PT, R4.reuse, 0x800, RZ ;  /* 0x00000800041c7810 */ /* 0x040fe20007ffe0ff */
[----:B------:R-:W-:-:S02]  /*02e0*/  VIADD R11, R4, 0x200 ;  /* 0x00000200040b7836 */ /* 0x000fc40000000000 */
[----:B------:R-:W-:-:S04]  /*02f0*/  IMAD.WIDE.U32 R26, R27, 0x4, R12 ;  /* 0x000000041b1a7825 */ /* 0x000fc800078e000c */
[--C-:B0-----:R-:W-:Y:S02]  /*0300*/  IMAD.WIDE.U32 R16, R29, 0x4, R12.reuse ;  /* 0x000000041d107825 */ /* 0x101fe400078e000c */
[----:B------:R-:W3:Y:S02]  /*0310*/  LDG.E R26, desc[UR6][R26.64] ;  /* 0x000000061a1a7981 */ /* 0x000ee4000c1e1900 */
[C---:B------:R-:W-:Y:S02]  /*0320*/  VIADD R19, R4.reuse, 0x400 ;  /* 0x0000040004137836 */ /* 0x040fe40000000000 */
[C---:B------:R-:W-:Y:S01]  /*0330*/  VIADD R23, R4.reuse, 0x500 ;  /* 0x0000050004177836 */ /* 0x040fe20000000000 */
[----:B------:R0:W4:Y:S01]  /*0340*/  LDG.E R22, desc[UR6][R16.64] ;  /* 0x0000000610167981 */ /* 0x000122000c1e1900 */
[----:B------:R-:W-:Y:S02]  /*0350*/  VIADD R29, R4, 0x700 ;  /* 0x00000700041d7836 */ /* 0x000fe40000000000 */
[----:B------:R-:W-:-:S04]  /*0360*/  IMAD.WIDE.U32 R10, R11, 0x4, R12 ;  /* 0x000000040b0a7825 */ /* 0x000fc800078e000c */
[--C-:B------:R-:W-:Y:S01]  /*0370*/  IMAD.WIDE.U32 R18, R19, 0x4, R12.reuse ;  /* 0x0000000413127825 */ /* 0x100fe200078e000c */
[----:B------:R1:W3:Y:S03]  /*0380*/  LDG.E R25, desc[UR6][R10.64] ;  /* 0x000000060a197981 */ /* 0x0002e6000c1e1900 */
[--C-:B------:R-:W-:Y:S01]  /*0390*/  IMAD.WIDE.U32 R20, R23, 0x4, R12.reuse ;  /* 0x0000000417147825 */ /* 0x100fe200078e000c */
[----:B------:R-:W4:Y:S03]  /*03a0*/  LDG.E R24, desc[UR6][R18.64] ;  /* 0x0000000612187981 */ /* 0x000f26000c1e1900 */
[--C-:B0-----:R-:W-:Y:S01]  /*03b0*/  IMAD.WIDE.U32 R16, R29, 0x4, R12.reuse ;  /* 0x000000041d107825 */ /* 0x101fe200078e000c */
[----:B------:R0:W4:Y:S03]  /*03c0*/  LDG.E R23, desc[UR6][R20.64] ;  /* 0x0000000614177981 */ /* 0x000126000c1e1900 */
[----:B------:R-:W-:Y:S01]  /*03d0*/  IMAD.WIDE.U32 R28, R28, 0x4, R12 ;  /* 0x000000041c1c7825 */ /* 0x000fe200078e000c */
[----:B------:R-:W4:Y:S03]  /*03e0*/  LDG.E R19, desc[UR6][R16.64] ;  /* 0x0000000610137981 */ /* 0x000f26000c1e1900 */
[----:B------:R-:W-:-:S02]  /*03f0*/  VIADD R27, R4, 0xa00 ;  /* 0x00000a00041b7836 */ /* 0x000fc40000000000 */
[----:B-1----:R-:W-:Y:S01]  /*0400*/  VIADD R11, R4, 0x900 ;  /* 0x00000900040b7836 */ /* 0x002fe20000000000 */
[----:B------:R1:W4:Y:S01]  /*0410*/  LDG.E R18, desc[UR6][R28.64] ;  /* 0x000000061c127981 */ /* 0x000322000c1e1900 */
[----:B0-----:R-:W-:-:S04]  /*0420*/  IMAD.WIDE.U32 R20, R27, 0x4, R12 ;  /* 0x000000041b147825 */ /* 0x001fc800078e000c */
[----:B------:R-:W-:Y:S02]  /*0430*/  VIADD R27, R4, 0xb00 ;  /* 0x00000b00041b7836 */ /* 0x000fe40000000000 */
[----:B------:R-:W-:-:S04]  /*0440*/  IMAD.WIDE.U32 R10, R11, 0x4, R12 ;  /* 0x000000040b0a7825 */ /* 0x000fc800078e000c */
[----:B-1----:R-:W-:Y:S02]  /*0450*/  VIADD R29, R4, 0xc00 ;  /* 0x00000c00041d7836 */ /* 0x002fe40000000000 */
[----:B------:R-:W4:Y:S02]  /*0460*/  LDG.E R11, desc[UR6][R10.64] ;  /* 0x000000060a0b7981 */ /* 0x000f24000c1e1900 */
[----:B------:R-:W-:-:S06]  /*0470*/  IMAD.WIDE.U32 R16, R29, 0x4, R12 ;  /* 0x000000041d107825 */ /* 0x000fcc00078e000c */
[----:B------:R0:W4:Y:S04]  /*0480*/  LDG.E R16, desc[UR6][R16.64] ;  /* 0x0000000610107981 */ /* 0x000128000c1e1900 */
[----:B------:R1:W4:Y:S01]  /*0490*/  LDG.E R10, desc[UR6][R20.64] ;  /* 0x00000006140a7981 */ /* 0x000322000c1e1900 */
[----:B0-----:R-:W-:Y:S01]  /*04a0*/  VIADD R17, R4, 0xf00 ;  /* 0x00000f0004117836 */ /* 0x001fe20000000000 */
[----:B--2--5:R-:W-:Y:S01]  /*04b0*/  IADD3 R9, PT, PT, R15, R9, R14 ;  /* 0x000000090f097210 */ /* 0x024fe20007ffe00e */
[----:B------:R-:W-:-:S04]  /*04c0*/  IMAD.WIDE.U32 R14, R27, 0x4, R12 ;  /* 0x000000041b0e7825 */ /* 0x000fc800078e000c */
[----:B------:R-:W-:Y:S02]  /*04d0*/  VIADD R27, R4, 0xd00 ;  /* 0x00000d00041b7836 */ /* 0x000fe40000000000 */
[----:B------:R-:W2:Y:S02]  /*04e0*/  LDG.E R15, desc[UR6][R14.64] ;  /* 0x000000060e0f7981 */ /* 0x000ea4000c1e1900 */
[----:B------:R-:W-:-:S04]  /*04f0*/  IMAD.WIDE.U32 R28, R27, 0x4, R12 ;  /* 0x000000041b1c7825 */ /* 0x000fc800078e000c */
[----:B------:R-:W-:Y:S02]  /*0500*/  VIADD R27, R4, 0xe00 ;  /* 0x00000e00041b7836 */ /* 0x000fe40000000000 */
[----:B------:R-:W2:Y:S02]  /*0510*/  LDG.E R29, desc[UR6][R28.64] ;  /* 0x000000061c1d7981 */ /* 0x000ea4000c1e1900 */
[----:B-1----:R-:W-:-:S04]  /*0520*/  IMAD.WIDE.U32 R20, R27, 0x4, R12 ;  /* 0x000000041b147825 */ /* 0x002fc800078e000c */
[----:B------:R-:W-:Y:S02]  /*0530*/  IMAD.WIDE.U32 R12, R17, 0x4, R12 ;  /* 0x00000004110c7825 */ /* 0x000fe400078e000c */
[----:B------:R-:W2:Y:S04]  /*0540*/  LDG.E R20, desc[UR6][R20.64] ;  /* 0x0000000614147981 */ /* 0x000ea8000c1e1900 */
[----:B------:R-:W2:Y:S01]  /*0550*/  LDG.E R12, desc[UR6][R12.64] ;  /* 0x000000060c0c7981 */ /* 0x000ea2000c1e1900 */
[----:B---3--:R-:W-:Y:S02]  /*0560*/  IADD3 R9, PT, PT, R26, R25, R9 ;  /* 0x000000191a097210 */ /* 0x008fe40007ffe009 */
[----:B------:R-:W-:Y:S02]  /*0570*/  IADD3 R8, PT, PT, R8, 0x10, RZ ;  /* 0x0000001008087810 */ /* 0x000fe40007ffe0ff */
[----:B----4-:R-:W-:-:S02]  /*0580*/  IADD3 R9, PT, PT, R23, R24, R9 ;  /* 0x0000001817097210 */ /* 0x010fc40007ffe009 */
[----:B------:R-:W-:Y:S02]  /*0590*/  ISETP.NE.AND P0, PT, R8, RZ, PT ;  /* 0x000000ff0800720c */ /* 0x000fe40003f05270 */
[----:B------:R-:W-:Y:S01]  /*05a0*/  IADD3 R9, PT, PT, R19, R22, R9 ;  /* 0x0000001613097210 */ /* 0x000fe20007ffe009 */
[----:B------:R-:W-:Y:S02]  /*05b0*/  VIADD R7, R7, 0x1000 ;  /* 0x0000100007077836 */ /* 0x000fe40000000000 */
[----:B------:R-:W-:Y:S01]  /*05c0*/  VIADD R4, R4, 0x1000 ;  /* 0x0000100004047836 */ /* 0x000fe20000000000 */
[----:B------:R-:W-:-:S04]  /*05d0*/  IADD3 R9, PT, PT, R11, R18, R9 ;  /* 0x000000120b097210 */ /* 0x000fc80007ffe009 */
[----:B--2---:R-:W-:-:S04]  /*05e0*/  IADD3 R9, PT, PT, R15, R10, R9 ;  /* 0x0000000a0f097210 */ /* 0x004fc80007ffe009 */
[----:B------:R-:W-:-:S04]  /*05f0*/  IADD3 R9, PT, PT, R29, R16, R9 ;  /* 0x000000101d097210 */ /* 0x000fc80007ffe009 */
[----:B------:R-:W-:Y:S01]  /*0600*/  IADD3 R14, PT, PT, R12, R20, R9 ;  /* 0x000000140c0e7210 */ /* 0x000fe20007ffe009 */
[----:B------:R-:W-:Y:S06]  /*0610*/  @P0 BRA `(.L_x_182) ;  /* 0xfffffffc000c0947 */ /* 0x000fec000383ffff */
[----:B------:R-:W-:Y:S05]  /*0620*/  BSYNC.RECONVERGENT B3 ;  /* 0x0000000000037941 */ /* 0x000fea0003800200 */
.L_x_181:
[----:B------:R-:W-:-:S07]  /*0630*/  VIADD R4, R7, 0xfffff800 ;  /* 0xfffff80007047836 */ /* 0x000fce0000000000 */
.L_x_180:
[----:B------:R-:W-:Y:S05]  /*0640*/  BSYNC.RECONVERGENT B2 ;  /* 0x0000000000027941 */ /* 0x000fea0003800200 */
.L_x_179:
[----:B------:R-:W-:-:S13]  /*0650*/  ISETP.NE.AND P0, PT, R6, RZ, PT ;  /* 0x000000ff0600720c */ /* 0x000fda0003f05270 */
[----:B------:R-:W-:Y:S05]  /*0660*/  @!P0 BRA `(.L_x_178) ;  /* 0x0000000400188947 */ /* 0x000fea0003800000 */
[----:B------:R-:W-:Y:S01]  /*0670*/  ISETP.GE.U32.AND P0, PT, R6, 0x8, PT ;  /* 0x000000080600780c */ /* 0x000fe20003f06070 */
[----:B------:R-:W-:Y:S01]  /*0680*/  BSSY.RECONVERGENT B2, `(.L_x_183) ;  /* 0x0000022000027945 */ /* 0x000fe20003800200 */
[----:B------:R-:W-:-:S04]  /*0690*/  LOP3.LUT R24, R5, 0x7, RZ, 0xc0, !PT ;  /* 0x0000000705187812 */ /* 0x000fc800078ec0ff */
[----:B------:R-:W-:-:S07]  /*06a0*/  ISETP.NE.AND P1, PT, R24, RZ, PT ;  /* 0x000000ff1800720c */ /* 0x000fce0003f25270 */
[----:B------:R-:W-:Y:S06]  /*06b0*/  @!P0 BRA `(.L_x_184) ;  /* 0x0000000000788947 */ /* 0x000fec0003800000 */
[----:B------:R-:W1:Y:S01]  /*06c0*/  LDC.64 R10, c[0x0][0x380] ;  /* 0x0000e000ff0a7b82 */ /* 0x000e620000000a00 */
[----:B------:R-:W-:-:S04]  /*06d0*/  IMAD R27, R3, 0x1000, R4 ;  /* 0x00001000031b7824 */ /* 0x000fc800078e0204 */
[C---:B------:R-:W-:Y:S02]  /*06e0*/  VIADD R21, R27.reuse, 0x100 ;  /* 0x000001001b157836 */ /* 0x040fe40000000000 */
[C---:B------:R-:W-:Y:S02]  /*06f0*/  VIADD R17, R27.reuse, 0x300 ;  /* 0x000003001b117836 */ /* 0x040fe40000000000 */
[C---:B------:R-:W-:Y:S01]  /*0700*/  VIADD R23, R27.reuse, 0x200 ;  /* 0x000002001b177836 */ /* 0x040fe20000000000 */
[C---:B------:R-:W-:Y:S01]  /*0710*/  IADD3 R7, PT, PT, R27.reuse, 0x400, RZ ;  /* 0x000004001b077810 */ /* 0x040fe20007ffe0ff */
[C---:B------:R-:W-:Y:S02]  /*0720*/  VIADD R9, R27.reuse, 0x500 ;  /* 0x000005001b097836 */ /* 0x040fe40000000000 */
[C---:B------:R-:W-:Y:S02]  /*0730*/  VIADD R25, R27.reuse, 0x600 ;  /* 0x000006001b197836 */ /* 0x040fe40000000000 */
[----:B-1----:R-:W-:-:S04]  /*0740*/  IMAD.WIDE.U32 R12, R27, 0x4, R10 ;  /* 0x000000041b0c7825 */ /* 0x002fc800078e000a */
[--C-:B------:R-:W-:Y:S01]  /*0750*/  IMAD.WIDE.U32 R20, R21, 0x4, R10.reuse ;  /* 0x0000000415147825 */ /* 0x100fe200078e000a */
[----:B0-----:R0:W2:Y:S03]  /*0760*/  LDG.E R15, desc[UR6][R12.64] ;  /* 0x000000060c0f7981 */ /* 0x0010a6000c1e1900 */
[--C-:B------:R-:W-:Y:S01]  /*0770*/  IMAD.WIDE.U32 R16, R17, 0x4, R10.reuse ;  /* 0x0000000411107825 */ /* 0x100fe200078e000a */
[----:B------:R-:W2:Y:S03]  /*0780*/  LDG.E R18, desc[UR6][R20.64] ;  /* 0x0000000614127981 */ /* 0x000ea6000c1e1900 */
[----:B------:R-:W-:Y:S02]  /*0790*/  IMAD.WIDE.U32 R22, R23, 0x4, R10 ;  /* 0x0000000417167825 */ /* 0x000fe400078e000a */
[----:B------:R-:W3:Y:S02]  /*07a0*/  LDG.E R16, desc[UR6][R16.64] ;  /* 0x0000000610107981 */ /* 0x000ee4000c1e1900 */
[----:B------:R-:W-:-:S02]  /*07b0*/  VIADD R27, R27, 0x700 ;  /* 0x000007001b1b7836 */ /* 0x000fc40000000000 */
[--C-:B------:R-:W-:Y:S01]  /*07c0*/  IMAD.WIDE.U32 R6, R7, 0x4, R10.reuse ;  /* 0x0000000407067825 */ /* 0x100fe200078e000a */
[----:B------:R-:W3:Y:S03]  /*07d0*/  LDG.E R19, desc[UR6][R22.64] ;  /* 0x0000000616137981 */ /* 0x000ee6000c1e1900 */
[--C-:B------:R-:W-:Y:S02]  /*07e0*/  IMAD.WIDE.U32 R8, R9, 0x4, R10.reuse ;  /* 0x0000000409087825 */ /* 0x100fe400078e000a */
[----:B------:R-:W4:Y:S02]  /*07f0*/  LDG.E R7, desc[UR6][R6.64] ;  /* 0x0000000606077981 */ /* 0x000f24000c1e1900 */
[--C-:B0-----:R-:W-:Y:S02]  /*0800*/  IMAD.WIDE.U32 R12, R25, 0x4, R10.reuse ;  /* 0x00000004190c7825 */ /* 0x101fe400078e000a */
[----:B------:R-:W4:Y:S02]  /*0810*/  LDG.E R8, desc[UR6][R8.64] ;  /* 0x0000000608087981 */ /* 0x000f24000c1e1900 */
[----:B------:R-:W-:-:S02]  /*0820*/  IMAD.WIDE.U32 R10, R27, 0x4, R10 ;  /* 0x000000041b0a7825 */ /* 0x000fc400078e000a */
[----:B------:R-:W4:Y:S04]  /*0830*/  LDG.E R13, desc[UR6][R12.64] ;  /* 0x000000060c0d7981 */ /* 0x000f28000c1e1900 */
[----:B------:R-:W4:Y:S01]  /*0840*/  LDG.E R10, desc[UR6][R10.64] ;  /* 0x000000060a0a7981 */ /* 0x000f22000c1e1900 */
[----:B------:R-:W-:Y:S01]  /*0850*/  VIADD R4, R4, 0x800 ;  /* 0x0000080004047836 */ /* 0x000fe20000000000 */
[----:B--2--5:R-:W-:-:S04]  /*0860*/  IADD3 R18, PT, PT, R18, R15, R14 ;  /* 0x0000000f12127210 */ /* 0x024fc80007ffe00e */
[----:B---3--:R-:W-:-:S04]  /*0870*/  IADD3 R18, PT, PT, R16, R19, R18 ;  /* 0x0000001310127210 */ /* 0x008fc80007ffe012 */
[----:B----4-:R-:W-:-:S04]  /*0880*/  IADD3 R18, PT, PT, R8, R7, R18 ;  /* 0x0000000708127210 */ /* 0x010fc80007ffe012 */
[----:B------:R-:W-:-:S07]  /*0890*/  IADD3 R14, PT, PT, R10, R13, R18 ;  /* 0x0000000d0a0e7210 */ /* 0x000fce0007ffe012 */
.L_x_184:
[----:B------:R-:W-:Y:S05]  /*08a0*/  BSYNC.RECONVERGENT B2 ;  /* 0x0000000000027941 */ /* 0x000fea0003800200 */
.L_x_183:
        /* <DEDUP_REMOVED lines=8> */
[C---:B------:R-:W-:Y:S01]  /*0930*/  VIADD R13, R11.reuse, 0x100 ;  /* 0x000001000b0d7836 */ /* 0x040fe20000000000 */
[C---:B------:R-:W-:Y:S01]  /*0940*/  IADD3 R17, PT, PT, R11.reuse, 0x300, RZ ;  /* 0x000003000b117810 */ /* 0x040fe20007ffe0ff */
[C---:B0-----:R-:W-:Y:S02]  /*0950*/  VIADD R15, R11.reuse, 0x200 ;  /* 0x000002000b0f7836 */ /* 0x041fe40000000000 */
[----:B-1----:R-:W-:-:S04]  /*0960*/  IMAD.WIDE.U32 R8, R11, 0x4, R6 ;  /* 0x000000040b087825 */ /* 0x002fc800078e0006 */
[--C-:B------:R-:W-:Y:S02]  /*0970*/  IMAD.WIDE.U32 R10, R13, 0x4, R6.reuse ;  /* 0x000000040d0a7825 */ /* 0x100fe400078e0006 */
[----:B------:R-:W2:Y:S02]  /*0980*/  LDG.E R9, desc[UR6][R8.64] ;  /* 0x0000000608097981 */ /* 0x000ea4000c1e1900 */
[--C-:B------:R-:W-:Y:S02]  /*0990*/  IMAD.WIDE.U32 R12, R15, 0x4, R6.reuse ;  /* 0x000000040f0c7825 */ /* 0x100fe400078e0006 */
[----:B------:R-:W2:Y:S02]  /*09a0*/  LDG.E R10, desc[UR6][R10.64] ;  /* 0x000000060a0a7981 */ /* 0x000ea4000c1e1900 */
[----:B------:R-:W-:Y:S02]  /*09b0*/  IMAD.WIDE.U32 R6, R17, 0x4, R6 ;  /* 0x0000000411067825 */ /* 0x000fe400078e0006 */
[----:B------:R-:W3:Y:S04]  /*09c0*/  LDG.E R13, desc[UR6][R12.64] ;  /* 0x000000060c0d7981 */ /* 0x000ee8000c1e1900 */
[----:B------:R-:W3:Y:S01]  /*09d0*/  LDG.E R6, desc[UR6][R6.64] ;  /* 0x0000000606067981 */ /* 0x000ee2000c1e1900 */
[----:B------:R-:W-:Y:S01]  /*09e0*/  VIADD R4, R4, 0x400 ;  /* 0x0000040004047836 */ /* 0x000fe20000000000 */
[----:B--2--5:R-:W-:-:S04]  /*09f0*/  IADD3 R14, PT, PT, R10, R9, R14 ;  /* 0x000000090a0e7210 */ /* 0x024fc80007ffe00e */
[----:B---3--:R-:W-:-:S07]  /*0a00*/  IADD3 R14, PT, PT, R6, R13, R14 ;  /* 0x0000000d060e7210 */ /* 0x008fce0007ffe00e */
.L_x_186:
[----:B------:R-:W-:Y:S05]  /*0a10*/  BSYNC.RECONVERGENT B2 ;  /* 0x0000000000027941 */ /* 0x000fea0003800200 */
.L_x_185:
[----:B------:R-:W-:Y:S05]  /*0a20*/  @!P1 BRA `(.L_x_178) ;  /* 0x0000000000289947 */ /* 0x000fea0003800000 */
[----:B------:R-:W1:Y:S01]  /*0a30*/  LDC.64 R6, c[0x0][0x380] ;  /* 0x0000e000ff067b82 */ /* 0x000e620000000a00 */
[----:B------:R-:W-:Y:S02]  /*0a40*/  IMAD R9, R3, 0x1000, R4 ;  /* 0x0000100003097824 */ /* 0x000fe400078e0204 */
[----:B------:R-:W-:-:S07]  /*0a50*/  IMAD.MOV R8, RZ, RZ, -R5 ;  /* 0x000000ffff087224 */ /* 0x000fce00078e0a05 */
.L_x_187:
[----:B-1----:R-:W-:-:S06]  /*0a60*/  IMAD.WIDE.U32 R4, R9, 0x4, R6 ;  /* 0x0000000409047825 */ /* 0x002fcc00078e0006 */
[----:B------:R-:W2:Y:S01]  /*0a70*/  LDG.E R5, desc[UR6][R4.64] ;  /* 0x0000000604057981 */ /* 0x000ea2000c1e1900 */
[----:B------:R-:W-:Y:S02]  /*0a80*/  VIADD R8, R8, 0x1 ;  /* 0x0000000108087836 */ /* 0x000fe40000000000 */
[----:B------:R-:W-:-:S03]  /*0a90*/  VIADD R9, R9, 0x100 ;  /* 0x0000010009097836 */ /* 0x000fc60000000000 */
[----:B------:R-:W-:Y:S01]  /*0aa0*/  ISETP.NE.AND P0, PT, R8, RZ, PT ;  /* 0x000000ff0800720c */ /* 0x000fe20003f05270 */
[----:B--2--5:R-:W-:-:S12]  /*0ab0*/  IMAD.IADD R14, R5, 0x1, R14 ;  /* 0x00000001050e7824 */ /* 0x024fd800078e020e */
[----:B------:R-:W-:Y:S05]  /*0ac0*/  @P0 BRA `(.L_x_187) ;  /* 0xfffffffc00e40947 */ /* 0x000fea000383ffff */
.L_x_178:
[----:B------:R-:W-:Y:S05]  /*0ad0*/  BSYNC.RECONVERGENT B1 ;  /* 0x0000000000017941 */ /* 0x000fea0003800200 */
.L_x_177:
[----:B------:R-:W-:-:S13]  /*0ae0*/  ISETP.GE.U32.AND P0, PT, R0, 0x100, PT ;  /* 0x000001000000780c */ /* 0x000fda0003f06070 */
[----:B------:R-:W-:Y:S05]  /*0af0*/  @!P0 BRA `(.L_x_188) ;  /* 0x0000000000ac8947 */ /* 0x000fea0003800000 */
[----:B------:R-:W1:Y:S01]  /*0b00*/  S2R R8, SR_LANEID ;  /* 0x0000000000087919 */ /* 0x000e620000000000 */
[----:B-----5:R-:W2:Y:S01]  /*0b10*/  SHFL.DOWN PT, R0, R14, 0x1, 0x1f ;  /* 0x08201f000e007f89 */ /* 0x020ea200000e0000 */
[C---:B-1----:R-:W-:Y:S02]  /*0b20*/  ISETP.GT.AND P0, PT, R8.reuse, 0x1e, PT ;  /* 0x0000001e0800780c */ /* 0x042fe40003f04270 */
[----:B------:R-:W-:Y:S02]  /*0b30*/  ISETP.NE.AND P1, PT, R8, RZ, PT ;  /* 0x000000ff0800720c */ /* 0x000fe40003f25270 */
[----:B--2---:R-:W-:Y:S02]  /*0b40*/  SEL R5, R0, RZ, !P0 ;  /* 0x000000ff00057207 */ /* 0x004fe40004000000 */
[----:B------:R-:W-:Y:S02]  /*0b50*/  ISETP.GT.AND P0, PT, R8, 0x1d, PT ;  /* 0x0000001d0800780c */ /* 0x000fe40003f04270 */
[----:B------:R-:W-:-:S05]  /*0b60*/  IADD3 R5, PT, PT, R5, R14, RZ ;  /* 0x0000000e05057210 */ /* 0x000fca0007ffe0ff */
[----:B------:R-:W1:Y:S02]  /*0b70*/  SHFL.DOWN PT, R0, R5, 0x2, 0x1f ;  /* 0x08401f0005007f89 */ /* 0x000e6400000e0000 */
[----:B------:R-:W-:Y:S01]  /*0b80*/  @!P1 MOV R6, 0x400 ;  /* 0x0000040000069802 */ /* 0x000fe20000000f00 */
[----:B------:R-:W2:Y:S01]  /*0b90*/  @!P1 S2R R9, SR_CgaCtaId ;  /* 0x0000000000099919 */ /* 0x000ea20000008800 */
[----:B-1----:R-:W-:Y:S02]  /*0ba0*/  SEL R0, R0, RZ, !P0 ;  /* 0x000000ff00007207 */ /* 0x002fe40004000000 */
[----:B------:R-:W-:-:S03]  /*0bb0*/  ISETP.GT.AND P0, PT, R8, 0x1b, PT ;  /* 0x0000001b0800780c */ /* 0x000fc60003f04270 */
[----:B------:R-:W-:-:S05]  /*0bc0*/  IMAD.IADD R0, R5, 0x1, R0 ;  /* 0x0000000105007824 */ /* 0x000fca00078e0200 */
[----:B------:R-:W1:Y:S01]  /*0bd0*/  SHFL.DOWN PT, R4, R0, 0x4, 0x1f ;  /* 0x08801f0000047f89 */ /* 0x000e6200000e0000 */
[----:B--2---:R-:W-:Y:S02]  /*0be0*/  @!P1 LEA R9, R9, R6, 0x18 ;  /* 0x0000000609099211 */ /* 0x004fe400078ec0ff */
[----:B-1----:R-:W-:Y:S02]  /*0bf0*/  SEL R7, R4, RZ, !P0 ;  /* 0x000000ff04077207 */ /* 0x002fe40004000000 */
[----:B------:R-:W-:-:S03]  /*0c00*/  ISETP.GT.AND P0, PT, R8, 0x17, PT ;  /* 0x000000170800780c */ /* 0x000fc60003f04270 */
[----:B------:R-:W-:Y:S01]  /*0c10*/  IMAD.IADD R7, R0, 0x1, R7 ;  /* 0x0000000100077824 */ /* 0x000fe200078e0207 */
[----:B------:R-:W-:-:S04]  /*0c20*/  @!P1 SHF.R.U32.HI R0, RZ, 0x3, R2 ;  /* 0x00000003ff009819 */ /* 0x000fc80000011602 */
[----:B------:R-:W1:Y:S01]  /*0c30*/  SHFL.DOWN PT, R4, R7, 0x8, 0x1f ;  /* 0x09001f0007047f89 */ /* 0x000e6200000e0000 */
[----:B------:R-:W-:-:S05]  /*0c40*/  @!P1 LOP3.LUT R0, R0, 0x7c, RZ, 0xc0, !PT ;  /* 0x0000007c00009812 */ /* 0x000fca00078ec0ff */
[----:B------:R-:W-:Y:S01]  /*0c50*/  @!P1 IMAD.IADD R0, R0, 0x1, R9 ;  /* 0x0000000100009824 */ /* 0x000fe200078e0209 */
[----:B-1----:R-:W-:Y:S02]  /*0c60*/  SEL R4, R4, RZ, !P0 ;  /* 0x000000ff04047207 */ /* 0x002fe40004000000 */
[----:B------:R-:W-:-:S03]  /*0c70*/  ISETP.GT.AND P0, PT, R8, 0xf, PT ;  /* 0x0000000f0800780c */ /* 0x000fc60003f04270 */
[----:B------:R-:W-:-:S05]  /*0c80*/  IMAD.IADD R4, R7, 0x1, R4 ;  /* 0x0000000107047824 */ /* 0x000fca00078e0204 */
[----:B------:R-:W1:Y:S02]  /*0c90*/  SHFL.DOWN PT, R5, R4, 0x10, 0x1f ;  /* 0x0a001f0004057f89 */ /* 0x000e6400000e0000 */
[----:B-1----:R-:W-:Y:S02]  /*0ca0*/  SEL R5, R5, RZ, !P0 ;  /* 0x000000ff05057207 */ /* 0x002fe40004000000 */
        /* <DEDUP_REMOVED lines=8> */
[----:B--2---:R-:W-:Y:S04]  /*0d30*/  LDS R0, [UR4+0xc] ;  /* 0x00000c04ff007984 */ /* 0x004fe80008000800 */
[----:B------:R-:W1:Y:S04]  /*0d40*/  LDS.128 R4, [UR4+0x10] ;  /* 0x00001004ff047984 */ /* 0x000e680008000c00 */
[----:B------:R-:W2:Y:S01]  /*0d50*/  LDS.64 R8, [UR4+0x20] ;  /* 0x00002004ff087984 */ /* 0x000ea20008000a00 */
[----:B-1----:R-:W-:-:S04]  /*0d60*/  IADD3 R0, PT, PT, R4, R0, R11 ;  /* 0x0000000004007210 */ /* 0x002fc80007ffe00b */
[----:B------:R-:W-:-:S04]  /*0d70*/  IADD3 R0, PT, PT, R6, R0, R5 ;  /* 0x0000000006007210 */ /* 0x000fc80007ffe005 */
[----:B--2---:R-:W-:-:S05]  /*0d80*/  IADD3 R0, PT, PT, R8, R0, R7 ;  /* 0x0000000008007210 */ /* 0x004fca0007ffe007 */
[----:B------:R-:W-:Y:S01]  /*0d90*/  IMAD.IADD R11, R0, 0x1, R9 ;  /* 0x00000001000b7824 */ /* 0x000fe200078e0209 */
[----:B------:R-:W-:Y:S06]  /*0da0*/  BRA `(.L_x_189) ;  /* 0x00000014007c7947 */ /* 0x000fec0003800000 */
.L_x_188:
[----:B------:R-:W-:Y:S01]  /*0db0*/  LOP3.LUT R4, R2, 0x3e0, RZ, 0xc0, !PT ;  /* 0x000003e002047812 */ /* 0x000fe200078ec0ff */
[----:B------:R-:W1:Y:S03]  /*0dc0*/  S2R R10, SR_LANEID ;  /* 0x00000000000a7919 */ /* 0x000e660000000000 */
[----:B------:R-:W-:Y:S02]  /*0dd0*/  LOP3.LUT R7, RZ, R4, RZ, 0x33, !PT ;  /* 0x00000004ff077212 */ /* 0x000fe400078e33ff */
[----:B------:R-:W-:-:S03]  /*0de0*/  IADD3 R5, PT, PT, R4, 0x20, RZ ;  /* 0x0000002004057810 */ /* 0x000fc60007ffe0ff */
[----:B------:R-:W-:Y:S01]  /*0df0*/  IMAD.IADD R7, R0, 0x1, R7 ;  /* 0x0000000100077824 */ /* 0x000fe200078e0207 */
[----:B------:R-:W-:-:S04]  /*0e00*/  ISETP.GT.U32.AND P0, PT, R5, R0, PT ;  /* 0x000000000500720c */ /* 0x000fc80003f04070 */
[----:B------:R-:W-:-:S05]  /*0e10*/  SEL R7, R7, 0x1f, P0 ;  /* 0x0000001f07077807 */ /* 0x000fca0000000000 */
[----:B-----5:R-:W2:Y:S01]  /*0e20*/  SHFL.DOWN PT, R4, R14, 0x1, R7 ;  /* 0x082000000e047989 */ /* 0x020ea200000e0007 */
[CC--:B-1----:R-:W-:Y:S01]  /*0e30*/  ISETP.GE.AND P0, PT, R10.reuse, R7.reuse, PT ;  /* 0x000000070a00720c */ /* 0x0c2fe20003f06270 */
[C---:B------:R-:W-:Y:S01]  /*0e40*/  VIADD R6, R10.reuse, 0x2 ;  /* 0x000000020a067836 */ /* 0x040fe20000000000 */
[C---:B------:R-:W-:Y:S01]  /*0e50*/  ISETP.NE.AND P1, PT, R10.reuse, RZ, PT ;  /* 0x000000ff0a00720c */ /* 0x040fe20003f25270 */
[----:B------:R-:W-:Y:S01]  /*0e60*/  VIADD R8, R10, 0x4 ;  /* 0x000000040a087836 */ /* 0x000fe20000000000 */
[----:B--2---:R-:W-:Y:S02]  /*0e70*/  SEL R5, R4, RZ, !P0 ;  /* 0x000000ff04057207 */ /* 0x004fe40004000000 */
[----:B------:R-:W-:-:S03]  /*0e80*/  ISETP.GT.AND P0, PT, R6, R7, PT ;  /* 0x000000070600720c */ /* 0x000fc60003f04270 */
[----:B------:R-:W-:-:S06]  /*0e90*/  IMAD.IADD R4, R5, 0x1, R14 ;  /* 0x0000000105047824 */ /* 0x000fcc00078e020e */
[----:B------:R-:W1:Y:S01]  /*0ea0*/  @!P1 S2R R11, SR_CgaCtaId ;  /* 0x00000000000b9919 */ /* 0x000e620000008800 */
[----:B------:R-:W-:Y:S01]  /*0eb0*/  @!P1 SHF.R.U32.HI R9, RZ, 0x3, R2 ;  /* 0x00000003ff099819 */ /* 0x000fe20000011602 */
[----:B------:R-:W2:Y:S03]  /*0ec0*/  SHFL.DOWN PT, R5, R4, 0x2, R7 ;  /* 0x0840000004057989 */ /* 0x000ea600000e0007 */
[----:B------:R-:W-:Y:S02]  /*0ed0*/  @!P1 LOP3.LUT R9, R9, 0x7c, RZ, 0xc0, !PT ;  /* 0x0000007c09099812 */ /* 0x000fe400078ec0ff */
[----:B--2---:R-:W-:Y:S02]  /*0ee0*/  SEL R5, R5, RZ, !P0 ;  /* 0x000000ff05057207 */ /* 0x004fe40004000000 */
[----:B------:R-:W-:-:S03]  /*0ef0*/  ISETP.GT.AND P0, PT, R8, R7, PT ;  /* 0x000000070800720c */ /* 0x000fc60003f04270 */
[----:B------:R-:W-:Y:S01]  /*0f00*/  IMAD.IADD R6, R4, 0x1, R5 ;  /* 0x0000000104067824 */ /* 0x000fe200078e0205 */
[----:B------:R-:W-:-:S04]  /*0f10*/  IADD3 R4, PT, PT, R10, 0x8, RZ ;  /* 0x000000080a047810 */ /* 0x000fc80007ffe0ff */
[----:B------:R-:W2:Y:S02]  /*0f20*/  SHFL.DOWN PT, R5, R6, 0x4, R7 ;  /* 0x0880000006057989 */ /* 0x000ea400000e0007 */
[----:B--2---:R-:W-:Y:S02]  /*0f30*/  SEL R5, R5, RZ, !P0 ;  /* 0x000000ff05057207 */ /* 0x004fe40004000000 */
[----:B------:R-:W-:-:S03]  /*0f40*/  ISETP.GT.AND P0, PT, R4, R7, PT ;  /* 0x000000070400720c */ /* 0x000fc60003f04270 */
[----:B------:R-:W-:Y:S02]  /*0f50*/  IMAD.IADD R8, R6, 0x1, R5 ;  /* 0x0000000106087824 */ /* 0x000fe400078e0205 */
[----:B------:R-:W-:Y:S01]  /*0f60*/  VIADD R6, R10, 0x10 ;  /* 0x000000100a067836 */ /* 0x000fe20000000000 */
[----:B------:R-:W-:Y:S02]  /*0f70*/  @!P1 MOV R10, 0x400 ;  /* 0x00000400000a9802 */ /* 0x000fe40000000f00 */
[----:B------:R-:W2:Y:S02]  /*0f80*/  SHFL.DOWN PT, R5, R8, 0x8, R7 ;  /* 0x0900000008057989 */ /* 0x000ea400000e0007 */
[----:B-1----:R-:W-:-:S05]  /*0f90*/  @!P1 LEA R10, R11, R10, 0x18 ;  /* 0x0000000a0b0a9211 */ /* 0x002fca00078ec0ff */
[----:B------:R-:W-:Y:S01]  /*0fa0*/  @!P1 IMAD.IADD R10, R9, 0x1, R10 ;  /* 0x00000001090a9824 */ /* 0x000fe200078e020a */
[----:B--2---:R-:W-:Y:S02]  /*0fb0*/  SEL R5, R5, RZ, !P0 ;  /* 0x000000ff05057207 */ /* 0x004fe40004000000 */
[----:B------:R-:W-:-:S03]  /*0fc0*/  ISETP.GT.AND P0, PT, R6, R7, PT ;  /* 0x000000070600720c */ /* 0x000fc60003f04270 */
[----:B------:R-:W-:-:S05]  /*0fd0*/  IMAD.IADD R4, R8, 0x1, R5 ;  /* 0x0000000108047824 */ /* 0x000fca00078e0205 */
[----:B------:R-:W1:Y:S02]  /*0fe0*/  SHFL.DOWN PT, R5, R4, 0x10, R7 ;  /* 0x0a00000004057989 */ /* 0x000e6400000e0007 */
[----:B-1----:R-:W-:Y:S02]  /*0ff0*/  SEL R5, R5, RZ, !P0 ;  /* 0x000000ff05057207 */ /* 0x002fe40004000000 */
[----:B------:R-:W-:-:S03]  /*1000*/  ISETP.NE.AND P0, PT, R2, RZ, PT ;  /* 0x000000ff0200720c */ /* 0x000fc60003f05270 */
[----:B------:R-:W-:-:S05]  /*1010*/  IMAD.IADD R11, R4, 0x1, R5 ;  /* 0x00000001040b7824 */ /* 0x000fca00078e0205 */
[----:B------:R1:W-:Y:S01]  /*1020*/  @!P1 STS [R10+0x8], R11 ;  /* 0x0000080b0a009388 */ /* 0x0003e20000000800 */
[----:B------:R-:W-:Y:S06]  /*1030*/  BAR.SYNC.DEFER_BLOCKING 0x0 ;  /* 0x0000000000007b1d */ /* 0x000fec0000010000 */
[----:B------:R-:W-:Y:S05]  /*1040*/  @P0 BRA `(.L_x_189) ;  /* 0x0000001000d40947 */ /* 0x000fea0003800000 */
[----:B------:R-:W2:Y:S01]  /*1050*/  S2UR UR5, SR_CgaCtaId ;  /* 0x00000000000579c3 */ /* 0x000ea20000008800 */
[----:B------:R-:W-:Y:S01]  /*1060*/  UMOV UR4, 0x400 ;  /* 0x0000040000047882 */ /* 0x000fe20000000000 */
[C---:B------:R-:W-:Y:S02]  /*1070*/  ISETP.GT.U32.AND P2, PT, R0.reuse, 0x40, PT ;  /* 0x000000400000780c */ /* 0x040fe40003f44070 */
[C---:B------:R-:W-:Y:S02]  /*1080*/  ISETP.GT.U32.AND P1, PT, R0.reuse, 0x20, PT ;  /* 0x000000200000780c */ /* 0x040fe40003f24070 */
[----:B------:R-:W-:Y:S01]  /*1090*/  ISETP.GT.U32.AND P3, PT, R0, 0x80, PT ;  /* 0x000000800000780c */ /* 0x000fe20003f64070 */
[----:B--2---:R-:W-:-:S09]  /*10a0*/  ULEA UR4, UR5, UR4, 0x18 ;  /* 0x0000000405047291 */ /* 0x004fd2000f8ec0ff */
[----:B------:R-:W2:Y:S04]  /*10b0*/  LDS.128 R4, [UR4+0x10] ;  /* 0x00001004ff047984 */ /* 0x000ea80008000c00 */
[----:B------:R-:W3:Y:S04]  /*10c0*/  LDS R2, [UR4+0xc] ;  /* 0x00000c04ff027984 */ /* 0x000ee80008000800 */
[----:B------:R-:W4:Y:S01]  /*10d0*/  LDS.64 R8, [UR4+0x20] ;  /* 0x00002004ff087984 */ /* 0x000f220008000a00 */
[----:B--2---:R-:W-:Y:S02]  /*10e0*/  SEL R4, R4, RZ, P2 ;  /* 0x000000ff04047207 */ /* 0x004fe40001000000 */
[----:B------:R-:W-:-:S02]  /*10f0*/  ISETP.GT.U32.AND P2, PT, R0, 0x60, PT ;  /* 0x000000600000780c */ /* 0x000fc40003f44070 */
[----:B---3--:R-:W-:Y:S02]  /*1100*/  SEL R2, R2, RZ, P1 ;  /* 0x000000ff02027207 */ /* 0x008fe40000800000 */
[----:B------:R-:W-:Y:S02]  /*1110*/  SEL R5, R5, RZ, P2 ;  /* 0x000000ff05057207 */ /* 0x000fe40001000000 */
[----:B------:R-:W-:Y:S02]  /*1120*/  IADD3 R2, PT, PT, R4, R2, R11 ;  /* 0x0000000204027210 */ /* 0x000fe40007ffe00b */
[----:B------:R-:W-:Y:S02]  /*1130*/  ISETP.GT.U32.AND P1, PT, R0, 0xa0, PT ;  /* 0x000000a00000780c */ /* 0x000fe40003f24070 */
[----:B------:R-:W-:Y:S02]  /*1140*/  SEL R6, R6, RZ, P3 ;  /* 0x000000ff06067207 */ /* 0x000fe40001800000 */
[----:B------:R-:W-:-:S02]  /*1150*/  ISETP.GT.U32.AND P2, PT, R0, 0xc0, PT ;  /* 0x000000c00000780c */ /* 0x000fc40003f44070 */
[----:B------:R-:W-:Y:S02]  /*1160*/  ISETP.GT.U32.AND P3, PT, R0, 0xe0, PT ;  /* 0x000000e00000780c */ /* 0x000fe40003f64070 */
[----:B------:R-:W-:Y:S02]  /*1170*/  SEL R7, R7, RZ, P1 ;  /* 0x000000ff07077207 */ /* 0x000fe40000800000 */
[----:B------:R-:W-:Y:S02]  /*1180*/  IADD3 R2, PT, PT, R6, R2, R5 ;  /* 0x0000000206027210 */ /* 0x000fe40007ffe005 */
[----:B----4-:R-:W-:Y:S02]  /*1190*/  SEL R8, R8, RZ, P2 ;  /* 0x000000ff08087207 */ /* 0x010fe40001000000 */
[----:B------:R-:W-:Y:S02]  /*11a0*/  SEL R9, R9, RZ, P3 ;  /* 0x000000ff09097207 */ /* 0x000fe40001800000 */
[----:B------:R-:W-:-:S05]  /*11b0*/  IADD3 R2, PT, PT, R8, R2, R7 ;  /* 0x0000000208027210 */ /* 0x000fca0007ffe007 */
[----:B-1----:R-:W-:Y:S01]  /*11c0*/  IMAD.IADD R11, R2, 0x1, R9 ;  /* 0x00000001020b7824 */ /* 0x002fe200078e0209 */
[----:B------:R-:W-:Y:S06]  /*11d0*/  BRA `(.L_x_189) ;  /* 0x0000001000707947 */ /* 0x000fec0003800000 */
.L_x_174:
[----:B------:R-:W0:Y:S01]  /*11e0*/  S2R R2, SR_TID.X ;  /* 0x0000000000027919 */ /* 0x000e220000002100 */
[----:B------:R-:W1:Y:S02]  /*11f0*/  LDCU.64 UR4, c[0x0][0x380] ;  /* 0x00007000ff0477ac */ /* 0x000e640008000a00 */
[----:B-1----:R-:W-:Y:S01]  /*1200*/  MOV R4, UR4 ;  /* 0x0000000400047c02 */ /* 0x002fe20008000f00 */
[----:B------:R-:W-:Y:S02]  /*1210*/  IMAD.U32 R5, RZ, RZ, UR5 ;  /* 0x00000005ff057e24 */ /* 0x000fe4000f8e00ff */
[----:B0-----:R-:W-:-:S04]  /*1220*/  IMAD R7, R3, 0x1000, R2 ;  /* 0x0000100003077824 */ /* 0x001fc800078e0202 */
[----:B------:R-:W-:-:S05]  /*1230*/  IMAD.WIDE.U32 R6, R7, 0x4, R4 ;  /* 0x0000000407067825 */ /* 0x000fca00078e0004 */
        /* <DEDUP_REMOVED lines=16> */
[----:B------:R-:W-:-:S02]  /*1340*/  ISETP.GE.U32.AND P0, PT, R0, R13, PT ;  /* 0x0000000d0000720c */ /* 0x000fc40003f06070 */
        /* <DEDUP_REMOVED lines=9> */
[----:B------:R-:W-:Y:S01]  /*13e0*/  IMAD R9, R3, 0x1000, R13 ;  /* 0x0000100003097824 */ /* 0x000fe200078e020d */
[----:B------:R-:W-:Y:S01]  /*13f0*/  LOP3.LUT R6, RZ, R2, RZ, 0x33, !PT ;  /* 0x00000002ff067212 */ /* 0x000fe200078e33ff */
[----:B------:R-:W-:Y:S01]  /*1400*/  VIADD R0, R8, 0xfffff000 ;  /* 0xfffff00008007836 */ /* 0x000fe20000000000 */
[----:B------:R-:W-:Y:S02]  /*1410*/  UMOV UR4, URZ ;  /* 0x000000ff00047c82 */ /* 0x000fe40008000000 */
[----:B------:R-:W-:Y:S02]  /*1420*/  IADD3 R6, PT, PT, -R13, R8, R6 ;  /* 0x000000080d067210 */ /* 0x000fe40007ffe106 */
[C---:B------:R-:W-:Y:S02]  /*1430*/  ISETP.GT.U32.AND P0, PT, R9.reuse, R0, PT ;  /* 0x000000000900720c */ /* 0x040fe40003f04070 */
[----:B------:R-:W-:Y:S01]  /*1440*/  IADD3 R7, PT, PT, R9, 0x800, R2 ;  /* 0x0000080009077810 */ /* 0x000fe20007ffe002 */
[----:B------:R-:W-:-:S02]  /*1450*/  IMAD.MOV.U32 R2, RZ, RZ, R9 ;  /* 0x000000ffff027224 */ /* 0x000fc400078e0009 */
[----:B------:R-:W-:-:S08]  /*1460*/  IMAD R6, R3, -0x1000, R6 ;  /* 0xfffff00003067824 */ /* 0x000fd000078e0206 */
[----:B------:R-:W-:Y:S05]  /*1470*/  @P0 BRA `(.L_x_191) ;  /* 0x00000000009c0947 */ /* 0x000fea0003800000 */
[----:B------:R-:W0:Y:S08]  /*1480*/  LDC R8, c[0x0][0x3a8] ;  /* 0x0000ea00ff087b82 */ /* 0x000e300000000800 */
[----:B------:R-:W1:Y:S02]  /*1490*/  LDC.64 R4, c[0x0][0x380] ;  /* 0x0000e000ff047b82 */ /* 0x000e640000000a00 */
.L_x_192:
[----:B------:R-:W2:Y:S02]  /*14a0*/  S2R R10, SR_TID.X ;  /* 0x00000000000a7919 */ /* 0x000ea40000002100 */
[----:B--2---:R-:W-:-:S04]  /*14b0*/  IMAD.IADD R11, R10, 0x1, R9 ;  /* 0x000000010a0b7824 */ /* 0x004fc800078e0209 */
[----:B-1----:R-:W-:-:S05]  /*14c0*/  IMAD.WIDE.U32 R10, R11, 0x4, R4 ;  /* 0x000000040b0a7825 */ /* 0x002fca00078e0004 */
        /* <DEDUP_REMOVED lines=10> */
[----:B------:R-:W5:Y:S01]  /*1570*/  LDG.E R21, desc[UR6][R10.64+0x2c00] ;  /* 0x002c00060a157981 */ /* 0x000f62000c1e1900 */
[----:B--2---:R-:W-:-:S03]  /*1580*/  IADD3 R20, PT, PT, R20, R18, R27 ;  /* 0x0000001214147210 */ /* 0x004fc60007ffe01b */
[----:B------:R-:W2:Y:S04]  /*1590*/  LDG.E R18, desc[UR6][R10.64+0x2800] ;  /* 0x002800060a127981 */ /* 0x000ea8000c1e1900 */
[----:B------:R-:W2:Y:S01]  /*15a0*/  LDG.E R27, desc[UR6][R10.64+0x3800] ;  /* 0x003800060a1b7981 */ /* 0x000ea2000c1e1900 */
[----:B---3--:R-:W-:-:S03]  /*15b0*/  IADD3 R24, PT, PT, R23, R22, R20 ;  /* 0x0000001617187210 */ /* 0x008fc60007ffe014 */
[----:B------:R-:W3:Y:S04]  /*15c0*/  LDG.E R23, desc[UR6][R10.64+0x3000] ;  /* 0x003000060a177981 */ /* 0x000ee8000c1e1900 */
[----:B------:R-:W3:Y:S04]  /*15d0*/  LDG.E R20, desc[UR6][R10.64+0x3400] ;  /* 0x003400060a147981 */ /* 0x000ee8000c1e1900 */
[----:B------:R-:W3:Y:S01]  /*15e0*/  LDG.E R22, desc[UR6][R10.64+0x3c00] ;  /* 0x003c00060a167981 */ /* 0x000ee2000c1e1900 */
[----:B----4-:R-:W-:-:S04]  /*15f0*/  IADD3 R14, PT, PT, R17, R14, R24 ;  /* 0x0000000e110e7210 */ /* 0x010fc80007ffe018 */
[----:B-----5:R-:W-:-:S04]  /*1600*/  IADD3 R14, PT, PT, R19, R16, R14 ;  /* 0x00000010130e7210 */ /* 0x020fc80007ffe00e */
[----:B------:R-:W-:Y:S02]  /*1610*/  IADD3 R12, PT, PT, R15, R12, R14 ;  /* 0x0000000c0f0c7210 */ /* 0x000fe40007ffe00e */
[----:B0-----:R-:W-:-:S04]  /*1620*/  IADD3 R14, PT, PT, -R9, R8, RZ ;  /* 0x00000008090e7210 */ /* 0x001fc80007ffe1ff */
[----:B------:R-:W-:Y:S02]  /*1630*/  ISETP.GE.U32.AND P0, PT, R14, R13, PT ;  /* 0x0000000d0e00720c */ /* 0x000fe40003f06070 */
[----:B--2---:R-:W-:-:S04]  /*1640*/  IADD3 R12, PT, PT, R21, R18, R12 ;  /* 0x00000012150c7210 */ /* 0x004fc80007ffe00c */
[----:B---3--:R-:W-:-:S04]  /*1650*/  IADD3 R12, PT, PT, R20, R23, R12 ;  /* 0x00000017140c7210 */ /* 0x008fc80007ffe00c */
[----:B------:R-:W-:-:S03]  /*1660*/  IADD3 R27, PT, PT, R22, R27, R12 ;  /* 0x0000001b161b7210 */ /* 0x000fc60007ffe00c */
[----:B------:R-:W-:Y:S05]  /*1670*/  @!P0 BRA `(.L_x_190) ;  /* 0x00000008009c8947 */ /* 0x000fea0003800000 */
[C---:B------:R-:W-:Y:S01]  /*1680*/  IMAD.IADD R9, R13.reuse, 0x1, R9 ;  /* 0x000000010d097824 */ /* 0x040fe200078e0209 */
[----:B------:R-:W-:Y:S01]  /*1690*/  UIADD3 UR4, UPT, UPT, UR4, 0x1, URZ ;  /* 0x0000000104047890 */ /* 0x000fe2000fffe0ff */
[----:B------:R-:W-:Y:S02]  /*16a0*/  IMAD.IADD R2, R13, 0x1, R2 ;  /* 0x000000010d027824 */ /* 0x000fe400078e0202 */
[----:B------:R-:W-:Y:S01]  /*16b0*/  IMAD.IADD R6, R6, 0x1, -R13 ;  /* 0x0000000106067824 */ /* 0x000fe200078e0a0d */
[----:B------:R-:W-:Y:S01]  /*16c0*/  ISETP.GT.U32.AND P0, PT, R9, R0, PT ;  /* 0x000000000900720c */ /* 0x000fe20003f04070 */
[----:B------:R-:W-:-:S12]  /*16d0*/  IMAD.IADD R7, R13, 0x1, R7 ;  /* 0x000000010d077824 */ /* 0x000fd800078e0207 */
[----:B------:R-:W-:Y:S05]  /*16e0*/  @!P0 BRA `(.L_x_192) ;  /* 0xfffffffc006c8947 */ /* 0x000fea000383ffff */
.L_x_191:
[----:B------:R-:W0:Y:S01]  /*16f0*/  S2R R13, SR_TID.X ;  /* 0x00000000000d7919 */ /* 0x000e220000002100 */
[----:B------:R-:W-:Y:S01]  /*1700*/  IMAD.IADD R0, R8, 0x1, -R9 ;  /* 0x0000000108007824 */ /* 0x000fe200078e0a09 */
[----:B------:R-:W-:Y:S04]  /*1710*/  BSSY.RECONVERGENT B1, `(.L_x_190) ;  /* 0x000009d000017945 */ /* 0x000fe80003800200 */
[----:B0-----:R-:W-:-:S04]  /*1720*/  ISETP.GE.AND P0, PT, R13, R0, PT ;  /* 0x000000000d00720c */ /* 0x001fc80003f06270 */
[----:B------:R-:W-:-:S13]  /*1730*/  ISETP.GE.U32.OR P0, PT, R9, R8, P0 ;  /* 0x000000080900720c */ /* 0x000fda0000706470 */
[----:B------:R-:W-:Y:S05]  /*1740*/  @P0 BRA `(.L_x_193) ;  /* 0x0000000800640947 */ /* 0x000fea0003800000 */
[----:B------:R-:W0:Y:S01]  /*1750*/  LDC R10, c[0x0][0x3ac] ;  /* 0x0000eb00ff0a7b82 */ /* 0x000e220000000800 */
[----:B------:R-:W-:Y:S01]  /*1760*/  LOP3.LUT R11, RZ, R13, RZ, 0x33, !PT ;  /* 0x0000000dff0b7212 */ /* 0x000fe200078e33ff */
[----:B------:R-:W-:Y:S06]  /*1770*/  BSSY.RECONVERGENT B2, `(.L_x_194) ;  /* 0x000004f000027945 */ /* 0x000fec0003800200 */
[----:B------:R-:W1:Y:S01]  /*1780*/  LDC R0, c[0x0][0x3ac] ;  /* 0x0000eb00ff007b82 */ /* 0x000e620000000800 */
[----:B0-----:R-:W-:-:S05]  /*1790*/  IMAD.SHL.U32 R10, R10, 0x1000, RZ ;  /* 0x000010000a0a7824 */ /* 0x001fca00078e00ff */
[----:B------:R-:W-:-:S04]  /*17a0*/  LEA R10, R3, R10, 0xc ;  /* 0x0000000a030a7211 */ /* 0x000fc800078e60ff */
[----:B------:R-:W-:Y:S01]  /*17b0*/  IADD3 R8, PT, PT, -R10, R8, R11 ;  /* 0x000000080a087210 */ /* 0x000fe20007ffe10b */
[----:B-1----:R-:W-:Y:S02]  /*17c0*/  IMAD R11, R0, UR4, RZ ;  /* 0x00000004000b7c24 */ /* 0x002fe4000f8e02ff */
[----:B------:R-:W-:Y:S02]  /*17d0*/  IMAD.MOV.U32 R0, RZ, RZ, R13 ;  /* 0x000000ffff007224 */ /* 0x000fe400078e000d */
[----:B------:R-:W-:-:S05]  /*17e0*/  IMAD R8, R11, -0x1000, R8 ;  /* 0xfffff0000b087824 */ /* 0x000fca00078e0208 */
[C---:B------:R-:W-:Y:S02]  /*17f0*/  ISETP.GE.U32.AND P0, PT, R8.reuse, 0xf00, PT ;  /* 0x00000f000800780c */ /* 0x040fe40003f06070 */
[----:B------:R-:W-:-:S04]  /*1800*/  LEA.HI R8, R8, 0x1, RZ, 0x18 ;  /* 0x0000000108087811 */ /* 0x000fc800078fc0ff */
[----:B------:R-:W-:-:S07]  /*1810*/  LOP3.LUT R10, R8, 0xf, RZ, 0xc0, !PT ;  /* 0x0000000f080a7812 */ /* 0x000fce00078ec0ff */
[----:B------:R-:W-:Y:S05]  /*1820*/  @!P0 BRA `(.L_x_195) ;  /* 0x00000004000c8947 */ /* 0x000fea0003800000 */
[----:B------:R-:W-:Y:S01]  /*1830*/  LEA.HI R0, R6, 0x1, RZ, 0x18 ;  /* 0x0000000106007811 */ /* 0x000fe200078fc0ff */
[----:B------:R-:W-:Y:S01]  /*1840*/  BSSY.RECONVERGENT B3, `(.L_x_196) ;  /* 0x0000040000037945 */ /* 0x000fe20003800200 */
[----:B------:R-:W-:Y:S02]  /*1850*/  LOP3.LUT R11, R13, 0x800, RZ, 0xfc, !PT ;  /* 0x000008000d0b7812 */ /* 0x000fe400078efcff */
[----:B------:R-:W-:-:S05]  /*1860*/  LOP3.LUT R0, R0, 0x1fffff0, RZ, 0xc0, !PT ;  /* 0x01fffff000007812 */ /* 0x000fca00078ec0ff */
[----:B------:R-:W-:-:S07]  /*1870*/  IMAD.MOV R0, RZ, RZ, -R0 ;  /* 0x000000ffff007224 */ /* 0x000fce00078e0a00 */
.L_x_197:
[C---:B------:R-:W-:Y:S02]  /*1880*/  VIADD R15, R7.reuse, 0xfffff800 ;  /* 0xfffff800070f7836 */ /* 0x040fe40000000000 */
[----:B------:R-:W-:Y:S02]  /*1890*/  VIADD R21, R7, 0xfffff900 ;  /* 0xfffff90007157836 */ /* 0x000fe40000000000 */
[----:B------:R-:W-:-:S04]  /*18a0*/  IMAD.WIDE.U32 R14, R15, 0x4, R4 ;  /* 0x000000040f0e7825 */ /* 0x000fc800078e0004 */
[--C-:B------:R-:W-:Y:S01]  /*18b0*/  IMAD.WIDE.U32 R20, R21, 0x4, R4.reuse ;  /* 0x0000000415147825 */ /* 0x100fe200078e0004 */
[----:B------:R0:W2:Y:S04]  /*18c0*/  LDG.E R28, desc[UR6][R14.64] ;  /* 0x000000060e1c7981 */ /* 0x0000a8000c1e1900 */
[----:B------:R-:W2:Y:S01]  /*18d0*/  LDG.E R29, desc[UR6][R20.64] ;  /* 0x00000006141d7981 */ /* 0x000ea2000c1e1900 */
[C---:B------:R-:W-:Y:S02]  /*18e0*/  VIADD R17, R7.reuse, 0xfffffa00 ;  /* 0xfffffa0007117836 */ /* 0x040fe40000000000 */
[----:B------:R-:W-:Y:S02]  /*18f0*/  VIADD R19, R7, 0xfffffb00 ;  /* 0xfffffb0007137836 */ /* 0x000fe40000000000 */
[----:B------:R-:W-:-:S04]  /*1900*/  IMAD.WIDE.U32 R16, R17, 0x4, R4 ;  /* 0x0000000411107825 */ /* 0x000fc800078e0004 */
[--C-:B------:R-:W-:Y:S01]  /*1910*/  IMAD.WIDE.U32 R18, R19, 0x4, R4.reuse ;  /* 0x0000000413127825 */ /* 0x100fe200078e0004 */
[----:B------:R1:W3:Y:S04]  /*1920*/  LDG.E R13, desc[UR6][R16.64] ;  /* 0x00000006100d7981 */ /* 0x0002e8000c1e1900 */
[----:B------:R4:W3:Y:S01]  /*1930*/  LDG.E R12, desc[UR6][R18.64] ;  /* 0x00000006120c7981 */ /* 0x0008e2000c1e1900 */
[C---:B------:R-:W-:Y:S01]  /*1940*/  VIADD R22, R7.reuse, 0xfffffd00 ;  /* 0xfffffd0007167836 */ /* 0x040fe20000000000 */
[C---:B------:R-:W-:Y:S01]  /*1950*/  IADD3 R23, PT, PT, R7.reuse, -0x400, RZ ;  /* 0xfffffc0007177810 */ /* 0x040fe20007ffe0ff */
[----:B------:R-:W-:Y:S02]  /*1960*/  VIADD R26, R7, 0xfffffe00 ;  /* 0xfffffe00071a7836 */ /* 0x000fe40000000000 */
[----:B0-----:R-:W-:-:S04]  /*1970*/  IMAD.WIDE.U32 R14, R22, 0x4, R4 ;  /* 0x00000004160e7825 */ /* 0x001fc800078e0004 */
[--C-:B-1----:R-:W-:Y:S02]  /*1980*/  IMAD.WIDE.U32 R16, R26, 0x4, R4.reuse ;  /* 0x000000041a107825 */ /* 0x102fe400078e0004 */
[----:B------:R0:W5:Y:S02]  /*1990*/  LDG.E R26, desc[UR6][R14.64] ;  /* 0x000000060e1a7981 */ /* 0x000164000c1e1900 */
[C-C-:B------:R-:W-:Y:S02]  /*19a0*/  IMAD.WIDE.U32 R24, R7.reuse, 0x4, R4.reuse ;  /* 0x0000000407187825 */ /* 0x140fe400078e0004 */
[----:B------:R-:W5:Y:S02]  /*19b0*/  LDG.E R16, desc[UR6][R16.64] ;  /* 0x0000000610107981 */ /* 0x000f64000c1e1900 */
[----:B----4-:R-:W-:Y:S02]  /*19c0*/  VIADD R19, R7, 0xffffff00 ;  /* 0xffffff0007137836 */ /* 0x010fe40000000000 */
[----:B------:R-:W-:Y:S01]  /*19d0*/  IMAD.WIDE.U32 R20, R23, 0x4, R4 ;  /* 0x0000000417147825 */ /* 0x000fe200078e0004 */
[----:B------:R-:W4:Y:S03]  /*19e0*/  LDG.E R24, desc[UR6][R24.64] ;  /* 0x0000000618187981 */ /* 0x000f26000c1e1900 */
[----:B0-----:R-:W-:-:S02]  /*19f0*/  VIADD R15, R7, 0x200 ;  /* 0x00000200070f7836 */ /* 0x001fc40000000000 */
[----:B------:R-:W-:Y:S02]  /*1a00*/  VIADD R23, R7, 0x100 ;  /* 0x0000010007177836 */ /* 0x000fe40000000000 */
[--C-:B------:R-:W-:Y:S01]  /*1a10*/  IMAD.WIDE.U32 R18, R19, 0x4, R4.reuse ;  /* 0x0000000413127825 */ /* 0x100fe200078e0004 */
[----:B------:R0:W5:Y:S03]  /*1a20*/  LDG.E R25, desc[UR6][R20.64] ;  /* 0x0000000614197981 */ /* 0x000166000c1e1900 */
[----:B------:R-:W-:Y:S02]  /*1a30*/  IMAD.WIDE.U32 R22, R23, 0x4, R4 ;  /* 0x0000000417167825 */ /* 0x000fe400078e0004 */
[----:B------:R-:W4:Y:S04]  /*1a40*/  LDG.E R19, desc[UR6][R18.64] ;  /* 0x0000000612137981 */ /* 0x000f28000c1e1900 */
[----:B------:R1:W4:Y:S01]  /*1a50*/  LDG.E R23, desc[UR6][R22.64] ;  /* 0x0000000616177981 */ /* 0x000322000c1e1900 */
[----:B0-----:R-:W-:-:S04]  /*1a60*/  VIADD R21, R7, 0x300 ;  /* 0x0000030007157836 */ /* 0x001fc80000000000 */
[----:B------:R-:W-:-:S04]  /*1a70*/  IMAD.WIDE.U32 R20, R21, 0x4, R4 ;  /* 0x0000000415147825 */ /* 0x000fc800078e0004 */
[----:B-1----:R-:W-:Y:S02]  /*1a80*/  VIADD R22, R7, 0x700 ;  /* 0x0000070007167836 */ /* 0x002fe40000000000 */
[----:B------:R-:W4:Y:S01]  /*1a90*/  LDG.E R21, desc[UR6][R20.64] ;  /* 0x0000000614157981 */ /* 0x000f22000c1e1900 */
[----:B--2---:R-:W-:Y:S01]  /*1aa0*/  IADD3 R27, PT, PT, R29, R28, R27 ;  /* 0x0000001c1d1b7210 */ /* 0x004fe20007ffe01b */
[----:B------:R-:W-:Y:S01]  /*1ab0*/  IMAD.WIDE.U32 R28, R15, 0x4, R4 ;  /* 0x000000040f1c7825 */ /* 0x000fe200078e0004 */
[----:B------:R-:W-:-:S05]  /*1ac0*/  IADD3 R15, PT, PT, R7, 0x400, RZ ;  /* 0x00000400070f7810 */ /* 0x000fca0007ffe0ff */
[----:B------:R0:W2:Y:S01]  /*1ad0*/  LDG.E R28, desc[UR6][R28.64] ;  /* 0x000000061c1c7981 */ /* 0x0000a2000c1e1900 */
[----:B------:R-:W-:-:S05]  /*1ae0*/  IMAD.WIDE.U32 R14, R15, 0x4, R4 ;  /* 0x000000040f0e7825 */ /* 0x000fca00078e0004 */
[----:B------:R1:W2:Y:S01]  /*1af0*/  LDG.E R17, desc[UR6][R14.64] ;  /* 0x000000060e117981 */ /* 0x0002a2000c1e1900 */
[----:B---3--:R-:W-:Y:S01]  /*1b00*/  IADD3 R27, PT, PT, R12, R13, R27 ;  /* 0x0000000d0c1b7210 */ /* 0x008fe20007ffe01b */
[----:B0-----:R-:W-:-:S04]  /*1b10*/  VIADD R29, R7, 0x500 ;  /* 0x00000500071d7836 */ /* 0x001fc80000000000 */
[----:B------:R-:W-:-:S04]  /*1b20*/  IMAD.WIDE.U32 R12, R29, 0x4, R4 ;  /* 0x000000041d0c7825 */ /* 0x000fc800078e0004 */
[----:B-1----:R-:W-:Y:S01]  /*1b30*/  VIADD R15, R7, 0x600 ;  /* 0x00000600070f7836 */ /* 0x002fe20000000000 */
[----:B------:R0:W3:Y:S03]  /*1b40*/  LDG.E R18, desc[UR6][R12.64] ;  /* 0x000000060c127981 */ /* 0x0000e6000c1e1900 */
[----:B------:R-:W-:-:S04]  /*1b50*/  IMAD.WIDE.U32 R14, R15, 0x4, R4 ;  /* 0x000000040f0e7825 */ /* 0x000fc800078e0004 */
[----:B0-----:R-:W-:Y:S02]  /*1b60*/  IMAD.WIDE.U32 R12, R22, 0x4, R4 ;  /* 0x00000004160c7825 */ /* 0x001fe400078e0004 */
[----:B------:R-:W3:Y:S04]  /*1b70*/  LDG.E R22, desc[UR6][R14.64] ;  /* 0x000000060e167981 */ /* 0x000ee8000c1e1900 */
[----:B------:R-:W3:Y:S01]  /*1b80*/  LDG.E R20, desc[UR6][R12.64] ;  /* 0x000000060c147981 */ /* 0x000ee2000c1e1900 */
[----:B------:R-:W-:Y:S01]  /*1b90*/  VIADD R0, R0, 0x10 ;  /* 0x0000001000007836 */ /* 0x000fe20000000000 */
[----:B-----5:R-:W-:-:S04]  /*1ba0*/  IADD3 R25, PT, PT, R26, R25, R27 ;  /* 0x000000191a197210 */ /* 0x020fc80007ffe01b */
[----:B----4-:R-:W-:Y:S02]  /*1bb0*/  IADD3 R16, PT, PT, R19, R16, R25 ;  /* 0x0000001013107210 */ /* 0x010fe40007ffe019 */
[----:B------:R-:W-:Y:S02]  /*1bc0*/  ISETP.NE.AND P0, PT, R0, RZ, PT ;  /* 0x000000ff0000720c */ /* 0x000fe40003f05270 */
[----:B------:R-:W-:Y:S01]  /*1bd0*/  IADD3 R16, PT, PT, R23, R24, R16 ;  /* 0x0000001817107210 */ /* 0x000fe20007ffe010 */
[----:B------:R-:W-:Y:S02]  /*1be0*/  VIADD R11, R11, 0x1000 ;  /* 0x000010000b0b7836 */ /* 0x000fe40000000000 */
[----:B------:R-:W-:Y:S01]  /*1bf0*/  VIADD R7, R7, 0x1000 ;  /* 0x0000100007077836 */ /* 0x000fe20000000000 */
[----:B--2---:R-:W-:-:S04]  /*1c00*/  IADD3 R16, PT, PT, R21, R28, R16 ;  /* 0x0000001c15107210 */ /* 0x004fc80007ffe010 */
[----:B---3--:R-:W-:-:S04]  /*1c10*/  IADD3 R17, PT, PT, R18, R17, R16 ;  /* 0x0000001112117210 */ /* 0x008fc80007ffe010 */
[----:B------:R-:W-:Y:S01]  /*1c20*/  IADD3 R27, PT, PT, R20, R22, R17 ;  /* 0x00000016141b7210 */ /* 0x000fe20007ffe011 */
[----:B------:R-:W-:Y:S06]  /*1c30*/  @P0 BRA `(.L_x_197) ;  /* 0xfffffffc00100947 */ /* 0x000fec000383ffff */
[----:B------:R-:W-:Y:S05]  /*1c40*/  BSYNC.RECONVERGENT B3 ;  /* 0x0000000000037941 */ /* 0x000fea0003800200 */
.L_x_196:
[----:B------:R-:W-:-:S07]  /*1c50*/  IADD3 R0, PT, PT, R11, -0x800, RZ ;  /* 0xfffff8000b007810 */ /* 0x000fce0007ffe0ff */
.L_x_195:
[----:B------:R-:W-:Y:S05]  /*1c60*/  BSYNC.RECONVERGENT B2 ;  /* 0x0000000000027941 */ /* 0x000fea0003800200 */
.L_x_194:
[----:B------:R-:W-:-:S13]  /*1c70*/  ISETP.NE.AND P0, PT, R10, RZ, PT ;  /* 0x000000ff0a00720c */ /* 0x000fda0003f05270 */
[----:B------:R-:W-:Y:S05]  /*1c80*/  @!P0 BRA `(.L_x_193) ;  /* 0x0000000400148947 */ /* 0x000fea0003800000 */
[----:B------:R-:W-:Y:S01]  /*1c90*/  ISETP.GE.U32.AND P0, PT, R10, 0x8, PT ;  /* 0x000000080a00780c */ /* 0x000fe20003f06070 */
[----:B------:R-:W-:Y:S01]  /*1ca0*/  BSSY.RECONVERGENT B2, `(.L_x_198) ;  /* 0x0000021000027945 */ /* 0x000fe20003800200 */
[----:B------:R-:W-:-:S04]  /*1cb0*/  LOP3.LUT R23, R8, 0x7, RZ, 0xc0, !PT ;  /* 0x0000000708177812 */ /* 0x000fc800078ec0ff */
[----:B------:R-:W-:-:S07]  /*1cc0*/  ISETP.NE.AND P1, PT, R23, RZ, PT ;  /* 0x000000ff1700720c */ /* 0x000fce0003f25270 */
[----:B------:R-:W-:Y:S06]  /*1cd0*/  @!P0 BRA `(.L_x_199) ;  /* 0x0000000000748947 */ /* 0x000fec0003800000 */
[----:B------:R-:W-:-:S04]  /*1ce0*/  IMAD.IADD R11, R0, 0x1, R9 ;  /* 0x00000001000b7824 */ /* 0x000fc800078e0209 */
[C---:B------:R-:W-:Y:S02]  /*1cf0*/  VIADD R19, R11.reuse, 0x100 ;  /* 0x000001000b137836 */ /* 0x040fe40000000000 */
[C---:B------:R-:W-:Y:S02]  /*1d00*/  VIADD R21, R11.reuse, 0x200 ;  /* 0x000002000b157836 */ /* 0x040fe40000000000 */
[C---:B------:R-:W-:Y:S02]  /*1d10*/  VIADD R13, R11.reuse, 0x300 ;  /* 0x000003000b0d7836 */ /* 0x040fe40000000000 */
[----:B------:R-:W-:-:S04]  /*1d20*/  IMAD.WIDE.U32 R16, R11, 0x4, R4 ;  /* 0x000000040b107825 */ /* 0x000fc800078e0004 */
[--C-:B------:R-:W-:Y:S01]  /*1d30*/  IMAD.WIDE.U32 R18, R19, 0x4, R4.reuse ;  /* 0x0000000413127825 */ /* 0x100fe200078e0004 */
[----:B------:R0:W2:Y:S03]  /*1d40*/  LDG.E R22, desc[UR6][R16.64] ;  /* 0x0000000610167981 */ /* 0x0000a6000c1e1900 */
[--C-:B------:R-:W-:Y:S01]  /*1d50*/  IMAD.WIDE.U32 R20, R21, 0x4, R4.reuse ;  /* 0x0000000415147825 */ /* 0x100fe200078e0004 */
[----:B------:R1:W2:Y:S03]  /*1d60*/  LDG.E R7, desc[UR6][R18.64] ;  /* 0x0000000612077981 */ /* 0x0002a6000c1e1900 */
[C---:B------:R-:W-:Y:S02]  /*1d70*/  VIADD R15, R11.reuse, 0x400 ;  /* 0x000004000b0f7836 */ /* 0x040fe40000000000 */
[C---:B------:R-:W-:Y:S01]  /*1d80*/  VIADD R25, R11.reuse, 0x500 ;  /* 0x000005000b197836 */ /* 0x040fe20000000000 */
[----:B------:R-:W-:Y:S01]  /*1d90*/  IADD3 R29, PT, PT, R11, 0x600, RZ ;  /* 0x000006000b1d7810 */ /* 0x000fe20007ffe0ff */
[----:B------:R-:W-:Y:S01]  /*1da0*/  IMAD.WIDE.U32 R12, R13, 0x4, R4 ;  /* 0x000000040d0c7825 */ /* 0x000fe200078e0004 */
[----:B------:R-:W3:Y:S03]  /*1db0*/  LDG.E R20, desc[UR6][R20.64] ;  /* 0x0000000614147981 */ /* 0x000ee6000c1e1900 */
[----:B------:R-:W-:-:S02]  /*1dc0*/  VIADD R24, R11, 0x700 ;  /* 0x000007000b187836 */ /* 0x000fc40000000000 */
[--C-:B------:R-:W-:Y:S01]  /*1dd0*/  IMAD.WIDE.U32 R14, R15, 0x4, R4.reuse ;  /* 0x000000040f0e7825 */ /* 0x100fe200078e0004 */
[----:B------:R-:W3:Y:S03]  /*1de0*/  LDG.E R12, desc[UR6][R12.64] ;  /* 0x000000060c0c7981 */ /* 0x000ee6000c1e1900 */
[--C-:B------:R-:W-:Y:S02]  /*1df0*/  IMAD.WIDE.U32 R10, R25, 0x4, R4.reuse ;  /* 0x00000004190a7825 */ /* 0x100fe400078e0004 */
[----:B------:R-:W4:Y:S02]  /*1e00*/  LDG.E R14, desc[UR6][R14.64] ;  /* 0x000000060e0e7981 */ /* 0x000f24000c1e1900 */
[--C-:B0-----:R-:W-:Y:S02]  /*1e10*/  IMAD.WIDE.U32 R16, R29, 0x4, R4.reuse ;  /* 0x000000041d107825 */ /* 0x101fe400078e0004 */
[----:B------:R-:W4:Y:S02]  /*1e20*/  LDG.E R10, desc[UR6][R10.64] ;  /* 0x000000060a0a7981 */ /* 0x000f24000c1e1900 */
[----:B-1----:R-:W-:-:S02]  /*1e30*/  IMAD.WIDE.U32 R18, R24, 0x4, R4 ;  /* 0x0000000418127825 */ /* 0x002fc400078e0004 */
[----:B------:R-:W5:Y:S04]  /*1e40*/  LDG.E R16, desc[UR6][R16.64] ;  /* 0x0000000610107981 */ /* 0x000f68000c1e1900 */
[----:B------:R-:W5:Y:S01]  /*1e50*/  LDG.E R18, desc[UR6][R18.64] ;  /* 0x0000000612127981 */ /* 0x000f62000c1e1900 */
[----:B------:R-:W-:Y:S01]  /*1e60*/  VIADD R0, R0, 0x800 ;  /* 0x0000080000007836 */ /* 0x000fe20000000000 */
[----:B--2---:R-:W-:-:S04]  /*1e70*/  IADD3 R7, PT, PT, R7, R22, R27 ;  /* 0x0000001607077210 */ /* 0x004fc80007ffe01b */
[----:B---3--:R-:W-:-:S04]  /*1e80*/  IADD3 R7, PT, PT, R12, R20, R7 ;  /* 0x000000140c077210 */ /* 0x008fc80007ffe007 */
[----:B----4-:R-:W-:-:S04]  /*1e90*/  IADD3 R7, PT, PT, R10, R14, R7 ;  /* 0x0000000e0a077210 */ /* 0x010fc80007ffe007 */
[----:B-----5:R-:W-:-:S07]  /*1ea0*/  IADD3 R27, PT, PT, R18, R16, R7 ;  /* 0x00000010121b7210 */ /* 0x020fce0007ffe007 */
.L_x_199:
[----:B------:R-:W-:Y:S05]  /*1eb0*/  BSYNC.RECONVERGENT B2 ;  /* 0x0000000000027941 */ /* 0x000fea0003800200 */
.L_x_198:
[----:B------:R-:W-:Y:S05]  /*1ec0*/  @!P1 BRA `(.L_x_193) ;  /* 0x0000000000849947 */ /* 0x000fea0003800000 */
[----:B------:R-:W-:Y:S01]  /*1ed0*/  ISETP.GE.U32.AND P0, PT, R23, 0x4, PT ;  /* 0x000000041700780c */ /* 0x000fe20003f06070 */
[----:B------:R-:W-:Y:S01]  /*1ee0*/  BSSY.RECONVERGENT B2, `(.L_x_200) ;  /* 0x0000012000027945 */ /* 0x000fe20003800200 */
[----:B------:R-:W-:-:S11]  /*1ef0*/  LOP3.LUT P1, RZ, R8, 0x3, RZ, 0xc0, !PT ;  /* 0x0000000308ff7812 */ /* 0x000fd6000782c0ff */
[----:B------:R-:W-:Y:S05]  /*1f00*/  @!P0 BRA `(.L_x_201) ;  /* 0x00000000003c8947 */ /* 0x000fea0003800000 */
[----:B------:R-:W-:-:S04]  /*1f10*/  IMAD.IADD R7, R0, 0x1, R9 ;  /* 0x0000000100077824 */ /* 0x000fc800078e0209 */
[C---:B------:R-:W-:Y:S02]  /*1f20*/  VIADD R11, R7.reuse, 0x100 ;  /* 0x00000100070b7836 */ /* 0x040fe40000000000 */
[----:B------:R-:W-:-:S04]  /*1f30*/  IMAD.WIDE.U32 R8, R7, 0x4, R4 ;  /* 0x0000000407087825 */ /* 0x000fc800078e0004 */
[C---:B------:R-:W-:Y:S02]  /*1f40*/  VIADD R13, R7.reuse, 0x200 ;  /* 0x00000200070d7836 */ /* 0x040fe40000000000 */
[----:B------:R-:W-:Y:S01]  /*1f50*/  VIADD R15, R7, 0x300 ;  /* 0x00000300070f7836 */ /* 0x000fe20000000000 */
[----:B------:R-:W2:Y:S01]  /*1f60*/  LDG.E R8, desc[UR6][R8.64] ;  /* 0x0000000608087981 */ /* 0x000ea2000c1e1900 */
[----:B------:R-:W-:-:S04]  /*1f70*/  IMAD.WIDE.U32 R10, R11, 0x4, R4 ;  /* 0x000000040b0a7825 */ /* 0x000fc800078e0004 */
[--C-:B------:R-:W-:Y:S02]  /*1f80*/  IMAD.WIDE.U32 R12, R13, 0x4, R4.reuse ;  /* 0x000000040d0c7825 */ /* 0x100fe400078e0004 */
[----:B------:R-:W2:Y:S02]  /*1f90*/  LDG.E R10, desc[UR6][R10.64] ;  /* 0x000000060a0a7981 */ /* 0x000ea4000c1e1900 */
[----:B------:R-:W-:Y:S02]  /*1fa0*/  IMAD.WIDE.U32 R14, R15, 0x4, R4 ;  /* 0x000000040f0e7825 */ /* 0x000fe400078e0004 */
[----:B------:R-:W3:Y:S04]  /*1fb0*/  LDG.E R12, desc[UR6][R12.64] ;  /* 0x000000060c0c7981 */ /* 0x000ee8000c1e1900 */
[----:B------:R-:W3:Y:S01]  /*1fc0*/  LDG.E R14, desc[UR6][R14.64] ;  /* 0x000000060e0e7981 */ /* 0x000ee2000c1e1900 */
[----:B------:R-:W-:-:S02]  /*1fd0*/  IADD3 R0, PT, PT, R0, 0x400, RZ ;  /* 0x0000040000007810 */ /* 0x000fc40007ffe0ff */
[----:B--2---:R-:W-:-:S04]  /*1fe0*/  IADD3 R27, PT, PT, R10, R8, R27 ;  /* 0x000000080a1b7210 */ /* 0x004fc80007ffe01b */
[----:B---3--:R-:W-:-:S07]  /*1ff0*/  IADD3 R27, PT, PT, R14, R12, R27 ;  /* 0x0000000c0e1b7210 */ /* 0x008fce0007ffe01b */
.L_x_201:
[----:B------:R-:W-:Y:S05]  /*2000*/  BSYNC.RECONVERGENT B2 ;  /* 0x0000000000027941 */ /* 0x000fea0003800200 */
.L_x_200:
[----:B------:R-:W-:Y:S05]  /*2010*/  @!P1 BRA `(.L_x_193) ;  /* 0x0000000000309947 */ /* 0x000fea0003800000 */
[----:B------:R-:W-:Y:S01]  /*2020*/  LOP3.LUT R6, R6, 0xffff, RZ, 0xc0, !PT ;  /* 0x0000ffff06067812 */ /* 0x000fe200078ec0ff */
[----:B------:R-:W-:-:S03]  /*2030*/  IMAD.IADD R9, R0, 0x1, R2 ;  /* 0x0000000100097824 */ /* 0x000fc600078e0202 */
[----:B------:R-:W-:-:S04]  /*2040*/  LEA.HI R6, R6, 0x1, RZ, 0x18 ;  /* 0x0000000106067811 */ /* 0x000fc800078fc0ff */
[----:B------:R-:W-:-:S05]  /*2050*/  LOP3.LUT R6, R6, 0x3, RZ, 0xc0, !PT ;  /* 0x0000000306067812 */ /* 0x000fca00078ec0ff */
[----:B------:R-:W-:-:S07]  /*2060*/  IMAD.MOV R0, RZ, RZ, -R6 ;  /* 0x000000ffff007224 */ /* 0x000fce00078e0a06 */
.L_x_202:
[----:B------:R-:W-:-:S06]  /*2070*/  IMAD.WIDE.U32 R6, R9, 0x4, R4 ;  /* 0x0000000409067825 */ /* 0x000fcc00078e0004 */
[----:B------:R-:W2:Y:S01]  /*2080*/  LDG.E R6, desc[UR6][R6.64] ;  /* 0x0000000606067981 */ /* 0x000ea2000c1e1900 */
[----:B------:R-:W-:Y:S02]  /*2090*/  VIADD R0, R0, 0x1 ;  /* 0x0000000100007836 */ /* 0x000fe40000000000 */
[----:B------:R-:W-:-:S03]  /*20a0*/  VIADD R9, R9, 0x100 ;  /* 0x0000010009097836 */ /* 0x000fc60000000000 */
[----:B------:R-:W-:Y:S01]  /*20b0*/  ISETP.NE.AND P0, PT, R0, RZ, PT ;  /* 0x000000ff0000720c */ /* 0x000fe20003f05270 */
[----:B--2---:R-:W-:-:S12]  /*20c0*/  IMAD.IADD R27, R6, 0x1, R27 ;  /* 0x00000001061b7824 */ /* 0x004fd800078e021b */
[----:B------:R-:W-:Y:S05]  /*20d0*/  @P0 BRA `(.L_x_202) ;  /* 0xfffffffc00e40947 */ /* 0x000fea000383ffff */
.L_x_193:
[----:B------:R-:W-:Y:S05]  /*20e0*/  BSYNC.RECONVERGENT B1 ;  /* 0x0000000000017941 */ /* 0x000fea0003800200 */
.L_x_190:
[----:B------:R-:W0:Y:S01]  /*20f0*/  S2R R9, SR_LANEID ;  /* 0x0000000000097919 */ /* 0x000e220000000000 */
[----:B------:R-:W1:Y:S01]  /*2100*/  SHFL.DOWN PT, R0, R27, 0x1, 0x1f ;  /* 0x08201f001b007f89 */ /* 0x000e6200000e0000 */
[----:B------:R-:W2:Y:S01]  /*2110*/  S2R R8, SR_TID.X ;  /* 0x0000000000087919 */ /* 0x000ea20000002100 */
[C---:B0-----:R-:W-:Y:S02]  /*2120*/  ISETP.GT.AND P0, PT, R9.reuse, 0x1e, PT ;  /* 0x0000001e0900780c */ /* 0x041fe40003f04270 */
[C---:B------:R-:W-:Y:S02]  /*2130*/  ISETP.NE.AND P1, PT, R9.reuse, RZ, PT ;  /* 0x000000ff0900720c */ /* 0x040fe40003f25270 */
[----:B-1----:R-:W-:Y:S02]  /*2140*/  SEL R0, R0, RZ, !P0 ;  /* 0x000000ff00007207 */ /* 0x002fe40004000000 */
[----:B------:R-:W-:-:S03]  /*2150*/  ISETP.GT.AND P0, PT, R9, 0x1d, PT ;  /* 0x0000001d0900780c */ /* 0x000fc60003f04270 */
[----:B------:R-:W-:-:S05]  /*2160*/  IMAD.IADD R0, R0, 0x1, R27 ;  /* 0x0000000100007824 */ /* 0x000fca00078e021b */
[----:B------:R-:W0:Y:S01]  /*2170*/  SHFL.DOWN PT, R2, R0, 0x2, 0x1f ;  /* 0x08401f0000027f89 */ /* 0x000e2200000e0000 */
[----:B------:R-:W1:Y:S01]  /*2180*/  @!P1 S2R R6, SR_CgaCtaId ;  /* 0x0000000000069919 */ /* 0x000e620000008800 */
[----:B0-----:R-:W-:Y:S02]  /*2190*/  SEL R5, R2, RZ, !P0 ;  /* 0x000000ff02057207 */ /* 0x001fe40004000000 */
[----:B------:R-:W-:Y:S02]  /*21a0*/  ISETP.GT.AND P0, PT, R9, 0x1b, PT ;  /* 0x0000001b0900780c */ /* 0x000fe40003f04270 */
[----:B------:R-:W-:-:S05]  /*21b0*/  IADD3 R5, PT, PT, R0, R5, RZ ;  /* 0x0000000500057210 */ /* 0x000fca0007ffe0ff */
[----:B------:R-:W0:Y:S02]  /*21c0*/  SHFL.DOWN PT, R2, R5, 0x4, 0x1f ;  /* 0x08801f0005027f89 */ /* 0x000e2400000e0000 */
[----:B0-----:R-:W-:Y:S02]  /*21d0*/  SEL R2, R2, RZ, !P0 ;  /* 0x000000ff02027207 */ /* 0x001fe40004000000 */
[----:B------:R-:W-:-:S03]  /*21e0*/  ISETP.GT.AND P0, PT, R9, 0x17, PT ;  /* 0x000000170900780c */ /* 0x000fc60003f04270 */
[----:B------:R-:W-:Y:S01]  /*21f0*/  IMAD.IADD R2, R5, 0x1, R2 ;  /* 0x0000000105027824 */ /* 0x000fe200078e0202 */
[----:B------:R-:W-:-:S04]  /*2200*/  @!P1 MOV R5, 0x400 ;  /* 0x0000040000059802 */ /* 0x000fc80000000f00 */
[----:B------:R-:W0:Y:S01]  /*2210*/  SHFL.DOWN PT, R4, R2, 0x8, 0x1f ;  /* 0x09001f0002047f89 */ /* 0x000e2200000e0000 */
[----:B-1----:R-:W-:Y:S02]  /*2220*/  @!P1 LEA R5, R6, R5, 0x18 ;  /* 0x0000000506059211 */ /* 0x002fe400078ec0ff */
[----:B0-----:R-:W-:Y:S02]  /*2230*/  SEL R7, R4, RZ, !P0 ;  /* 0x000000ff04077207 */ /* 0x001fe40004000000 */
[----:B------:R-:W-:Y:S02]  /*2240*/  ISETP.GT.AND P0, PT, R9, 0xf, PT ;  /* 0x0000000f0900780c */ /* 0x000fe40003f04270 */
[----:B--2---:R-:W-:Y:S01]  /*2250*/  @!P1 SHF.R.U32.HI R4, RZ, 0x3, R8 ;  /* 0x00000003ff049819 */ /* 0x004fe20000011608 */
[----:B------:R-:W-:-:S03]  /*2260*/  IMAD.IADD R7, R2, 0x1, R7 ;  /* 0x0000000102077824 */ /* 0x000fc600078e0207 */
[----:B------:R-:W-:Y:S02]  /*2270*/  @!P1 LOP3.LUT R4, R4, 0x7c, RZ, 0xc0, !PT ;  /* 0x0000007c04049812 */ /* 0x000fe400078ec0ff */
[----:B------:R-:W0:Y:S03]  /*2280*/  SHFL.DOWN PT, R0, R7, 0x10, 0x1f ;  /* 0x0a001f0007007f89 */ /* 0x000e2600000e0000 */
[----:B------:R-:W-:Y:S01]  /*2290*/  @!P1 IMAD.IADD R4, R4, 0x1, R5 ;  /* 0x0000000104049824 */ /* 0x000fe200078e0205 */
        /* <DEDUP_REMOVED lines=15> */
[----:B------:R-:W-:-:S07]  /*2390*/  IMAD.IADD R11, R0, 0x1, R9 ;  /* 0x00000001000b7824 */ /* 0x000fce00078e0209 */
.L_x_189:
[----:B------:R-:W-:Y:S05]  /*23a0*/  BSYNC.RECONVERGENT B0 ;  /* 0x0000000000007941 */ /* 0x000fea0003800200 */
.L_x_173:
[----:B------:R-:W-:Y:S05]  /*23b0*/  @P0 EXIT ;  /* 0x000000000000094d */ /* 0x000fea0003800000 */
[----:B---3--:R-:W3:Y:S02]  /*23c0*/  LDC.64 R4, c[0x0][0x388] ;  /* 0x0000e200ff047b82 */ /* 0x008ee40000000a00 */
[----:B---3--:R-:W-:-:S05]  /*23d0*/  IMAD.WIDE.U32 R2, R3, 0x4, R4 ;  /* 0x0000000403027825 */ /* 0x008fca00078e0004 */
[----:B------:R-:W-:Y:S01]  /*23e0*/  STG.E desc[UR6][R2.64], R11 ;  /* 0x0000000b02007986 */ /* 0x000fe2000c101906 */
[----:B------:R-:W-:Y:S05]  /*23f0*/  EXIT ;  /* 0x000000000000794d */ /* 0x000fea0003800000 */
.L_x_203:
        /* <DEDUP_REMOVED lines=16> */
.L_x_278:


//--------------------- .text._ZN3cub18CUB_300001_SM_10006detail6reduce28DeviceReduceSingleTileKernelINS2_10policy_hubIijN4cuda3std3__44plusIiEEE10Policy1000EN6thrust24THRUST_300001_SM_1000_NS6detail15normal_iteratorINSD_10device_ptrIiEEEEPijS9_iiNS7_10__identityEEEvT0_T1_T2_T3_T4_T6_ --------------------------
	.section	.text._ZN3cub18CUB_300001_SM_10006detail6reduce28DeviceReduceSingleTileKernelINS2_10policy_hubIijN4cuda3std3__44plusIiEEE10Policy1000EN6thrust24THRUST_300001_SM_1000_NS6detail15normal_iteratorINSD_10device_ptrIiEEEEPijS9_iiNS7_10__identityEEEvT0_T1_T2_T3_T4_T6_,"ax",@progbits
	.align	128
        .global         _ZN3cub18CUB_300001_SM_10006detail6reduce28DeviceReduceSingleTileKernelINS2_10policy_hubIijN4cuda3std3__44plusIiEEE10Policy1000EN6thrust24THRUST_300001_SM_1000_NS6detail15normal_iteratorINSD_10device_ptrIiEEEEPijS9_iiNS7_10__identityEEEvT0_T1_T2_T3_T4_T6_
        .type           _ZN3cub18CUB_300001_SM_10006detail6reduce28DeviceReduceSingleTileKernelINS2_10policy_hubIijN4cuda3std3__44plusIiEEE10Policy1000EN6thrust24THRUST_300001_SM_1000_NS6detail15normal_iteratorINSD_10device_ptrIiEEEEPijS9_iiNS7_10__identityEEEvT0_T1_T2_T3_T4_T6_,@function
        .size           _ZN3cub18CUB_300001_SM_10006detail6reduce28DeviceReduceSingleTileKernelINS2_10policy_hubIijN4cuda3std3__44plusIiEEE10Policy1000EN6thrust24THRUST_300001_SM_1000_NS6detail15normal_iteratorINSD_10device_ptrIiEEEEPijS9_iiNS7_10__identityEEEvT0_T1_T2_T3_T4_T6_,(.L_x_279 - _ZN3cub18CUB_300001_SM_10006detail6reduce28DeviceReduceSingleTileKernelINS2_10policy_hubIijN4cuda3std3__44plusIiEEE10Policy1000EN6thrust24THRUST_300001_SM_1000_NS6detail15normal_iteratorINSD_10device_ptrIiEEEEPijS9_iiNS7_10__identityEEEvT0_T1_T2_T3_T4_T6_)
        .other          _ZN3cub18CUB_300001_SM_10006detail6reduce28DeviceReduceSingleTileKernelINS2_10policy_hubIijN4cuda3std3__44plusIiEEE10Policy1000EN6thrust24THRUST_300001_SM_1000_NS6detail15normal_iteratorINSD_10device_ptrIiEEEEPijS9_iiNS7_10__identityEEEvT0_T1_T2_T3_T4_T6_,@"STO_CUDA_ENTRY STV_DEFAULT"
_ZN3cub18CUB_300001_SM_10006detail6reduce28DeviceReduceSingleTileKernelINS2_10policy_hubIijN4cuda3std3__44plusIiEEE10Policy1000EN6thrust24THRUST_300001_SM_1000_NS6detail15normal_iteratorINSD_10device_ptrIiEEEEPijS9_iiNS7_10__identityEEEvT0_T1_T2_T3_T4_T6_:
.text._ZN3cub18CUB_300001_SM_10006detail6reduce28DeviceReduceSingleTileKernelINS2_10policy_hubIijN4cuda3std3__44plusIiEEE10Policy1000EN6thrust24THRUST_300001_SM_1000_NS6detail15normal_iteratorINSD_10device_ptrIiEEEEPijS9_iiNS7_10__identityEEEvT0_T1_T2_T3_T4_T6_:
        /* <DEDUP_REMOVED lines=13> */
.L_x_204:
[----:B------:R-:W-:Y:S01]  /*00d0*/  ISETP.GT.U32.AND P0, PT, R2, 0xfff, PT ;  /* 0x00000fff0200780c */ /* 0x000fe20003f04070 */
[----:B------:R-:W-:-:S12]  /*00e0*/  BSSY.RECONVERGENT B0, `(.L_x_205) ;  /* 0x00001e7000007945 */ /* 0x000fd80003800200 */
        /* <DEDUP_REMOVED lines=11> */
.L_x_208:
[----:B------:R-:W-:Y:S05]  /*01a0*/  BSYNC.RECONVERGENT B1 ;  /* 0x0000000000017941 */ /* 0x000fea0003800200 */
.L_x_207:
        /* <DEDUP_REMOVED lines=17> */
.L_x_213:
        /* <DEDUP_REMOVED lines=31> */
.L_x_212:
[----:B------:R-:W-:Y:S05]  /*04b0*/  BSYNC.RECONVERGENT B2 ;  /* 0x0000000000027941 */ /* 0x000fea0003800200 */
.L_x_211:
[----:B------:R-:W-:Y:S05]  /*04c0*/  @!P0 BRA `(.L_x_210) ;  /* 0x0000000000c88947 */ /* 0x000fea0003800000 */
[----:B------:R-:W-:Y:S01]  /*04d0*/  ISETP.GE.U32.AND P0, PT, R21, 0x8, PT ;  /* 0x000000081500780c */ /* 0x000fe20003f06070 */
[----:B------:R-:W-:Y:S01]  /*04e0*/  BSSY.RECONVERGENT B2, `(.L_x_214) ;  /* 0x0000013000027945 */ /* 0x000fe20003800200 */
[----:B------:R-:W-:-:S04]  /*04f0*/  LOP3.LUT R16, R4, 0x7, RZ, 0xc0, !PT ;  /* 0x0000000704107812 */ /* 0x000fc800078ec0ff */
[----:B------:R-:W-:-:S07]  /*0500*/  ISETP.NE.AND P1, PT, R16, RZ, PT ;  /* 0x000000ff1000720c */ /* 0x000fce0003f25270 */
[----:B------:R-:W-:Y:S06]  /*0510*/  @!P0 BRA `(.L_x_215) ;  /* 0x00000000003c8947 */ /* 0x000fec0003800000 */
[----:B------:R-:W0:Y:S02]  /*0520*/  LDC.64 R6, c[0x0][0x380] ;  /* 0x0000e000ff067b82 */ /* 0x000e240000000a00 */
[----:B0-----:R-:W-:-:S05]  /*0530*/  IMAD.WIDE.U32 R6, R5, 0x4, R6 ;  /* 0x0000000405067825 */ /* 0x001fca00078e0006 */
        /* <DEDUP_REMOVED lines=13> */
.L_x_215:
[----:B------:R-:W-:Y:S05]  /*0610*/  BSYNC.RECONVERGENT B2 ;  /* 0x0000000000027941 */ /* 0x000fea0003800200 */
.L_x_214:
        /* <DEDUP_REMOVED lines=11> */
[----:B------:R-:W3:Y:S01]  /*06d0*/  LDG.E R10, desc[UR6][R6.64+0xc00] ;  /* 0x000c0006060a7981 */ /* 0x000ee2000c1e1900 */
[----:B------:R-:W-:Y:S01]  /*06e0*/  VIADD R5, R5, 0x400 ;  /* 0x0000040005057836 */ /* 0x000fe20000000000 */
[----:B--2--5:R-:W-:-:S04]  /*06f0*/  IADD3 R0, PT, PT, R4, R9, R0 ;  /* 0x0000000904007210 */ /* 0x024fc80007ffe000 */
[----:B---3--:R-:W-:-:S07]  /*0700*/  IADD3 R0, PT, PT, R10, R11, R0 ;  /* 0x0000000b0a007210 */ /* 0x008fce0007ffe000 */
.L_x_217:
[----:B------:R-:W-:Y:S05]  /*0710*/  BSYNC.RECONVERGENT B2 ;  /* 0x0000000000027941 */ /* 0x000fea0003800200 */
.L_x_216:
[----:B------:R-:W-:Y:S05]  /*0720*/  @!P1 BRA `(.L_x_210) ;  /* 0x0000000000309947 */ /* 0x000fea0003800000 */
[----:B------:R-:W0:Y:S02]  /*0730*/  LDC.64 R6, c[0x0][0x380] ;  /* 0x0000e000ff067b82 */ /* 0x000e240000000a00 */
[----:B0-----:R-:W-:-:S04]  /*0740*/  IMAD.WIDE.U32 R4, R5, 0x4, R6 ;  /* 0x0000000405047825 */ /* 0x001fc800078e0006 */
[----:B------:R-:W-:Y:S02]  /*0750*/  IMAD.MOV R6, RZ, RZ, -R8 ;  /* 0x000000ffff067224 */ /* 0x000fe400078e0a08 */
[----:B------:R-:W-:-:S07]  /*0760*/  IMAD.MOV.U32 R7, RZ, RZ, R5 ;  /* 0x000000ffff077224 */ /* 0x000fce00078e0005 */
.L_x_218:
[----:B------:R-:W-:-:S06]  /*0770*/  IMAD.MOV.U32 R5, RZ, RZ, R7 ;  /* 0x000000ffff057224 */ /* 0x000fcc00078e0007 */
[----:B------:R0:W2:Y:S01]  /*0780*/  LDG.E R5, desc[UR6][R4.64] ;  /* 0x0000000604057981 */ /* 0x0000a2000c1e1900 */
[----:B------:R-:W-:-:S05]  /*0790*/  VIADD R6, R6, 0x1 ;  /* 0x0000000106067836 */ /* 0x000fca0000000000 */
[----:B------:R-:W-:Y:S02]  /*07a0*/  ISETP.NE.AND P0, PT, R6, RZ, PT ;  /* 0x000000ff0600720c */ /* 0x000fe40003f05270 */
[----:B0-----:R-:W-:-:S05]  /*07b0*/  IADD3 R4, P1, PT, R4, 0x400, RZ ;  /* 0x0000040004047810 */ /* 0x001fca0007f3e0ff */
[----:B------:R-:W-:Y:S02]  /*07c0*/  IMAD.X R7, RZ, RZ, R7, P1 ;  /* 0x000000ffff077224 */ /* 0x000fe400008e0607 */
[----:B--2--5:R-:W-:-:S04]  /*07d0*/  IMAD.IADD R0, R5, 0x1, R0 ;  /* 0x0000000105007824 */ /* 0x024fc800078e0200 */
[----:B------:R-:W-:Y:S05]  /*07e0*/  @P0 BRA `(.L_x_218) ;  /* 0xfffffffc00e00947 */ /* 0x000fea000383ffff */
.L_x_210:
[----:B------:R-:W-:Y:S05]  /*07f0*/  BSYNC.RECONVERGENT B1 ;  /* 0x0000000000017941 */ /* 0x000fea0003800200 */
.L_x_209:
[----:B------:R-:W-:-:S13]  /*0800*/  ISETP.GE.U32.AND P0, PT, R2, 0x100, PT ;  /* 0x000001000200780c */ /* 0x000fda0003f06070 */
        /* <DEDUP_REMOVED lines=38> */
[----:B-1----:R-:W1:Y:S01]  /*0a70*/  LDS.64 R2, [UR4+0x20] ;  /* 0x00002004ff027984 */ /* 0x002e620008000a00 */
[----:B0-----:R-:W-:-:S04]  /*0a80*/  IADD3 R0, PT, PT, R4, R0, R9 ;  /* 0x0000000004007210 */ /* 0x001fc80007ffe009 */
[----:B------:R-:W-:-:S04]  /*0a90*/  IADD3 R0, PT, PT, R6, R0, R5 ;  /* 0x0000000006007210 */ /* 0x000fc80007ffe005 */
[----:B-1----:R-:W-:-:S05]  /*0aa0*/  IADD3 R0, PT, PT, R2, R0, R7 ;  /* 0x0000000002007210 */ /* 0x002fca0007ffe007 */
[----:B------:R-:W-:Y:S01]  /*0ab0*/  IMAD.IADD R9, R0, 0x1, R3 ;  /* 0x0000000100097824 */ /* 0x000fe200078e0203 */
[----:B------:R-:W-:Y:S06]  /*0ac0*/  BRA `(.L_x_220) ;  /* 0x0000001400207947 */ /* 0x000fec0003800000 */
.L_x_219:
[----:B------:R-:W-:Y:S01]  /*0ad0*/  LOP3.LUT R4, R3, 0x3e0, RZ, 0xc0, !PT ;  /* 0x000003e003047812 */ /* 0x000fe200078ec0ff */
[----:B------:R-:W1:Y:S03]  /*0ae0*/  S2R R10, SR_LANEID ;  /* 0x00000000000a7919 */ /* 0x000e660000000000 */
[----:B0-----:R-:W-:Y:S01]  /*0af0*/  LOP3.LUT R7, RZ, R4, RZ, 0x33, !PT ;  /* 0x00000004ff077212 */ /* 0x001fe200078e33ff */
[----:B------:R-:W-:-:S04]  /*0b00*/  VIADD R5, R4, 0x20 ;  /* 0x0000002004057836 */ /* 0x000fc80000000000 */
[----:B------:R-:W-:Y:S01]  /*0b10*/  IMAD.IADD R7, R7, 0x1, R2 ;  /* 0x0000000107077824 */ /* 0x000fe200078e0202 */
[----:B------:R-:W-:-:S04]  /*0b20*/  ISETP.GT.U32.AND P0, PT, R5, R2, PT ;  /* 0x000000020500720c */ /* 0x000fc80003f04070 */
        /* <DEDUP_REMOVED lines=40> */
[----:B------:R-:W-:Y:S01]  /*0db0*/  ISETP.GT.U32.AND P3, PT, R2, 0x80, PT ;  /* 0x000000800200780c */ /* 0x000fe20003f64070 */
[----:B-1----:R-:W-:-:S09]  /*0dc0*/  ULEA UR4, UR5, UR4, 0x18 ;  /* 0x0000000405047291 */ /* 0x002fd2000f8ec0ff */
[----:B------:R-:W1:Y:S04]  /*0dd0*/  LDS.128 R4, [UR4+0x10] ;  /* 0x00001004ff047984 */ /* 0x000e680008000c00 */
[----:B------:R-:W2:Y:S04]  /*0de0*/  LDS R0, [UR4+0xc] ;  /* 0x00000c04ff007984 */ /* 0x000ea80008000800 */
[----:B------:R-:W3:Y:S01]  /*0df0*/  LDS.64 R10, [UR4+0x20] ;  /* 0x00002004ff0a7984 */ /* 0x000ee20008000a00 */
[----:B-1----:R-:W-:Y:S02]  /*0e00*/  SEL R4, R4, RZ, P2 ;  /* 0x000000ff04047207 */ /* 0x002fe40001000000 */
[----:B------:R-:W-:-:S02]  /*0e10*/  ISETP.GT.U32.AND P2, PT, R2, 0x60, PT ;  /* 0x000000600200780c */ /* 0x000fc40003f44070 */
[----:B--2---:R-:W-:Y:S02]  /*0e20*/  SEL R0, R0, RZ, P1 ;  /* 0x000000ff00007207 */ /* 0x004fe40000800000 */
        /* <DEDUP_REMOVED lines=8> */
[----:B---3--:R-:W-:Y:S02]  /*0eb0*/  SEL R10, R10, RZ, P2 ;  /* 0x000000ff0a0a7207 */ /* 0x008fe40001000000 */
[----:B------:R-:W-:Y:S02]  /*0ec0*/  SEL R11, R11, RZ, P3 ;  /* 0x000000ff0b0b7207 */ /* 0x000fe40001800000 */
[----:B------:R-:W-:-:S05]  /*0ed0*/  IADD3 R0, PT, PT, R10, R0, R7 ;  /* 0x000000000a007210 */ /* 0x000fca0007ffe007 */
[----:B0-----:R-:W-:Y:S01]  /*0ee0*/  IMAD.IADD R9, R0, 0x1, R11 ;  /* 0x0000000100097824 */ /* 0x001fe200078e020b */
[----:B------:R-:W-:Y:S06]  /*0ef0*/  BRA `(.L_x_220) ;  /* 0x0000001000147947 */ /* 0x000fec0003800000 */
.L_x_206:
[----:B------:R-:W0:Y:S01]  /*0f00*/  S2R R0, SR_TID.X ;  /* 0x0000000000007919 */ /* 0x000e220000002100 */
[----:B------:R-:W1:Y:S02]  /*0f10*/  LDCU.64 UR4, c[0x0][0x380] ;  /* 0x00007000ff0477ac */ /* 0x000e640008000a00 */
[----:B-1----:R-:W-:Y:S02]  /*0f20*/  IMAD.U32 R12, RZ, RZ, UR4 ;  /* 0x00000004ff0c7e24 */ /* 0x002fe4000f8e00ff */
[----:B------:R-:W-:Y:S02]  /*0f30*/  IMAD.U32 R13, RZ, RZ, UR5 ;  /* 0x00000005ff0d7e24 */ /* 0x000fe4000f8e00ff */
        /* <DEDUP_REMOVED lines=17> */
[----:B------:R-:W-:Y:S01]  /*1050*/  UMOV UR4, 0x1000 ;  /* 0x0000100000047882 */ /* 0x000fe20000000000 */
[----:B--2---:R-:W-:-:S04]  /*1060*/  IADD3 R3, PT, PT, R7, R6, R3 ;  /* 0x0000000607037210 */ /* 0x004fc80007ffe003 */
[----:B---3--:R-:W-:-:S04]  /*1070*/  IADD3 R3, PT, PT, R9, R8, R3 ;  /* 0x0000000809037210 */ /* 0x008fc80007ffe003 */
[----:B----4-:R-:W-:-:S04]  /*1080*/  IADD3 R3, PT, PT, R11, R10, R3 ;  /* 0x0000000a0b037210 */ /* 0x010fc80007ffe003 */
[----:B-----5:R-:W-:-:S04]  /*1090*/  IADD3 R3, PT, PT, R15, R14, R3 ;  /* 0x0000000e0f037210 */ /* 0x020fc80007ffe003 */
[----:B------:R-:W-:Y:S01]  /*10a0*/  IADD3 R16, PT, PT, R17, R16, R3 ;  /* 0x0000001011107210 */ /* 0x000fe20007ffe003 */
[----:B------:R-:W-:-:S05]  /*10b0*/  VIADD R3, R2, 0xfffff000 ;  /* 0xfffff00002037836 */ /* 0x000fca0000000000 */
[----:B------:R-:W-:Y:S02]  /*10c0*/  ISETP.GE.U32.AND P0, PT, R3, 0x1000, PT ;  /* 0x000010000300780c */ /* 0x000fe40003f06070 */
[----:B------:R-:W-:-:S04]  /*10d0*/  IADD3 R16, PT, PT, R19, R18, R16 ;  /* 0x0000001213107210 */ /* 0x000fc80007ffe010 */
[----:B------:R-:W-:-:S05]  /*10e0*/  IADD3 R21, PT, PT, R21, R20, R16 ;  /* 0x0000001415157210 */ /* 0x000fca0007ffe010 */
[----:B------:R-:W-:Y:S02]  /*10f0*/  IMAD.IADD R7, R22, 0x1, R21 ;  /* 0x0000000116077824 */ /* 0x000fe400078e0215 */
[----:B------:R-:W-:Y:S05]  /*1100*/  @!P0 BRA `(.L_x_221) ;  /* 0x00000000008c8947 */ /* 0x000fea0003800000 */
[----:B------:R-:W0:Y:S01]  /*1110*/  LDC R2, c[0x0][0x390] ;  /* 0x0000e400ff027b82 */ /* 0x000e220000000800 */
[----:B------:R-:W-:-:S07]  /*1120*/  UMOV UR4, 0x1000 ;  /* 0x0000100000047882 */ /* 0x000fce0000000000 */
[----:B------:R-:W1:Y:S02]  /*1130*/  LDC.64 R12, c[0x0][0x380] ;  /* 0x0000e000ff0c7b82 */ /* 0x000e640000000a00 */
.L_x_223:
[----:B------:R-:W-:-:S04]  /*1140*/  VIADD R5, R0, UR4 ;  /* 0x0000000400057c36 */ /* 0x000fc80008000000 */
        /* <DEDUP_REMOVED lines=17> */
[----:B--2---:R-:W-:Y:S01]  /*1260*/  IADD3 R16, PT, PT, R18, R16, R7 ;  /* 0x0000001012107210 */ /* 0x004fe20007ffe007 */
[----:B0-----:R-:W-:-:S05]  /*1270*/  VIADD R7, R2, -UR4 ;  /* 0x8000000402077c36 */ /* 0x001fca0008000000 */
[----:B------:R-:W-:Y:S02]  /*1280*/  ISETP.GE.U32.AND P0, PT, R7, 0x1000, PT ;  /* 0x000010000700780c */ /* 0x000fe40003f06070 */
        /* <DEDUP_REMOVED lines=8> */
[----:B------:R-:W-:-:S06]  /*1310*/  UIADD3 UR4, UPT, UPT, UR4, 0x1000, URZ ;  /* 0x0000100004047890 */ /* 0x000fcc000fffe0ff */
[----:B------:R-:W-:-:S13]  /*1320*/  ISETP.LT.U32.AND P0, PT, R3, UR4, PT ;  /* 0x0000000403007c0c */ /* 0x000fda000bf01070 */
[----:B------:R-:W-:Y:S05]  /*1330*/  @!P0 BRA `(.L_x_223) ;  /* 0xfffffffc00808947 */ /* 0x000fea000383ffff */
.L_x_221:
[----:B------:R-:W-:Y:S01]  /*1340*/  VIADD R3, R2, -UR4 ;  /* 0x8000000402037c36 */ /* 0x000fe20008000000 */
[----:B------:R-:W-:Y:S04]  /*1350*/  BSSY.RECONVERGENT B1, `(.L_x_222) ;  /* 0x0000095000017945 */ /* 0x000fe80003800200 */
[----:B------:R-:W-:-:S04]  /*1360*/  ISETP.GE.AND P0, PT, R0, R3, PT ;  /* 0x000000030000720c */ /* 0x000fc80003f06270 */
[----:B------:R-:W-:-:S13]  /*1370*/  ISETP.LE.U32.OR P0, PT, R2, UR4, P0 ;  /* 0x0000000402007c0c */ /* 0x000fda0008703470 */
[----:B------:R-:W-:Y:S05]  /*1380*/  @P0 BRA `(.L_x_224) ;  /* 0x0000000800440947 */ /* 0x000fea0003800000 */
[----:B------:R-:W-:Y:S01]  /*1390*/  LOP3.LUT R3, RZ, R0, RZ, 0x33, !PT ;  /* 0x00000000ff037212 */ /* 0x000fe200078e33ff */
[----:B------:R-:W-:Y:S01]  /*13a0*/  BSSY.RECONVERGENT B2, `(.L_x_225) ;  /* 0x000004a000027945 */ /* 0x000fe20003800200 */
[----:B------:R-:W-:Y:S02]  /*13b0*/  IMAD.MOV.U32 R5, RZ, RZ, R0 ;  /* 0x000000ffff057224 */ /* 0x000fe400078e0000 */
[----:B------:R-:W-:-:S04]  /*13c0*/  IADD3 R3, PT, PT, R2, -UR4, R3 ;  /* 0x8000000402037c10 */ /* 0x000fc8000fffe003 */
[C---:B------:R-:W-:Y:S02]  /*13d0*/  ISETP.GE.U32.AND P0, PT, R3.reuse, 0xf00, PT ;  /* 0x00000f000300780c */ /* 0x040fe40003f06070 */
[----:B------:R-:W-:-:S04]  /*13e0*/  LEA.HI R3, R3, 0x1, RZ, 0x18 ;  /* 0x0000000103037811 */ /* 0x000fc800078fc0ff */
[----:B------:R-:W-:-:S07]  /*13f0*/  LOP3.LUT R4, R3, 0xf, RZ, 0xc0, !PT ;  /* 0x0000000f03047812 */ /* 0x000fce00078ec0ff */
[----:B------:R-:W-:Y:S05]  /*1400*/  @!P0 BRA `(.L_x_226) ;  /* 0x00000004000c8947 */ /* 0x000fea0003800000 */
[----:B------:R-:W-:Y:S01]  /*1410*/  LOP3.LUT R6, R3, 0x1fffff0, RZ, 0xc0, !PT ;  /* 0x01fffff003067812 */ /* 0x000fe200078ec0ff */
[----:B------:R-:W-:Y:S01]  /*1420*/  BSSY.RECONVERGENT B3, `(.L_x_227) ;  /* 0x0000040000037945 */ /* 0x000fe20003800200 */
[C---:B------:R-:W-:Y:S01]  /*1430*/  LOP3.LUT R5, R0.reuse, 0x800, RZ, 0xfc, !PT ;  /* 0x0000080000057812 */ /* 0x040fe200078efcff */
[----:B------:R-:W-:Y:S02]  /*1440*/  VIADD R2, R0, UR4 ;  /* 0x0000000400027c36 */ /* 0x000fe40008000000 */
[----:B------:R-:W-:-:S07]  /*1450*/  IMAD.MOV R6, RZ, RZ, -R6 ;  /* 0x000000ffff067224 */ /* 0x000fce00078e0a06 */
.L_x_228:
[----:B------:R-:W-:-:S04]  /*1460*/  IMAD.WIDE.U32 R26, R2, 0x4, R12 ;  /* 0x00000004021a7825 */ /* 0x000fc800078e000c */
[C---:B------:R-:W-:Y:S02]  /*1470*/  VIADD R9, R2.reuse, 0x100 ;  /* 0x0000010002097836 */ /* 0x040fe40000000000 */
[----:B------:R-:W-:Y:S01]  /*1480*/  VIADD R15, R2, 0x400 ;  /* 0x00000400020f7836 */ /* 0x000fe20000000000 */
[----:B------:R0:W2:Y:S01]  /*1490*/  LDG.E R26, desc[UR6][R26.64] ;  /* 0x000000061a1a7981 */ /* 0x0000a2000c1e1900 */
[----:B------:R-:W-:-:S04]  /*14a0*/  IMAD.WIDE.U32 R8, R9, 0x4, R12 ;  /* 0x0000000409087825 */ /* 0x000fc800078e000c */
[C---:B------:R-:W-:Y:S01]  /*14b0*/  VIADD R17, R2.reuse, 0x200 ;  /* 0x0000020002117836 */ /* 0x040fe20000000000 */
[----:B------:R1:W2:Y:S01]  /*14c0*/  LDG.E R25, desc[UR6][R8.64] ;  /* 0x0000000608197981 */ /* 0x0002a2000c1e1900 */
[C---:B------:R-:W-:Y:S02]  /*14d0*/  VIADD R11, R2.reuse, 0x300 ;  /* 0x00000300020b7836 */ /* 0x040fe40000000000 */
[----:B0-----:R-:W-:Y:S02]  /*14e0*/  VIADD R27, R2, 0x700 ;  /* 0x00000700021b7836 */ /* 0x001fe40000000000 */
[----:B------:R-:W-:-:S04]  /*14f0*/  IMAD.WIDE.U32 R14, R15, 0x4, R12 ;  /* 0x000000040f0e7825 */ /* 0x000fc800078e000c */
[--C-:B------:R-:W-:Y:S01]  /*1500*/  IMAD.WIDE.U32 R16, R17, 0x4, R12.reuse ;  /* 0x0000000411107825 */ /* 0x100fe200078e000c */
[----:B------:R0:W3:Y:S03]  /*1510*/  LDG.E R22, desc[UR6][R14.64] ;  /* 0x000000060e167981 */ /* 0x0000e6000c1e1900 */
[----:B------:R-:W-:Y:S01]  /*1520*/  VIADD R29, R2, 0x500 ;  /* 0x00000500021d7836 */ /* 0x000fe20000000000 */
[----:B------:R-:W4:Y:S01]  /*1530*/  LDG.E R24, desc[UR6][R16.64] ;  /* 0x0000000610187981 */ /* 0x000f22000c1e1900 */
[----:B------:R-:W-:-:S04]  /*1540*/  IMAD.WIDE.U32 R10, R11, 0x4, R12 ;  /* 0x000000040b0a7825 */ /* 0x000fc800078e000c */
[--C-:B-1----:R-:W-:Y:S01]  /*1550*/  IMAD.WIDE.U32 R8, R27, 0x4, R12.reuse ;  /* 0x000000041b087825 */ /* 0x102fe200078e000c */
[----:B------:R-:W4:Y:S03]  /*1560*/  LDG.E R23, desc[UR6][R10.64] ;  /* 0x000000060a177981 */ /* 0x000f26000c1e1900 */
[----:B------:R-:W-:Y:S02]  /*1570*/  VIADD R27, R2, 0x900 ;  /* 0x00000900021b7836 */ /* 0x000fe40000000000 */
[----:B------:R-:W-:-:S04]  /*1580*/  IMAD.WIDE.U32 R28, R29, 0x4, R12 ;  /* 0x000000041d1c7825 */ /* 0x000fc800078e000c */
[C---:B------:R-:W-:Y:S01]  /*1590*/  VIADD R19, R2.reuse, 0x600 ;  /* 0x0000060002137836 */ /* 0x040fe20000000000 */
[----:B------:R1:W5:Y:S01]  /*15a0*/  LDG.E R11, desc[UR6][R8.64] ;  /* 0x00000006080b7981 */ /* 0x000362000c1e1900 */
[C---:B0-----:R-:W-:Y:S02]  /*15b0*/  VIADD R15, R2.reuse, 0xa00 ;  /* 0x00000a00020f7836 */ /* 0x041fe40000000000 */
[----:B------:R-:W-:Y:S01]  /*15c0*/  VIADD R20, R2, 0x800 ;  /* 0x0000080002147836 */ /* 0x000fe20000000000 */
[----:B------:R0:W3:Y:S01]  /*15d0*/  LDG.E R21, desc[UR6][R28.64] ;  /* 0x000000061c157981 */ /* 0x0000e2000c1e1900 */
[----:B------:R-:W-:-:S04]  /*15e0*/  IMAD.WIDE.U32 R18, R19, 0x4, R12 ;  /* 0x0000000413127825 */ /* 0x000fc800078e000c */
[----:B-1----:R-:W-:-:S04]  /*15f0*/  IMAD.WIDE.U32 R8, R27, 0x4, R12 ;  /* 0x000000041b087825 */ /* 0x002fc800078e000c */
[--C-:B------:R-:W-:Y:S02]  /*1600*/  IMAD.WIDE.U32 R14, R15, 0x4, R12.reuse ;  /* 0x000000040f0e7825 */ /* 0x100fe400078e000c */
[----:B------:R-:W5:Y:S02]  /*1610*/  LDG.E R9, desc[UR6][R8.64] ;  /* 0x0000000608097981 */ /* 0x000f64000c1e1900 */
[--C-:B------:R-:W-:Y:S02]  /*1620*/  IMAD.WIDE.U32 R16, R20, 0x4, R12.reuse ;  /* 0x0000000414107825 */ /* 0x100fe400078e000c */
[----:B------:R1:W5:Y:S02]  /*1630*/  LDG.E R20, desc[UR6][R18.64] ;  /* 0x0000000612147981 */ /* 0x000364000c1e1900 */
[C---:B0-----:R-:W-:Y:S02]  /*1640*/  VIADD R29, R2.reuse, 0xb00 ;  /* 0x00000b00021d7836 */ /* 0x041fe40000000000 */
[----:B------:R-:W-:Y:S01]  /*1650*/  VIADD R27, R2, 0xc00 ;  /* 0x00000c00021b7836 */ /* 0x000fe20000000000 */
[----:B------:R0:W5:Y:S01]  /*1660*/  LDG.E R10, desc[UR6][R16.64] ;  /* 0x00000006100a7981 */ /* 0x000162000c1e1900 */
[----:B------:R-:W-:-:S03]  /*1670*/  IMAD.WIDE.U32 R28, R29, 0x4, R12 ;  /* 0x000000041d1c7825 */ /* 0x000fc600078e000c */
[----:B------:R0:W5:Y:S01]  /*1680*/  LDG.E R8, desc[UR6][R14.64] ;  /* 0x000000060e087981 */ /* 0x000162000c1e1900 */
[C---:B-1----:R-:W-:Y:S02]  /*1690*/  VIADD R19, R2.reuse, 0xe00 ;  /* 0x00000e0002137836 */ /* 0x042fe40000000000 */
[C---:B------:R-:W-:Y:S02]  /*16a0*/  VIADD R18, R2.reuse, 0xf00 ;  /* 0x00000f0002127836 */ /* 0x040fe40000000000 */
[----:B0-----:R-:W-:Y:S02]  /*16b0*/  IMAD.WIDE.U32 R16, R27, 0x4, R12 ;  /* 0x000000041b107825 */ /* 0x001fe400078e000c */
[----:B------:R-:W5:Y:S02]  /*16c0*/  LDG.E R27, desc[UR6][R28.64] ;  /* 0x000000061c1b7981 */ /* 0x000f64000c1e1900 */
[----:B------:R-:W-:-:S04]  /*16d0*/  VIADD R15, R2, 0xd00 ;  /* 0x00000d00020f7836 */ /* 0x000fc80000000000 */
[--C-:B------:R-:W-:Y:S01]  /*16e0*/  IMAD.WIDE.U32 R14, R15, 0x4, R12.reuse ;  /* 0x000000040f0e7825 */ /* 0x100fe200078e000c */
[----:B------:R0:W5:Y:S05]  /*16f0*/  LDG.E R28, desc[UR6][R16.64] ;  /* 0x00000006101c7981 */ /* 0x00016a000c1e1900 */
[----:B------:R-:W5:Y:S01]  /*1700*/  LDG.E R15, desc[UR6][R14.64] ;  /* 0x000000060e0f7981 */ /* 0x000f62000c1e1900 */
[----:B0-----:R-:W-:-:S04]  /*1710*/  IMAD.WIDE.U32 R16, R19, 0x4, R12 ;  /* 0x0000000413107825 */ /* 0x001fc800078e000c */
[----:B------:R-:W-:Y:S02]  /*1720*/  IMAD.WIDE.U32 R18, R18, 0x4, R12 ;  /* 0x0000000412127825 */ /* 0x000fe400078e000c */
[----:B------:R-:W5:Y:S04]  /*1730*/  LDG.E R16, desc[UR6][R16.64] ;  /* 0x0000000610107981 */ /* 0x000f68000c1e1900 */
[----:B------:R-:W5:Y:S01]  /*1740*/  LDG.E R19, desc[UR6][R18.64] ;  /* 0x0000000612137981 */ /* 0x000f62000c1e1900 */
[----:B------:R-:W-:-:S05]  /*1750*/  VIADD R6, R6, 0x10 ;  /* 0x0000001006067836 */ /* 0x000fca0000000000 */
[----:B------:R-:W-:Y:S01]  /*1760*/  ISETP.NE.AND P0, PT, R6, RZ, PT ;  /* 0x000000ff0600720c */ /* 0x000fe20003f05270 */
[----:B------:R-:W-:Y:S02]  /*1770*/  VIADD R5, R5, 0x1000 ;  /* 0x0000100005057836 */ /* 0x000fe40000000000 */
[----:B------:R-:W-:Y:S01]  /*1780*/  VIADD R2, R2, 0x1000 ;  /* 0x0000100002027836 */ /* 0x000fe20000000000 */
[----:B--2---:R-:W-:-:S04]  /*1790*/  IADD3 R25, PT, PT, R25, R26, R7 ;  /* 0x0000001a19197210 */ /* 0x004fc80007ffe007 */
[----:B----4-:R-:W-:-:S04]  /*17a0*/  IADD3 R23, PT, PT, R23, R24, R25 ;  /* 0x0000001817177210 */ /* 0x010fc80007ffe019 */
[----:B---3--:R-:W-:-:S04]  /*17b0*/  IADD3 R21, PT, PT, R21, R22, R23 ;  /* 0x0000001615157210 */ /* 0x008fc80007ffe017 */
[----:B-----5:R-:W-:-:S04]  /*17c0*/  IADD3 R11, PT, PT, R11, R20, R21 ;  /* 0x000000140b0b7210 */ /* 0x020fc80007ffe015 */
[----:B------:R-:W-:-:S04]  /*17d0*/  IADD3 R9, PT, PT, R9, R10, R11 ;  /* 0x0000000a09097210 */ /* 0x000fc80007ffe00b */
[----:B------:R-:W-:-:S04]  /*17e0*/  IADD3 R8, PT, PT, R27, R8, R9 ;  /* 0x000000081b087210 */ /* 0x000fc80007ffe009 */
[----:B------:R-:W-:-:S04]  /*17f0*/  IADD3 R8, PT, PT, R15, R28, R8 ;  /* 0x0000001c0f087210 */ /* 0x000fc80007ffe008 */
[----:B------:R-:W-:Y:S01]  /*1800*/  IADD3 R7, PT, PT, R19, R16, R8 ;  /* 0x0000001013077210 */ /* 0x000fe20007ffe008 */
[----:B------:R-:W-:Y:S06]  /*1810*/  @P0 BRA `(.L_x_228) ;  /* 0xfffffffc00100947 */ /* 0x000fec000383ffff */
[----:B------:R-:W-:Y:S05]  /*1820*/  BSYNC.RECONVERGENT B3 ;  /* 0x0000000000037941 */ /* 0x000fea0003800200 */
.L_x_227:
[----:B------:R-:W-:-:S07]  /*1830*/  VIADD R5, R5, 0xfffff800 ;  /* 0xfffff80005057836 */ /* 0x000fce0000000000 */
.L_x_226:
[----:B------:R-:W-:Y:S05]  /*1840*/  BSYNC.RECONVERGENT B2 ;  /* 0x0000000000027941 */ /* 0x000fea0003800200 */
.L_x_225:
[----:B------:R-:W-:-:S13]  /*1850*/  ISETP.NE.AND P0, PT, R4, RZ, PT ;  /* 0x000000ff0400720c */ /* 0x000fda0003f05270 */
[----:B------:R-:W-:Y:S05]  /*1860*/  @!P0 BRA `(.L_x_224) ;  /* 0x00000004000c8947 */ /* 0x000fea0003800000 */
[----:B------:R-:W-:Y:S01]  /*1870*/  ISETP.GE.U32.AND P0, PT, R4, 0x8, PT ;  /* 0x000000080400780c */ /* 0x000fe20003f06070 */
[----:B------:R-:W-:Y:S01]  /*1880*/  BSSY.RECONVERGENT B2, `(.L_x_229) ;  /* 0x0000021000027945 */ /* 0x000fe20003800200 */
[----:B------:R-:W-:-:S04]  /*1890*/  LOP3.LUT R24, R3, 0x7, RZ, 0xc0, !PT ;  /* 0x0000000703187812 */ /* 0x000fc800078ec0ff */
[----:B------:R-:W-:-:S07]  /*18a0*/  ISETP.NE.AND P1, PT, R24, RZ, PT ;  /* 0x000000ff1800720c */ /* 0x000fce0003f25270 */
[----:B------:R-:W-:Y:S06]  /*18b0*/  @!P0 BRA `(.L_x_230) ;  /* 0x0000000000748947 */ /* 0x000fec0003800000 */
[----:B------:R-:W-:-:S04]  /*18c0*/  VIADD R9, R5, UR4 ;  /* 0x0000000405097c36 */ /* 0x000fc80008000000 */
[C---:B------:R-:W-:Y:S02]  /*18d0*/  VIADD R21, R9.reuse, 0x100 ;  /* 0x0000010009157836 */ /* 0x040fe40000000000 */
[C---:B------:R-:W-:Y:S02]  /*18e0*/  VIADD R11, R9.reuse, 0x300 ;  /* 0x00000300090b7836 */ /* 0x040fe40000000000 */
[C---:B------:R-:W-:Y:S02]  /*18f0*/  VIADD R23, R9.reuse, 0x200 ;  /* 0x0000020009177836 */ /* 0x040fe40000000000 */
[----:B------:R-:W-:-:S04]  /*1900*/  IMAD.WIDE.U32 R16, R9, 0x4, R12 ;  /* 0x0000000409107825 */ /* 0x000fc800078e000c */
[--C-:B------:R-:W-:Y:S01]  /*1910*/  IMAD.WIDE.U32 R20, R21, 0x4, R12.reuse ;  /* 0x0000000415147825 */ /* 0x100fe200078e000c */
[----:B------:R0:W2:Y:S03]  /*1920*/  LDG.E R2, desc[UR6][R16.64] ;  /* 0x0000000610027981 */ /* 0x0000a6000c1e1900 */
[C---:B------:R-:W-:Y:S01]  /*1930*/  VIADD R15, R9.reuse, 0x400 ;  /* 0x00000400090f7836 */ /* 0x040fe20000000000 */
[----:B------:R-:W2:Y:S01]  /*1940*/  LDG.E R4, desc[UR6][R20.64] ;  /* 0x0000000614047981 */ /* 0x000ea2000c1e1900 */
[----:B------:R-:W-:Y:S02]  /*1950*/  VIADD R19, R9, 0x500 ;  /* 0x0000050009137836 */ /* 0x000fe40000000000 */
[----:B------:R-:W-:-:S04]  /*1960*/  IMAD.WIDE.U32 R10, R11, 0x4, R12 ;  /* 0x000000040b0a7825 */ /* 0x000fc800078e000c */
[--C-:B------:R-:W-:Y:S02]  /*1970*/  IMAD.WIDE.U32 R22, R23, 0x4, R12.reuse ;  /* 0x0000000417167825 */ /* 0x100fe400078e000c */
[----:B------:R-:W3:Y:S02]  /*1980*/  LDG.E R10, desc[UR6][R10.64] ;  /* 0x000000060a0a7981 */ /* 0x000ee4000c1e1900 */
[C---:B------:R-:W-:Y:S02]  /*1990*/  VIADD R25, R9.reuse, 0x600 ;  /* 0x0000060009197836 */ /* 0x040fe40000000000 */
[----:B------:R-:W-:Y:S01]  /*19a0*/  VIADD R27, R9, 0x700 ;  /* 0x00000700091b7836 */ /* 0x000fe20000000000 */
[----:B------:R-:W3:Y:S01]  /*19b0*/  LDG.E R6, desc[UR6][R22.64] ;  /* 0x0000000616067981 */ /* 0x000ee2000c1e1900 */
[----:B------:R-:W-:-:S04]  /*19c0*/  IMAD.WIDE.U32 R14, R15, 0x4, R12 ;  /* 0x000000040f0e7825 */ /* 0x000fc800078e000c */
[--C-:B------:R-:W-:Y:S02]  /*19d0*/  IMAD.WIDE.U32 R8, R19, 0x4, R12.reuse ;  /* 0x0000000413087825 */ /* 0x100fe400078e000c */
[----:B------:R-:W4:Y:S02]  /*19e0*/  LDG.E R15, desc[UR6][R14.64] ;  /* 0x000000060e0f7981 */ /* 0x000f24000c1e1900 */
[--C-:B------:R-:W-:Y:S02]  /*19f0*/  IMAD.WIDE.U32 R18, R25, 0x4, R12.reuse ;  /* 0x0000000419127825 */ /* 0x100fe400078e000c */
[----:B------:R-:W4:Y:S02]  /*1a00*/  LDG.E R8, desc[UR6][R8.64] ;  /* 0x0000000608087981 */ /* 0x000f24000c1e1900 */
[----:B0-----:R-:W-:Y:S02]  /*1a10*/  IMAD.WIDE.U32 R16, R27, 0x4, R12 ;  /* 0x000000041b107825 */ /* 0x001fe400078e000c */
[----:B------:R-:W5:Y:S04]  /*1a20*/  LDG.E R19, desc[UR6][R18.64] ;  /* 0x0000000612137981 */ /* 0x000f68000c1e1900 */
[----:B------:R-:W5:Y:S01]  /*1a30*/  LDG.E R16, desc[UR6][R16.64] ;  /* 0x0000000610107981 */ /* 0x000f62000c1e1900 */
[----:B------:R-:W-:Y:S01]  /*1a40*/  VIADD R5, R5, 0x800 ;  /* 0x0000080005057836 */ /* 0x000fe20000000000 */
[----:B--2---:R-:W-:-:S04]  /*1a50*/  IADD3 R7, PT, PT, R4, R2, R7 ;  /* 0x0000000204077210 */ /* 0x004fc80007ffe007 */
[----:B---3--:R-:W-:-:S04]  /*1a60*/  IADD3 R6, PT, PT, R10, R6, R7 ;  /* 0x000000060a067210 */ /* 0x008fc80007ffe007 */
[----:B----4-:R-:W-:-:S04]  /*1a70*/  IADD3 R6, PT, PT, R8, R15, R6 ;  /* 0x0000000f08067210 */ /* 0x010fc80007ffe006 */
[----:B-----5:R-:W-:-:S07]  /*1a80*/  IADD3 R7, PT, PT, R16, R19, R6 ;  /* 0x0000001310077210 */ /* 0x020fce0007ffe006 */
.L_x_230:
[----:B------:R-:W-:Y:S05]  /*1a90*/  BSYNC.RECONVERGENT B2 ;  /* 0x0000000000027941 */ /* 0x000fea0003800200 */
.L_x_229:
        /* <DEDUP_REMOVED lines=18> */
[----:B------:R-:W-:Y:S01]  /*1bc0*/  VIADD R5, R5, 0x400 ;  /* 0x0000040005057836 */ /* 0x000fe20000000000 */
[----:B--2---:R-:W-:-:S04]  /*1bd0*/  IADD3 R7, PT, PT, R8, R2, R7 ;  /* 0x0000000208077210 */ /* 0x004fc80007ffe007 */
[----:B---3--:R-:W-:-:S07]  /*1be0*/  IADD3 R7, PT, PT, R14, R10, R7 ;  /* 0x0000000a0e077210 */ /* 0x008fce0007ffe007 */
.L_x_232:
[----:B------:R-:W-:Y:S05]  /*1bf0*/  BSYNC.RECONVERGENT B2 ;  /* 0x0000000000027941 */ /* 0x000fea0003800200 */
.L_x_231:
[----:B------:R-:W-:Y:S05]  /*1c00*/  @!P1 BRA `(.L_x_224) ;  /* 0x0000000000249947 */ /* 0x000fea0003800000 */
[----:B------:R-:W-:Y:S02]  /*1c10*/  VIADD R5, R5, UR4 ;  /* 0x0000000405057c36 */ /* 0x000fe40008000000 */
[----:B------:R-:W-:-:S07]  /*1c20*/  IMAD.MOV R4, RZ, RZ, -R4 ;  /* 0x000000ffff047224 */ /* 0x000fce00078e0a04 */
.L_x_233:
[----:B------:R-:W-:-:S06]  /*1c30*/  IMAD.WIDE.U32 R2, R5, 0x4, R12 ;  /* 0x0000000405027825 */ /* 0x000fcc00078e000c */
[----:B------:R-:W2:Y:S01]  /*1c40*/  LDG.E R2, desc[UR6][R2.64] ;  /* 0x0000000602027981 */ /* 0x000ea2000c1e1900 */
[----:B------:R-:W-:Y:S02]  /*1c50*/  VIADD R4, R4, 0x1 ;  /* 0x0000000104047836 */ /* 0x000fe40000000000 */
[----:B------:R-:W-:-:S03]  /*1c60*/  VIADD R5, R5, 0x100 ;  /* 0x0000010005057836 */ /* 0x000fc60000000000 */
[----:B------:R-:W-:Y:S01]  /*1c70*/  ISETP.NE.AND P0, PT, R4, RZ, PT ;  /* 0x000000ff0400720c */ /* 0x000fe20003f05270 */
[----:B--2---:R-:W-:-:S12]  /*1c80*/  IMAD.IADD R7, R2, 0x1, R7 ;  /* 0x0000000102077824 */ /* 0x004fd800078e0207 */
[----:B------:R-:W-:Y:S05]  /*1c90*/  @P0 BRA `(.L_x_233) ;  /* 0xfffffffc00e40947 */ /* 0x000fea000383ffff */
.L_x_224:
[----:B------:R-:W-:Y:S05]  /*1ca0*/  BSYNC.RECONVERGENT B1 ;  /* 0x0000000000017941 */ /* 0x000fea0003800200 */
.L_x_222:
        /* <DEDUP_REMOVED lines=36> */
[----:B--2---:R-:W0:Y:S04]  /*1ef0*/  LDS.128 R4, [UR4+0x10] ;  /* 0x00001004ff047984 */ /* 0x004e280008000c00 */
[----:B------:R-:W1:Y:S01]  /*1f00*/  LDS.64 R2, [UR4+0x20] ;  /* 0x00002004ff027984 */ /* 0x000e620008000a00 */
[----:B0-----:R-:W-:-:S04]  /*1f10*/  IADD3 R0, PT, PT, R4, R0, R9 ;  /* 0x0000000004007210 */ /* 0x001fc80007ffe009 */
[----:B------:R-:W-:-:S04]  /*1f20*/  IADD3 R0, PT, PT, R6, R0, R5 ;  /* 0x0000000006007210 */ /* 0x000fc80007ffe005 */
[----:B-1----:R-:W-:-:S05]  /*1f30*/  IADD3 R0, PT, PT, R2, R0, R7 ;  /* 0x0000000002007210 */ /* 0x002fca0007ffe007 */
[----:B------:R-:W-:-:S07]  /*1f40*/  IMAD.IADD R9, R0, 0x1, R3 ;  /* 0x0000000100097824 */ /* 0x000fce00078e0203 */
.L_x_220:
[----:B------:R-:W-:Y:S05]  /*1f50*/  BSYNC.RECONVERGENT B0 ;  /* 0x0000000000007941 */ /* 0x000fea0003800200 */
.L_x_205:
[----:B------:R-:W-:Y:S05]  /*1f60*/  @P0 EXIT ;  /* 0x000000000000094d */ /* 0x000fea0003800000 */
[----:B-1----:R-:W1:Y:S01]  /*1f70*/  LDC.64 R2, c[0x0][0x388] ;  /* 0x0000e200ff027b82 */ /* 0x002e620000000a00 */
[----:B------:R-:W0:Y:S02]  /*1f80*/  LDCU UR4, c[0x0][0x398] ;  /* 0x00007300ff0477ac */ /* 0x000e240008000800 */
[----:B0-2---:R-:W-:-:S05]  /*1f90*/  VIADD R9, R9, UR4 ;  /* 0x0000000409097c36 */ /* 0x005fca0008000000 */
[----:B-1----:R-:W-:Y:S01]  /*1fa0*/  STG.E desc[UR6][R2.64], R9 ;  /* 0x0000000902007986 */ /* 0x002fe2000c101906 */
[----:B------:R-:W-:Y:S05]  /*1fb0*/  EXIT ;  /* 0x000000000000794d */ /* 0x000fea0003800000 */
.L_x_234:
        /* <DEDUP_REMOVED lines=12> */
.L_x_279:


//--------------------- .text._ZN3cub18CUB_300001_SM_10006detail8for_each13static_kernelINS2_12policy_hub_t12policy_500_tEmN6thrust24THRUST_300001_SM_1000_NS8cuda_cub20__uninitialized_fill7functorINS7_10device_ptrIiEEiEEEEvT0_T1_ --------------------------
	.section	.text._ZN3cub18CUB_300001_SM_10006detail8for_each13static_kernelINS2_12policy_hub_t12policy_500_tEmN6thrust24THRUST_300001_SM_1000_NS8cuda_cub20__uninitialized_fill7functorINS7_10device_ptrIiEEiEEEEvT0_T1_,"ax",@progbits
	.align	128
        .global         _ZN3cub18CUB_300001_SM_10006detail8for_each13static_kernelINS2_12policy_hub_t12policy_500_tEmN6thrust24THRUST_300001_SM_1000_NS8cuda_cub20__uninitialized_fill7functorINS7_10device_ptrIiEEiEEEEvT0_T1_
        .type           _ZN3cub18CUB_300001_SM_10006detail8for_each13static_kernelINS2_12policy_hub_t12policy_500_tEmN6thrust24THRUST_300001_SM_1000_NS8cuda_cub20__uninitialized_fill7functorINS7_10device_ptrIiEEiEEEEvT0_T1_,@function
        .size           _ZN3cub18CUB_300001_SM_10006detail8for_each13static_kernelINS2_12policy_hub_t12policy_500_tEmN6thrust24THRUST_300001_SM_1000_NS8cuda_cub20__uninitialized_fill7functorINS7_10device_ptrIiEEiEEEEvT0_T1_,(.L_x_280 - _ZN3cub18CUB_300001_SM_10006detail8for_each13static_kernelINS2_12policy_hub_t12policy_500_tEmN6thrust24THRUST_300001_SM_1000_NS8cuda_cub20__uninitialized_fill7functorINS7_10device_ptrIiEEiEEEEvT0_T1_)
        .other          _ZN3cub18CUB_300001_SM_10006detail8for_each13static_kernelINS2_12policy_hub_t12policy_500_tEmN6thrust24THRUST_300001_SM_1000_NS8cuda_cub20__uninitialized_fill7functorINS7_10device_ptrIiEEiEEEEvT0_T1_,@"STO_CUDA_ENTRY STV_DEFAULT"
_ZN3cub18CUB_300001_SM_10006detail8for_each13static_kernelINS2_12policy_hub_t12policy_500_tEmN6thrust24THRUST_300001_SM_1000_NS8cuda_cub20__uninitialized_fill7functorINS7_10device_ptrIiEEiEEEEvT0_T1_:
.text._ZN3cub18CUB_300001_SM_10006detail8for_each13static_kernelINS2_12policy_hub_t12policy_500_tEmN6thrust24THRUST_300001_SM_1000_NS8cuda_cub20__uninitialized_fill7functorINS7_10device_ptrIiEEiEEEEvT0_T1_:
[----:B------:R-:W-:Y:S08]  /*0000*/  LDC R1, c[0x0][0x37c] ;  /* 0x0000df00ff017b82 */ /* 0x000ff00000000800 */
[----:B------:R-:W0:Y:S01]  /*0010*/  S2UR UR4, SR_CTAID.X ;  /* 0x00000000000479c3 */ /* 0x000e220000002500 */
[----:B------:R-:W1:Y:S01]  /*0020*/  LDCU.64 UR6, c[0x0][0x380] ;  /* 0x00007000ff0677ac */ /* 0x000e620008000a00 */
[----:B------:R-:W2:Y:S01]  /*0030*/  LDCU.64 UR8, c[0x0][0x358] ;  /* 0x00006b00ff0877ac */ /* 0x000ea20008000a00 */
[----:B0-----:R-:W-:-:S04]  /*0040*/  UIMAD.WIDE.U32 UR4, UR4, 0x200, URZ ;  /* 0x00000200040478a5 */ /* 0x001fc8000f8e00ff */
[----:B-1----:R-:W-:-:S04]  /*0050*/  UIADD3 UR6, UP0, UPT, -UR4, UR6, URZ ;  /* 0x0000000604067290 */ /* 0x002fc8000ff1e1ff */
[----:B------:R-:W-:Y:S02]  /*0060*/  UIADD3.X UR7, UPT, UPT, ~UR5, UR7, URZ, UP0, !UPT ;  /* 0x0000000705077290 */ /* 0x000fe400087fe5ff */
[----:B------:R-:W-:-:S04]  /*0070*/  UISETP.GE.U32.AND UP0, UPT, UR6, 0x200, UPT ;  /* 0x000002000600788c */ /* 0x000fc8000bf06070 */
[----:B------:R-:W-:-:S09]  /*0080*/  UISETP.GE.U32.AND.EX UP0, UPT, UR7, URZ, UPT, UP0 ;  /* 0x000000ff0700728c */ /* 0x000fd2000bf06100 */
[----:B--2---:R-:W-:Y:S05]  /*0090*/  BRA.U !UP0, `(.L_x_235) ;  /* 0x0000000108287547 */ /* 0x004fea000b800000 */
[----:B------:R-:W0:Y:S01]  /*00a0*/  S2R R0, SR_TID.X ;  /* 0x0000000000007919 */ /* 0x000e220000002100 */
[----:B------:R-:W1:Y:S01]  /*00b0*/  LDCU.64 UR6, c[0x0][0x388] ;  /* 0x00007100ff0677ac */ /* 0x000e620008000a00 */
[----:B------:R-:W2:Y:S01]  /*00c0*/  LDC R5, c[0x0][0x390] ;  /* 0x0000e400ff057b82 */ /* 0x000ea20000000800 */
[----:B0-----:R-:W-:-:S05]  /*00d0*/  IADD3 R0, P0, PT, R0, UR4, RZ ;  /* 0x0000000400007c10 */ /* 0x001fca000ff1e0ff */
[----:B------:R-:W-:Y:S01]  /*00e0*/  IMAD.X R3, RZ, RZ, UR5, P0 ;  /* 0x00000005ff037e24 */ /* 0x000fe200080e06ff */
[----:B-1----:R-:W-:-:S04]  /*00f0*/  LEA R2, P0, R0, UR6, 0x2 ;  /* 0x0000000600027c11 */ /* 0x002fc8000f8010ff */
[----:B------:R-:W-:-:S05]  /*0100*/  LEA.HI.X R3, R0, UR7, R3, 0x2, P0 ;  /* 0x0000000700037c11 */ /* 0x000fca00080f1403 */
[----:B--2---:R-:W-:Y:S04]  /*0110*/  STG.E desc[UR8][R2.64], R5 ;  /* 0x0000000502007986 */ /* 0x004fe8000c101908 */
[----:B------:R-:W-:Y:S01]  /*0120*/  STG.E desc[UR8][R2.64+0x400], R5 ;  /* 0x0004000502007986 */ /* 0x000fe2000c101908 */
[----:B------:R-:W-:Y:S05]  /*0130*/  EXIT ;  /* 0x000000000000794d */ /* 0x000fea0003800000 */
.L_x_235:
[----:B------:R-:W0:Y:S01]  /*0140*/  S2R R0, SR_TID.X ;  /* 0x0000000000007919 */ /* 0x000e220000002100 */
[----:B------:R-:W-:Y:S01]  /*0150*/  IMAD.U32 R2, RZ, RZ, UR7 ;  /* 0x00000007ff027e24 */ /* 0x000fe2000f8e00ff */
[----:B------:R-:W1:Y:S01]  /*0160*/  LDCU.64 UR10, c[0x0][0x388] ;  /* 0x00007100ff0a77ac */ /* 0x000e620008000a00 */
[----:B------:R-:W-:Y:S01]  /*0170*/  IMAD.U32 R4, RZ, RZ, UR7 ;  /* 0x00000007ff047e24 */ /* 0x000fe2000f8e00ff */
[----:B0-----:R-:W-:-:S04]  /*0180*/  ISETP.LT.U32.AND P0, PT, R0, UR6, PT ;  /* 0x0000000600007c0c */ /* 0x001fc8000bf01070 */
[----:B------:R-:W-:Y:S01]  /*0190*/  ISETP.GT.U32.AND.EX P0, PT, R2, RZ, PT, P0 ;  /* 0x000000ff0200720c */ /* 0x000fe20003f04100 */
[C---:B------:R-:W-:Y:S01]  /*01a0*/  VIADD R2, R0.reuse, 0x100 ;  /* 0x0000010000027836 */ /* 0x040fe20000000000 */
[----:B------:R-:W-:-:S04]  /*01b0*/  IADD3 R0, P2, PT, R0, UR4, RZ ;  /* 0x0000000400007c10 */ /* 0x000fc8000ff5e0ff */
[----:B------:R-:W-:Y:S01]  /*01c0*/  ISETP.LT.U32.AND P1, PT, R2, UR6, PT ;  /* 0x0000000602007c0c */ /* 0x000fe2000bf21070 */
[----:B------:R-:W-:Y:S01]  /*01d0*/  IMAD.X R3, RZ, RZ, UR5, P2 ;  /* 0x00000005ff037e24 */ /* 0x000fe200090e06ff */
[----:B-1----:R-:W-:Y:S02]  /*01e0*/  LEA R2, P2, R0, UR10, 0x2 ;  /* 0x0000000a00027c11 */ /* 0x002fe4000f8410ff */
[----:B------:R-:W-:Y:S02]  /*01f0*/  ISETP.GT.U32.AND.EX P1, PT, R4, RZ, PT, P1 ;  /* 0x000000ff0400720c */ /* 0x000fe40003f24110 */
[----:B------:R-:W-:Y:S01]  /*0200*/  LEA.HI.X R3, R0, UR11, R3, 0x2, P2 ;  /* 0x0000000b00037c11 */ /* 0x000fe200090f1403 */
[----:B------:R-:W0:Y:S04]  /*0210*/  @P0 LDC R5, c[0x0][0x390] ;  /* 0x0000e400ff050b82 */ /* 0x000e280000000800 */
[----:B0-----:R0:W-:Y:S06]  /*0220*/  @P0 STG.E desc[UR8][R2.64], R5 ;  /* 0x0000000502000986 */ /* 0x0011ec000c101908 */
[----:B------:R-:W-:Y:S05]  /*0230*/  @!P1 EXIT ;  /* 0x000000000000994d */ /* 0x000fea0003800000 */
[----:B0-----:R-:W0:Y:S02]  /*0240*/  LDC R5, c[0x0][0x390] ;  /* 0x0000e400ff057b82 */ /* 0x001e240000000800 */
[----:B0-----:R-:W-:Y:S01]  /*0250*/  STG.E desc[UR8][R2.64+0x400], R5 ;  /* 0x0004000502007986 */ /* 0x001fe2000c101908 */
[----:B------:R-:W-:Y:S05]  /*0260*/  EXIT ;  /* 0x000000000000794d */ /* 0x000fea0003800000 */
.L_x_236:
        /* <DEDUP_REMOVED lines=9> */
.L_x_280:


//--------------------- .text._ZN3cub18CUB_300001_SM_10006detail8for_each13static_kernelINS2_12policy_hub_t12policy_500_tEmN6thrust24THRUST_300001_SM_1000_NS8cuda_cub20__uninitialized_fill7functorINS7_10device_ptrIcEEcEEEEvT0_T1_ --------------------------
	.section	.text._ZN3cub18CUB_300001_SM_10006detail8for_each13static_kernelINS2_12policy_hub_t12policy_500_tEmN6thrust24THRUST_300001_SM_1000_NS8cuda_cub20__uninitialized_fill7functorINS7_10device_ptrIcEEcEEEEvT0_T1_,"ax",@progbits
	.align	128
        .global         _ZN3cub18CUB_300001_SM_10006detail8for_each13static_kernelINS2_12policy_hub_t12policy_500_tEmN6thrust24THRUST_300001_SM_1000_NS8cuda_cub20__uninitialized_fill7functorINS7_10device_ptrIcEEcEEEEvT0_T1_
        .type           _ZN3cub18CUB_300001_SM_10006detail8for_each13static_kernelINS2_12policy_hub_t12policy_500_tEmN6thrust24THRUST_300001_SM_1000_NS8cuda_cub20__uninitialized_fill7functorINS7_10device_ptrIcEEcEEEEvT0_T1_,@function
        .size           _ZN3cub18CUB_300001_SM_10006detail8for_each13static_kernelINS2_12policy_hub_t12policy_500_tEmN6thrust24THRUST_300001_SM_1000_NS8cuda_cub20__uninitialized_fill7functorINS7_10device_ptrIcEEcEEEEvT0_T1_,(.L_x_281 - _ZN3cub18CUB_300001_SM_10006detail8for_each13static_kernelINS2_12policy_hub_t12policy_500_tEmN6thrust24THRUST_300001_SM_1000_NS8cuda_cub20__uninitialized_fill7functorINS7_10device_ptrIcEEcEEEEvT0_T1_)
        .other          _ZN3cub18CUB_300001_SM_10006detail8for_each13static_kernelINS2_12policy_hub_t12policy_500_tEmN6thrust24THRUST_300001_SM_1000_NS8cuda_cub20__uninitialized_fill7functorINS7_10device_ptrIcEEcEEEEvT0_T1_,@"STO_CUDA_ENTRY STV_DEFAULT"
_ZN3cub18CUB_300001_SM_10006detail8for_each13static_kernelINS2_12policy_hub_t12policy_500_tEmN6thrust24THRUST_300001_SM_1000_NS8cuda_cub20__uninitialized_fill7functorINS7_10device_ptrIcEEcEEEEvT0_T1_:
.text._ZN3cub18CUB_300001_SM_10006detail8for_each13static_kernelINS2_12policy_hub_t12policy_500_tEmN6thrust24THRUST_300001_SM_1000_NS8cuda_cub20__uninitialized_fill7functorINS7_10device_ptrIcEEcEEEEvT0_T1_:
[----:B------:R-:W-:Y:S08]  /*0000*/  LDC R1, c[0x0][0x37c] ;  /* 0x0000df00ff017b82 */ /* 0x000ff00000000800 */
[----:B------:R-:W0:Y:S01]  /*0010*/  S2UR UR4, SR_CTAID.X ;  /* 0x00000000000479c3 */ /* 0x000e220000002500 */
[----:B------:R-:W1:Y:S01]  /*0020*/  LDCU.64 UR6, c[0x0][0x380] ;  /* 0x00007000ff0677ac */ /* 0x000e620008000a00 */
[----:B------:R-:W2:Y:S06]  /*0030*/  LDCU.64 UR8, c[0x0][0x358] ;  /* 0x00006b00ff0877ac */ /* 0x000eac0008000a00 */
[----:B------:R-:W3:Y:S01]  /*0040*/  LDC R5, c[0x0][0x390] ;  /* 0x0000e400ff057b82 */ /* 0x000ee20000000800 */
[----:B0-----:R-:W-:-:S04]  /*0050*/  UIMAD.WIDE.U32 UR4, UR4, 0x200, URZ ;  /* 0x00000200040478a5 */ /* 0x001fc8000f8e00ff */
[----:B-1----:R-:W-:-:S04]  /*0060*/  UIADD3 UR6, UP0, UPT, -UR4, UR6, URZ ;  /* 0x0000000604067290 */ /* 0x002fc8000ff1e1ff */
[----:B------:R-:W-:Y:S01]  /*0070*/  UIADD3.X UR7, UPT, UPT, ~UR5, UR7, URZ, UP0, !UPT ;  /* 0x0000000705077290 */ /* 0x000fe200087fe5ff */
[----:B---3--:R-:W-:Y:S01]  /*0080*/  PRMT R5, R5, 0x7770, RZ ;  /* 0x0000777005057816 */ /* 0x008fe200000000ff */
[----:B------:R-:W-:-:S04]  /*0090*/  UISETP.GE.U32.AND UP0, UPT, UR6, 0x200, UPT ;  /* 0x000002000600788c */ /* 0x000fc8000bf06070 */
[----:B------:R-:W-:-:S09]  /*00a0*/  UISETP.GE.U32.AND.EX UP0, UPT, UR7, URZ, UPT, UP0 ;  /* 0x000000ff0700728c */ /* 0x000fd2000bf06100 */
[----:B--2---:R-:W-:Y:S05]  /*00b0*/  BRA.U !UP0, `(.L_x_237) ;  /* 0x00000001081c7547 */ /* 0x004fea000b800000 */
[----:B------:R-:W0:Y:S01]  /*00c0*/  S2R R3, SR_TID.X ;  /* 0x0000000000037919 */ /* 0x000e220000002100 */
[----:B------:R-:W0:Y:S02]  /*00d0*/  LDC.64 R6, c[0x0][0x388] ;  /* 0x0000e200ff067b82 */ /* 0x000e240000000a00 */
[----:B0-----:R-:W-:-:S04]  /*00e0*/  IADD3 R2, P0, P1, R6, UR4, R3 ;  /* 0x0000000406027c10 */ /* 0x001fc8000f91e003 */
[----:B------:R-:W-:-:S05]  /*00f0*/  IADD3.X R3, PT, PT, R7, UR5, RZ, P0, P1 ;  /* 0x0000000507037c10 */ /* 0x000fca00087e24ff */
[----:B------:R-:W-:Y:S04]  /*0100*/  STG.E.U8 desc[UR8][R2.64], R5 ;  /* 0x0000000502007986 */ /* 0x000fe8000c101108 */
[----:B------:R-:W-:Y:S01]  /*0110*/  STG.E.U8 desc[UR8][R2.64+0x100], R5 ;  /* 0x0001000502007986 */ /* 0x000fe2000c101108 */
[----:B------:R-:W-:Y:S05]  /*0120*/  EXIT ;  /* 0x000000000000794d */ /* 0x000fea0003800000 */
.L_x_237:
[----:B------:R-:W0:Y:S01]  /*0130*/  S2R R3, SR_TID.X ;  /* 0x0000000000037919 */ /* 0x000e220000002100 */
[----:B------:R-:W1:Y:S01]  /*0140*/  LDC.64 R6, c[0x0][0x388] ;  /* 0x0000e200ff067b82 */ /* 0x000e620000000a00 */
[----:B------:R-:W-:Y:S02]  /*0150*/  IMAD.U32 R2, RZ, RZ, UR7 ;  /* 0x00000007ff027e24 */ /* 0x000fe4000f8e00ff */
[C---:B0-----:R-:W-:Y:S01]  /*0160*/  VIADD R0, R3.reuse, 0x100 ;  /* 0x0000010003007836 */ /* 0x041fe20000000000 */
[----:B------:R-:W-:-:S04]  /*0170*/  ISETP.LT.U32.AND P0, PT, R3, UR6, PT ;  /* 0x0000000603007c0c */ /* 0x000fc8000bf01070 */
[----:B------:R-:W-:Y:S01]  /*0180*/  ISETP.LT.U32.AND P1, PT, R0, UR6, PT ;  /* 0x0000000600007c0c */ /* 0x000fe2000bf21070 */
[----:B------:R-:W-:Y:S01]  /*0190*/  IMAD.U32 R0, RZ, RZ, UR7 ;  /* 0x00000007ff007e24 */ /* 0x000fe2000f8e00ff */
[----:B------:R-:W-:Y:S02]  /*01a0*/  ISETP.GT.U32.AND.EX P0, PT, R2, RZ, PT, P0 ;  /* 0x000000ff0200720c */ /* 0x000fe40003f04100 */
[----:B-1----:R-:W-:Y:S02]  /*01b0*/  IADD3 R2, P2, P3, R6, UR4, R3 ;  /* 0x0000000406027c10 */ /* 0x002fe4000fb5e003 */
[----:B------:R-:W-:Y:S02]  /*01c0*/  ISETP.GT.U32.AND.EX P1, PT, R0, RZ, PT, P1 ;  /* 0x000000ff0000720c */ /* 0x000fe40003f24110 */
[----:B------:R-:W-:-:S07]  /*01d0*/  IADD3.X R3, PT, PT, R7, UR5, RZ, P2, P3 ;  /* 0x0000000507037c10 */ /* 0x000fce00097e64ff */
[----:B------:R0:W-:Y:S04]  /*01e0*/  @P0 STG.E.U8 desc[UR8][R2.64], R5 ;  /* 0x0000000502000986 */ /* 0x0001e8000c101108 */
[----:B------:R-:W-:Y:S05]  /*01f0*/  @!P1 EXIT ;  /* 0x000000000000994d */ /* 0x000fea0003800000 */
[----:B------:R-:W-:Y:S01]  /*0200*/  STG.E.U8 desc[UR8][R2.64+0x100], R5 ;  /* 0x0001000502007986 */ /* 0x000fe2000c101108 */
[----:B------:R-:W-:Y:S05]  /*0210*/  EXIT ;  /* 0x000000000000794d */ /* 0x000fea0003800000 */
.L_x_238:
        /* <DEDUP_REMOVED lines=14> */
.L_x_281:


//--------------------- .text._ZN3cub18CUB_300001_SM_10006detail9transform16transform_kernelINS2_10policy_hubILb1EN4cuda3std3__45tupleIJN6thrust24THRUST_300001_SM_1000_NS6detail15normal_iteratorINSA_10device_ptrIcEEEESF_EEEE10policy1000El16custom_transformNSC_INSD_IiEEEEJPcSM_EEEvT0_iT1_T2_DpNS2_10kernel_argIT3_EE --------------------------
	.section	.text._ZN3cub18CUB_300001_SM_10006detail9transform16transform_kernelINS2_10policy_hubILb1EN4cuda3std3__45tupleIJN6thrust24THRUST_300001_SM_1000_NS6detail15normal_iteratorINSA_10device_ptrIcEEEESF_EEEE10policy1000El16custom_transformNSC_INSD_IiEEEEJPcSM_EEEvT0_iT1_T2_DpNS2_10kernel_argIT3_EE,"ax",@progbits
	.align	128
        .global         _ZN3cub18CUB_300001_SM_10006detail9transform16transform_kernelINS2_10policy_hubILb1EN4cuda3std3__45tupleIJN6thrust24THRUST_300001_SM_1000_NS6detail15normal_iteratorINSA_10device_ptrIcEEEESF_EEEE10policy1000El16custom_transformNSC_INSD_IiEEEEJPcSM_EEEvT0_iT1_T2_DpNS2_10kernel_argIT3_EE
        .type           _ZN3cub18CUB_300001_SM_10006detail9transform16transform_kernelINS2_10policy_hubILb1EN4cuda3std3__45tupleIJN6thrust24THRUST_300001_SM_1000_NS6detail15normal_iteratorINSA_10device_ptrIcEEEESF_EEEE10policy1000El16custom_transformNSC_INSD_IiEEEEJPcSM_EEEvT0_iT1_T2_DpNS2_10kernel_argIT3_EE,@function
        .size           _ZN3cub18CUB_300001_SM_10006detail9transform16transform_kernelINS2_10policy_hubILb1EN4cuda3std3__45tupleIJN6thrust24THRUST_300001_SM_1000_NS6detail15normal_iteratorINSA_10device_ptrIcEEEESF_EEEE10policy1000El16custom_transformNSC_INSD_IiEEEEJPcSM_EEEvT0_iT1_T2_DpNS2_10kernel_argIT3_EE,(.L_x_282 - _ZN3cub18CUB_300001_SM_10006detail9transform16transform_kernelINS2_10policy_hubILb1EN4cuda3std3__45tupleIJN6thrust24THRUST_300001_SM_1000_NS6detail15normal_iteratorINSA_10device_ptrIcEEEESF_EEEE10policy1000El16custom_transformNSC_INSD_IiEEEEJPcSM_EEEvT0_iT1_T2_DpNS2_10kernel_argIT3_EE)
        .other          _ZN3cub18CUB_300001_SM_10006detail9transform16transform_kernelINS2_10policy_hubILb1EN4cuda3std3__45tupleIJN6thrust24THRUST_300001_SM_1000_NS6detail15normal_iteratorINSA_10device_ptrIcEEEESF_EEEE10policy1000El16custom_transformNSC_INSD_IiEEEEJPcSM_EEEvT0_iT1_T2_DpNS2_10kernel_argIT3_EE,@"STO_CUDA_ENTRY STV_DEFAULT"
_ZN3cub18CUB_300001_SM_10006detail9transform16transform_kernelINS2_10policy_hubILb1EN4cuda3std3__45tupleIJN6thrust24THRUST_300001_SM_1000_NS6detail15normal_iteratorINSA_10device_ptrIcEEEESF_EEEE10policy1000El16custom_transformNSC_INSD_IiEEEEJPcSM_EEEvT0_iT1_T2_DpNS2_10kernel_argIT3_EE:
.text._ZN3cub18CUB_300001_SM_10006detail9transform16transform_kernelINS2_10policy_hubILb1EN4cuda3std3__45tupleIJN6thrust24THRUST_300001_SM_1000_NS6detail15normal_iteratorINSA_10device_ptrIcEEEESF_EEEE10policy1000El16custom_transformNSC_INSD_IiEEEEJPcSM_EEEvT0_iT1_T2_DpNS2_10kernel_argIT3_EE:
[----:B------:R-:W-:Y:S01]  /*0000*/  LDC R1, c[0x0][0x37c] ;  /* 0x0000df00ff017b82 */ /* 0x000fe20000000800 */
[----:B------:R-:W0:Y:S07]  /*0010*/  LDCU UR17, c[0x0][0x388] ;  /* 0x00007100ff1177ac */ /* 0x000e2e0008000800 */
[----:B------:R-:W1:Y:S01]  /*0020*/  S2UR UR4, SR_CTAID.X ;  /* 0x00000000000479c3 */ /* 0x000e620000002500 */
[----:B------:R-:W2:Y:S01]  /*0030*/  S2R R0, SR_TID.X ;  /* 0x0000000000007919 */ /* 0x000ea20000002100 */
[----:B------:R-:W-:Y:S01]  /*0040*/  BSSY.RECONVERGENT B0, `(.L_x_239) ;  /* 0x000002a000007945 */ /* 0x000fe20003800200 */
[----:B------:R-:W3:Y:S01]  /*0050*/  LDCU.64 UR10, c[0x0][0x380] ;  /* 0x00007000ff0a77ac */ /* 0x000ee20008000a00 */
[----:B0-----:R-:W-:-:S04]  /*0060*/  USHF.L.U32 UR16, UR17, 0x7, URZ ;  /* 0x0000000711107899 */ /* 0x001fc800080006ff */
[----:B------:R-:W-:Y:S02]  /*0070*/  USHF.R.S32.HI UR5, URZ, 0x1f, UR16 ;  /* 0x0000001fff057899 */ /* 0x000fe40008011410 */
[----:B-1----:R-:W-:Y:S02]  /*0080*/  UIMAD.WIDE.U32 UR6, UR16, UR4, URZ ;  /* 0x00000004100672a5 */ /* 0x002fe4000f8e00ff */
[----:B------:R-:W-:Y:S02]  /*0090*/  UIMAD UR9, UR5, UR4, URZ ;  /* 0x00000004050972a4 */ /* 0x000fe4000f8e02ff */
[----:B---3--:R-:W-:Y:S02]  /*00a0*/  UIADD3 UR8, UP1, UPT, -UR6, UR10, URZ ;  /* 0x0000000a06087290 */ /* 0x008fe4000ff3e1ff */
[----:B------:R-:W-:Y:S02]  /*00b0*/  UIADD3 UR9, UPT, UPT, UR7, UR9, URZ ;  /* 0x0000000907097290 */ /* 0x000fe4000fffe0ff */
[----:B------:R-:W-:Y:S01]  /*00c0*/  UISETP.LT.U32.AND UP0, UPT, UR8, UR16, UPT ;  /* 0x000000100800728c */ /* 0x000fe2000bf01070 */
[----:B--2---:R-:W-:Y:S01]  /*00d0*/  IMAD.SHL.U32 R4, R0, 0x80, RZ ;  /* 0x0000008000047824 */ /* 0x004fe200078e00ff */
[----:B------:R-:W-:-:S04]  /*00e0*/  UIADD3.X UR4, UPT, UPT, ~UR9, UR11, URZ, UP1, !UPT ;  /* 0x0000000b09047290 */ /* 0x000fc80008ffe5ff */
[----:B------:R-:W-:-:S04]  /*00f0*/  UISETP.LT.AND.EX UP0, UPT, UR4, UR5, UPT, UP0 ;  /* 0x000000050400728c */ /* 0x000fc8000bf01300 */
[----:B------:R-:W-:-:S06]  /*0100*/  USEL UR8, UR8, UR16, UP0 ;  /* 0x0000001008087287 */ /* 0x000fcc0008000000 */
[----:B------:R-:W-:-:S13]  /*0110*/  ISETP.GE.AND P0, PT, R4, UR8, PT ;  /* 0x0000000804007c0c */ /* 0x000fda000bf06270 */
[----:B------:R-:W-:Y:S05]  /*0120*/  @P0 BRA `(.L_x_240) ;  /* 0x00000000006c0947 */ /* 0x000fea0003800000 */
[----:B------:R-:W0:Y:S01]  /*0130*/  LDCU.64 UR4, c[0x0][0x398] ;  /* 0x00007300ff0477ac */ /* 0x000e220008000a00 */
[----:B------:R-:W-:Y:S01]  /*0140*/  BSSY.RECONVERGENT B1, `(.L_x_241) ;  /* 0x000000d000017945 */ /* 0x000fe20003800200 */
[----:B------:R-:W-:Y:S01]  /*0150*/  IMAD.MOV.U32 R5, RZ, RZ, R4 ;  /* 0x000000ffff057224 */ /* 0x000fe200078e0004 */
[----:B0-----:R-:W-:-:S04]  /*0160*/  UIADD3 UR4, UP0, UPT, UR6, UR4, URZ ;  /* 0x0000000406047290 */ /* 0x001fc8000ff1e0ff */
[----:B------:R-:W-:Y:S02]  /*0170*/  UIADD3.X UR5, UPT, UPT, UR9, UR5, URZ, UP0, !UPT ;  /* 0x0000000509057290 */ /* 0x000fe400087fe4ff */
[----:B------:R-:W-:-:S04]  /*0180*/  IMAD.U32 R2, RZ, RZ, UR4 ;  /* 0x00000004ff027e24 */ /* 0x000fc8000f8e00ff */
[----:B------:R-:W-:Y:S02]  /*0190*/  IMAD.U32 R3, RZ, RZ, UR5 ;  /* 0x00000005ff037e24 */ /* 0x000fe4000f8e00ff */
[----:B------:R-:W-:-:S07]  /*01a0*/  IMAD.WIDE.U32 R2, R0, 0x80, R2 ;  /* 0x0000008000027825 */ /* 0x000fce00078e0002 */
.L_x_242:
[----:B------:R-:W-:Y:S01]  /*01b0*/  VIADD R5, R5, 0x4000 ;  /* 0x0000400005057836 */ /* 0x000fe20000000000 */
[----:B------:R0:W-:Y:S04]  /*01c0*/  CCTL.E.PF2 [R2] ;  /* 0x000000000200798f */ /* 0x0001e80000800100 */
[----:B------:R-:W-:Y:S02]  /*01d0*/  ISETP.GE.AND P0, PT, R5, UR8, PT ;  /* 0x0000000805007c0c */ /* 0x000fe4000bf06270 */
[----:B0-----:R-:W-:-:S05]  /*01e0*/  IADD3 R2, P1, PT, R2, 0x4000, RZ ;  /* 0x0000400002027810 */ /* 0x001fca0007f3e0ff */
[----:B------:R-:W-:-:S06]  /*01f0*/  IMAD.X R3, RZ, RZ, R3, P1 ;  /* 0x000000ffff037224 */ /* 0x000fcc00008e0603 */
[----:B------:R-:W-:Y:S05]  /*0200*/  @!P0 BRA `(.L_x_242) ;  /* 0xfffffffc00e88947 */ /* 0x000fea000383ffff */
[----:B------:R-:W-:Y:S05]  /*0210*/  BSYNC.RECONVERGENT B1 ;  /* 0x0000000000017941 */ /* 0x000fea0003800200 */
.L_x_241:
[----:B------:R-:W0:Y:S02]  /*0220*/  LDCU.64 UR4, c[0x0][0x3a8] ;  /* 0x00007500ff0477ac */ /* 0x000e240008000a00 */
[----:B0-----:R-:W-:-:S04]  /*0230*/  UIADD3 UR4, UP0, UPT, UR6, UR4, URZ ;  /* 0x0000000406047290 */ /* 0x001fc8000ff1e0ff */
[----:B------:R-:W-:Y:S02]  /*0240*/  UIADD3.X UR5, UPT, UPT, UR9, UR5, URZ, UP0, !UPT ;  /* 0x0000000509057290 */ /* 0x000fe400087fe4ff */
[----:B------:R-:W-:-:S04]  /*0250*/  IMAD.U32 R2, RZ, RZ, UR4 ;  /* 0x00000004ff027e24 */ /* 0x000fc8000f8e00ff */
[----:B------:R-:W-:Y:S02]  /*0260*/  IMAD.U32 R3, RZ, RZ, UR5 ;  /* 0x00000005ff037e24 */ /* 0x000fe4000f8e00ff */
[----:B------:R-:W-:-:S07]  /*0270*/  IMAD.WIDE.U32 R2, R0, 0x80, R2 ;  /* 0x0000008000027825 */ /* 0x000fce00078e0002 */
.L_x_243:
[----:B------:R-:W-:Y:S01]  /*0280*/  VIADD R4, R4, 0x4000 ;  /* 0x0000400004047836 */ /* 0x000fe20000000000 */
[----:B------:R0:W-:Y:S04]  /*0290*/  CCTL.E.PF2 [R2] ;  /* 0x000000000200798f */ /* 0x0001e80000800100 */
[----:B------:R-:W-:Y:S02]  /*02a0*/  ISETP.GE.AND P0, PT, R4, UR8, PT ;  /* 0x0000000804007c0c */ /* 0x000fe4000bf06270 */
[----:B0-----:R-:W-:-:S05]  /*02b0*/  IADD3 R2, P1, PT, R2, 0x4000, RZ ;  /* 0x0000400002027810 */ /* 0x001fca0007f3e0ff */
[----:B------:R-:W-:-:S06]  /*02c0*/  IMAD.X R3, RZ, RZ, R3, P1 ;  /* 0x000000ffff037224 */ /* 0x000fcc00008e0603 */
[----:B------:R-:W-:Y:S05]  /*02d0*/  @!P0 BRA `(.L_x_243) ;  /* 0xfffffffc00e88947 */ /* 0x000fea000383ffff */
.L_x_240:
[----:B------:R-:W-:Y:S05]  /*02e0*/  BSYNC.RECONVERGENT B0 ;  /* 0x0000000000007941 */ /* 0x000fea0003800200 */
.L_x_239:
[----:B------:R-:W0:Y:S01]  /*02f0*/  LDCU.128 UR12, c[0x0][0x390] ;  /* 0x00007200ff0c77ac */ /* 0x000e220008000c00 */
[----:B------:R-:W1:Y:S01]  /*0300*/  LDCU.64 UR10, c[0x0][0x3a8] ;  /* 0x00007500ff0a77ac */ /* 0x000e620008000a00 */
[----:B------:R-:W-:Y:S01]  /*0310*/  USHF.L.U64.HI UR5, UR6, 0x2, UR9 ;  /* 0x0000000206057899 */ /* 0x000fe20008010209 */
[----:B------:R-:W2:Y:S01]  /*0320*/  LDCU.64 UR18, c[0x0][0x358] ;  /* 0x00006b00ff1277ac */ /* 0x000ea20008000a00 */
[----:B0-----:R-:W-:Y:S02]  /*0330*/  ULEA UR4, UP0, UR6, UR12, 0x2 ;  /* 0x0000000c06047291 */ /* 0x001fe4000f8010ff */
[----:B------:R-:W-:Y:S02]  /*0340*/  UIADD3 UR14, UP1, UPT, UR6, UR14, URZ ;  /* 0x0000000e060e7290 */ /* 0x000fe4000ff3e0ff */
[----:B------:R-:W-:Y:S02]  /*0350*/  UIADD3.X UR5, UPT, UPT, UR5, UR13, URZ, UP0, !UPT ;  /* 0x0000000d05057290 */ /* 0x000fe400087fe4ff */
[----:B------:R-:W-:-:S02]  /*0360*/  UISETP.NE.AND UP0, UPT, UR16, UR8, UPT ;  /* 0x000000081000728c */ /* 0x000fc4000bf05270 */
[----:B-1----:R-:W-:Y:S02]  /*0370*/  UIADD3 UR10, UP2, UPT, UR6, UR10, URZ ;  /* 0x0000000a060a7290 */ /* 0x002fe4000ff5e0ff */
[----:B------:R-:W-:Y:S02]  /*0380*/  UIADD3.X UR15, UPT, UPT, UR9, UR15, URZ, UP1, !UPT ;  /* 0x0000000f090f7290 */ /* 0x000fe40008ffe4ff */
[----:B------:R-:W-:-:S03]  /*0390*/  UIADD3.X UR11, UPT, UPT, UR9, UR11, URZ, UP2, !UPT ;  /* 0x0000000b090b7290 */ /* 0x000fc600097fe4ff */
[----:B--2---:R-:W-:Y:S09]  /*03a0*/  BRA.U !UP0, `(.L_x_244) ;  /* 0x00000015084c7547 */ /* 0x004ff2000b800000 */
[----:B------:R-:W-:-:S06]  /*03b0*/  UISETP.GE.AND UP0, UPT, UR17, 0x1, UPT ;  /* 0x000000011100788c */ /* 0x000fcc000bf06270 */
[----:B------:R-:W-:-:S13]  /*03c0*/  PLOP3.LUT P0, PT, PT, PT, UP0, 0x80, 0x8 ;  /* 0x000000000008781c */ /* 0x000fda0003f0f008 */
[----:B------:R-:W-:Y:S05]  /*03d0*/  @!P0 EXIT ;  /* 0x000000000000894d */ /* 0x000fea0003800000 */
[----:B------:R-:W-:Y:S01]  /*03e0*/  UISETP.GE.U32.AND UP0, UPT, UR17, 0x8, UPT ;  /* 0x000000081100788c */ /* 0x000fe2000bf06070 */
[----:B------:R-:W-:Y:S01]  /*03f0*/  IMAD.MOV.U32 R3, RZ, RZ, RZ ;  /* 0x000000ffff037224 */ /* 0x000fe200078e00ff */
[----:B------:R-:W-:-:S07]  /*0400*/  ULOP3.LUT UR6, UR17, 0x7, URZ, 0xc0, !UPT ;  /* 0x0000000711067892 */ /* 0x000fce000f8ec0ff */
[----:B------:R-:W-:Y:S05]  /*0410*/  BRA.U !UP0, `(.L_x_245) ;  /* 0x0000000d08107547 */ /* 0x000fea000b800000 */
[----:B------:R-:W-:-:S13]  /*0420*/  ISETP.GE.AND P0, PT, R0, UR8, PT ;  /* 0x0000000800007c0c */ /* 0x000fda000bf06270 */
[C---:B------:R-:W-:Y:S02]  /*0430*/  @!P0 IADD3 R4, P2, PT, R0.reuse, UR10, RZ ;  /* 0x0000000a00048c10 */ /* 0x040fe4000ff5e0ff */
[----:B------:R-:W-:-:S03]  /*0440*/  @!P0 IADD3 R2, P1, PT, R0, UR14, RZ ;  /* 0x0000000e00028c10 */ /* 0x000fc6000ff3e0ff */
[----:B------:R-:W-:Y:S02]  /*0450*/  @!P0 IMAD.X R5, RZ, RZ, UR11, P2 ;  /* 0x0000000bff058e24 */ /* 0x000fe400090e06ff */
[----:B------:R-:W-:-:S04]  /*0460*/  @!P0 IMAD.X R3, RZ, RZ, UR15, P1 ;  /* 0x0000000fff038e24 */ /* 0x000fc800088e06ff */
[----:B------:R0:W2:Y:S04]  /*0470*/  @!P0 LDG.E.U8 R5, desc[UR18][R4.64] ;  /* 0x0000001204058981 */ /* 0x0000a8000c1e1100 */
[----:B------:R-:W2:Y:S01]  /*0480*/  @!P0 LDG.E.U8 R2, desc[UR18][R2.64] ;  /* 0x0000001202028981 */ /* 0x000ea2000c1e1100 */
[----:B------:R-:W-:Y:S02]  /*0490*/  @!P0 IMAD.MOV.U32 R8, RZ, RZ, 0x40000000 ;  /* 0x40000000ff088424 */ /* 0x000fe400078e00ff */
[----:B------:R-:W-:Y:S02]  /*04a0*/  VIADD R12, R0, 0x80 ;  /* 0x00000080000c7836 */ /* 0x000fe40000000000 */
[----:B------:R-:W-:-:S03]  /*04b0*/  IMAD.MOV.U32 R7, RZ, RZ, 0x4 ;  /* 0x00000004ff077424 */ /* 0x000fc600078e00ff */
[----:B------:R-:W-:Y:S02]  /*04c0*/  SHF.R.S32.HI R10, RZ, 0x1f, R12 ;  /* 0x0000001fff0a7819 */ /* 0x000fe4000001140c */
[C---:B------:R-:W-:Y:S02]  /*04d0*/  IADD3 R6, P2, PT, R12.reuse, UR14, RZ ;  /* 0x0000000e0c067c10 */ /* 0x040fe4000ff5e0ff */
[----:B0-----:R-:W-:Y:S02]  /*04e0*/  IADD3 R4, P3, PT, R12, UR10, RZ ;  /* 0x0000000a0c047c10 */ /* 0x001fe4000ff7e0ff */
[----:B--2---:R-:W-:-:S04]  /*04f0*/  @!P0 ISETP.NE.AND P1, PT, R2, R5, PT ;  /* 0x000000050200820c */ /* 0x004fc80003f25270 */
[----:B------:R-:W-:Y:S01]  /*0500*/  @!P0 FSEL R9, R8, -1.875, !P1 ;  /* 0xbff0000008098808 */ /* 0x000fe20004800000 */
[----:B------:R-:W-:Y:S01]  /*0510*/  @!P0 IMAD.MOV.U32 R8, RZ, RZ, RZ ;  /* 0x000000ffff088224 */ /* 0x000fe200078e00ff */
[----:B------:R-:W-:-:S04]  /*0520*/  ISETP.GE.AND P1, PT, R12, UR8, PT ;  /* 0x000000080c007c0c */ /* 0x000fc8000bf26270 */
[----:B------:R-:W0:Y:S01]  /*0530*/  @!P0 F2I.F64.TRUNC R9, R8 ;  /* 0x0000000800098311 */ /* 0x000e22000030d100 */
[----:B------:R-:W-:Y:S01]  /*0540*/  @!P0 IMAD.WIDE.U32 R2, R0, R7, UR4 ;  /* 0x0000000400028e25 */ /* 0x000fe2000f8e0007 */
[C---:B------:R-:W-:Y:S02]  /*0550*/  IADD3.X R7, PT, PT, R10.reuse, UR15, RZ, P2, !PT ;  /* 0x0000000f0a077c10 */ /* 0x040fe400097fe4ff */
[----:B------:R-:W-:Y:S02]  /*0560*/  IADD3.X R5, PT, PT, R10, UR11, RZ, P3, !PT ;  /* 0x0000000b0a057c10 */ /* 0x000fe40009ffe4ff */
[----:B0-----:R0:W-:Y:S04]  /*0570*/  @!P0 STG.E desc[UR18][R2.64], R9 ;  /* 0x0000000902008986 */ /* 0x0011e8000c101912 */
[----:B------:R-:W2:Y:S04]  /*0580*/  @!P1 LDG.E.U8 R8, desc[UR18][R6.64] ;  /* 0x0000001206089981 */ /* 0x000ea8000c1e1100 */
[----:B------:R-:W2:Y:S01]  /*0590*/  @!P1 LDG.E.U8 R11, desc[UR18][R4.64] ;  /* 0x00000012040b9981 */ /* 0x000ea2000c1e1100 */
[----:B------:R-:W-:-:S02]  /*05a0*/  @!P1 IMAD.MOV.U32 R10, RZ, RZ, 0x40000000 ;  /* 0x40000000ff0a9424 */ /* 0x000fc400078e00ff */
[----:B------:R-:W-:Y:S01]  /*05b0*/  IMAD.MOV.U32 R13, RZ, RZ, 0x4 ;  /* 0x00000004ff0d7424 */ /* 0x000fe200078e00ff */
[----:B--2---:R-:W-:-:S04]  /*05c0*/  @!P1 ISETP.NE.AND P0, PT, R8, R11, PT ;  /* 0x0000000b0800920c */ /* 0x004fc80003f05270 */
[----:B------:R-:W-:Y:S01]  /*05d0*/  @!P1 FSEL R11, R10, -1.875, !P0 ;  /* 0xbff000000a0b9808 */ /* 0x000fe20004000000 */
[----:B------:R-:W-:Y:S02]  /*05e0*/  @!P1 IMAD.MOV.U32 R10, RZ, RZ, RZ ;  /* 0x000000ffff0a9224 */ /* 0x000fe400078e00ff */
[----:B------:R-:W-:-:S03]  /*05f0*/  VIADD R8, R0, 0x100 ;  /* 0x0000010000087836 */ /* 0x000fc60000000000 */
[----:B------:R-:W1:Y:S02]  /*0600*/  @!P1 F2I.F64.TRUNC R11, R10 ;  /* 0x0000000a000b9311 */ /* 0x000e64000030d100 */
[----:B------:R-:W-:Y:S01]  /*0610*/  ISETP.GE.AND P0, PT, R8, UR8, PT ;  /* 0x0000000808007c0c */ /* 0x000fe2000bf06270 */
[----:B0-----:R-:W-:-:S05]  /*0620*/  IMAD.WIDE R8, R12, R13, UR4 ;  /* 0x000000040c087e25 */ /* 0x001fca000f8e020d */
[----:B-1----:R0:W-:Y:S07]  /*0630*/  @!P1 STG.E desc[UR18][R8.64], R11 ;  /* 0x0000000b08009986 */ /* 0x0021ee000c101912 */
[----:B------:R-:W2:Y:S04]  /*0640*/  @!P0 LDG.E.U8 R2, desc[UR18][R6.64+0x80] ;  /* 0x0000801206028981 */ /* 0x000ea8000c1e1100 */
[----:B------:R-:W2:Y:S01]  /*0650*/  @!P0 LDG.E.U8 R3, desc[UR18][R4.64+0x80] ;  /* 0x0000801204038981 */ /* 0x000ea2000c1e1100 */
[----:B------:R-:W-:Y:S01]  /*0660*/  @!P0 IMAD.MOV.U32 R12, RZ, RZ, 0x40000000 ;  /* 0x40000000ff0c8424 */ /* 0x000fe200078e00ff */
[----:B--2---:R-:W-:Y:S01]  /*0670*/  @!P0 ISETP.NE.AND P1, PT, R2, R3, PT ;  /* 0x000000030200820c */ /* 0x004fe20003f25270 */
[----:B------:R-:W-:-:S03]  /*0680*/  @!P0 IMAD.MOV.U32 R2, RZ, RZ, RZ ;  /* 0x000000ffff028224 */ /* 0x000fc600078e00ff */
[----:B------:R-:W-:Y:S01]  /*0690*/  @!P0 FSEL R3, R12, -1.875, !P1 ;  /* 0xbff000000c038808 */ /* 0x000fe20004800000 */
[----:B------:R-:W-:-:S05]  /*06a0*/  VIADD R12, R0, 0x180 ;  /* 0x00000180000c7836 */ /* 0x000fca0000000000 */
[----:B------:R-:W1:Y:S01]  /*06b0*/  @!P0 F2I.F64.TRUNC R3, R2 ;  /* 0x0000000200038311 */ /* 0x000e62000030d100 */
[----:B------:R-:W-:Y:S01]  /*06c0*/  ISETP.GE.AND P1, PT, R12, UR8, PT ;  /* 0x000000080c007c0c */ /* 0x000fe2000bf26270 */
[----:B-1----:R1:W-:-:S12]  /*06d0*/  @!P0 STG.E desc[UR18][R8.64+0x200], R3 ;  /* 0x0002000308008986 */ /* 0x0023d8000c101912 */
[----:B------:R-:W2:Y:S04]  /*06e0*/  @!P1 LDG.E.U8 R10, desc[UR18][R6.64+0x100] ;  /* 0x00010012060a9981 */ /* 0x000ea8000c1e1100 */
[----:B0-----:R-:W2:Y:S01]  /*06f0*/  @!P1 LDG.E.U8 R11, desc[UR18][R4.64+0x100] ;  /* 0x00010012040b9981 */ /* 0x001ea2000c1e1100 */
[----:B------:R-:W-:Y:S01]  /*0700*/  @!P1 IMAD.MOV.U32 R12, RZ, RZ, 0x40000000 ;  /* 0x40000000ff0c9424 */ /* 0x000fe200078e00ff */
[----:B--2---:R-:W-:Y:S01]  /*0710*/  @!P1 ISETP.NE.AND P0, PT, R10, R11, PT ;  /* 0x0000000b0a00920c */ /* 0x004fe20003f05270 */
[----:B------:R-:W-:-:S03]  /*0720*/  @!P1 IMAD.MOV.U32 R10, RZ, RZ, RZ ;  /* 0x000000ffff0a9224 */ /* 0x000fc600078e00ff */
[----:B------:R-:W-:Y:S01]  /*0730*/  @!P1 FSEL R11, R12, -1.875, !P0 ;  /* 0xbff000000c0b9808 */ /* 0x000fe20004000000 */
[----:B------:R-:W-:-:S05]  /*0740*/  VIADD R12, R0, 0x200 ;  /* 0x00000200000c7836 */ /* 0x000fca0000000000 */
[----:B------:R-:W0:Y:S01]  /*0750*/  @!P1 F2I.F64.TRUNC R11, R10 ;  /* 0x0000000a000b9311 */ /* 0x000e22000030d100 */
[----:B------:R-:W-:Y:S01]  /*0760*/  ISETP.GE.AND P0, PT, R12, UR8, PT ;  /* 0x000000080c007c0c */ /* 0x000fe2000bf06270 */
[----:B0-----:R0:W-:-:S12]  /*0770*/  @!P1 STG.E desc[UR18][R8.64+0x400], R11 ;  /* 0x0004000b08009986 */ /* 0x0011d8000c101912 */
[----:B------:R-:W2:Y:S04]  /*0780*/  @!P0 LDG.E.U8 R2, desc[UR18][R6.64+0x180] ;  /* 0x0001801206028981 */ /* 0x000ea8000c1e1100 */
[----:B-1----:R-:W2:Y:S01]  /*0790*/  @!P0 LDG.E.U8 R3, desc[UR18][R4.64+0x180] ;  /* 0x0001801204038981 */ /* 0x002ea2000c1e1100 */
        /* <DEDUP_REMOVED lines=24> */
[----:B------:R-:W-:-:S03]  /*0920*/  VIADD R12, R0, 0x380 ;  /* 0x00000380000c7836 */ /* 0x000fc60000000000 */
[----:B------:R-:W1:Y:S02]  /*0930*/  @!P0 F2I.F64.TRUNC R13, R2 ;  /* 0x00000002000d8311 */ /* 0x000e64000030d100 */
[----:B------:R-:W-:Y:S01]  /*0940*/  ISETP.GE.AND P1, PT, R12, UR8, PT ;  /* 0x000000080c007c0c */ /* 0x000fe2000bf26270 */
[----:B-1----:R1:W-:-:S12]  /*0950*/  @!P0 STG.E desc[UR18][R8.64+0xa00], R13 ;  /* 0x000a000d08008986 */ /* 0x0023d8000c101912 */
[----:B------:R-:W2:Y:S04]  /*0960*/  @!P1 LDG.E.U8 R10, desc[UR18][R6.64+0x300] ;  /* 0x00030012060a9981 */ /* 0x000ea8000c1e1100 */
[----:B0-----:R-:W2:Y:S01]  /*0970*/  @!P1 LDG.E.U8 R11, desc[UR18][R4.64+0x300] ;  /* 0x00030012040b9981 */ /* 0x001ea2000c1e1100 */
[----:B------:R-:W-:Y:S01]  /*0980*/  @!P1 IMAD.MOV.U32 R12, RZ, RZ, 0x40000000 ;  /* 0x40000000ff0c9424 */ /* 0x000fe200078e00ff */
[----:B------:R-:W-:-:S06]  /*0990*/  ULOP3.LUT UR7, UR17, 0x7ffffff8, URZ, 0xc0, !UPT ;  /* 0x7ffffff811077892 */ /* 0x000fcc000f8ec0ff */
[----:B------:R-:W-:Y:S01]  /*09a0*/  IMAD.U32 R3, RZ, RZ, UR7 ;  /* 0x00000007ff037e24 */ /* 0x000fe2000f8e00ff */
[----:B--2---:R-:W-:Y:S01]  /*09b0*/  @!P1 ISETP.NE.AND P0, PT, R10, R11, PT ;  /* 0x0000000b0a00920c */ /* 0x004fe20003f05270 */
[----:B------:R-:W-:-:S03]  /*09c0*/  @!P1 IMAD.MOV.U32 R10, RZ, RZ, RZ ;  /* 0x000000ffff0a9224 */ /* 0x000fc600078e00ff */
[----:B------:R-:W-:-:S06]  /*09d0*/  @!P1 FSEL R11, R12, -1.875, !P0 ;  /* 0xbff000000c0b9808 */ /* 0x000fcc0004000000 */
[----:B------:R-:W0:Y:S01]  /*09e0*/  @!P1 F2I.F64.TRUNC R11, R10 ;  /* 0x0000000a000b9311 */ /* 0x000e22000030d100 */
[----:B------:R-:W-:Y:S01]  /*09f0*/  ISETP.NE.AND P0, PT, R3, 0x8, PT ;  /* 0x000000080300780c */ /* 0x000fe20003f05270 */
[----:B0-----:R1:W-:-:S12]  /*0a00*/  @!P1 STG.E desc[UR18][R8.64+0xc00], R11 ;  /* 0x000c000b08009986 */ /* 0x0013d8000c101912 */
[----:B------:R-:W-:Y:S05]  /*0a10*/  @!P0 BRA `(.L_x_245) ;  /* 0x0000000400908947 */ /* 0x000fea0003800000 */
[----:B------:R-:W-:-:S07]  /*0a20*/  IMAD.MOV.U32 R4, RZ, RZ, 0x8 ;  /* 0x00000008ff047424 */ /* 0x000fce00078e00ff */
.L_x_248:
[----:B------:R-:W-:-:S05]  /*0a30*/  IMAD R2, R4, 0x80, R0 ;  /* 0x0000008004027824 */ /* 0x000fca00078e0200 */
[----:B------:R-:W-:-:S13]  /*0a40*/  ISETP.GE.AND P0, PT, R2, UR8, PT ;  /* 0x0000000802007c0c */ /* 0x000fda000bf06270 */
[C---:B01----:R-:W-:Y:S02]  /*0a50*/  @!P0 IADD3 R8, P2, PT, R2.reuse, UR10, RZ ;  /* 0x0000000a02088c10 */ /* 0x043fe4000ff5e0ff */
[----:B------:R-:W-:-:S03]  /*0a60*/  @!P0 IADD3 R6, P1, PT, R2, UR14, RZ ;  /* 0x0000000e02068c10 */ /* 0x000fc6000ff3e0ff */
[----:B------:R-:W-:Y:S02]  /*0a70*/  @!P0 IMAD.X R9, RZ, RZ, UR11, P2 ;  /* 0x0000000bff098e24 */ /* 0x000fe400090e06ff */
[----:B------:R-:W-:-:S04]  /*0a80*/  @!P0 IMAD.X R7, RZ, RZ, UR15, P1 ;  /* 0x0000000fff078e24 */ /* 0x000fc800088e06ff */
[----:B------:R-:W2:Y:S04]  /*0a90*/  @!P0 LDG.E.U8 R9, desc[UR18][R8.64] ;  /* 0x0000001208098981 */ /* 0x000ea8000c1e1100 */
[----:B------:R-:W2:Y:S01]  /*0aa0*/  @!P0 LDG.E.U8 R6, desc[UR18][R6.64] ;  /* 0x0000001206068981 */ /* 0x000ea2000c1e1100 */
[----:B------:R-:W-:Y:S02]  /*0ab0*/  @!P0 IMAD.MOV.U32 R12, RZ, RZ, 0x40000000 ;  /* 0x40000000ff0c8424 */ /* 0x000fe400078e00ff */
[----:B------:R-:W-:Y:S02]  /*0ac0*/  VIADD R14, R2, 0x80 ;  /* 0x00000080020e7836 */ /* 0x000fe40000000000 */
[----:B------:R-:W-:-:S03]  /*0ad0*/  IMAD.MOV.U32 R11, RZ, RZ, 0x4 ;  /* 0x00000004ff0b7424 */ /* 0x000fc600078e00ff */
[----:B------:R-:W-:Y:S02]  /*0ae0*/  SHF.R.S32.HI R5, RZ, 0x1f, R14 ;  /* 0x0000001fff057819 */ /* 0x000fe4000001140e */
[----:B------:R-:W-:Y:S02]  /*0af0*/  IADD3 R10, P2, PT, R14, UR14, RZ ;  /* 0x0000000e0e0a7c10 */ /* 0x000fe4000ff5e0ff */
[----:B--2---:R-:W-:-:S04]  /*0b00*/  @!P0 ISETP.NE.AND P1, PT, R6, R9, PT ;  /* 0x000000090600820c */ /* 0x004fc80003f25270 */
[----:B------:R-:W-:Y:S01]  /*0b10*/  @!P0 FSEL R13, R12, -1.875, !P1 ;  /* 0xbff000000c0d8808 */ /* 0x000fe20004800000 */
[----:B------:R-:W-:Y:S01]  /*0b20*/  @!P0 IMAD.MOV.U32 R12, RZ, RZ, RZ ;  /* 0x000000ffff0c8224 */ /* 0x000fe200078e00ff */
[----:B------:R-:W-:-:S03]  /*0b30*/  ISETP.GE.AND P1, PT, R14, UR8, PT ;  /* 0x000000080e007c0c */ /* 0x000fc6000bf26270 */
[----:B------:R-:W0:Y:S01]  /*0b40*/  @!P0 F2I.F64.TRUNC R15, R12 ;  /* 0x0000000c000f8311 */ /* 0x000e22000030d100 */
[----:B------:R-:W-:Y:S01]  /*0b50*/  IADD3 R6, P3, PT, R14, UR10, RZ ;  /* 0x0000000a0e067c10 */ /* 0x000fe2000ff7e0ff */
[----:B------:R-:W-:Y:S01]  /*0b60*/  @!P0 IMAD.WIDE.U32 R8, R2, R11, UR4 ;  /* 0x0000000402088e25 */ /* 0x000fe2000f8e000b */
[C---:B------:R-:W-:Y:S02]  /*0b70*/  IADD3.X R11, PT, PT, R5.reuse, UR15, RZ, P2, !PT ;  /* 0x0000000f050b7c10 */ /* 0x040fe400097fe4ff */
[----:B------:R-:W-:Y:S02]  /*0b80*/  IADD3.X R7, PT, PT, R5, UR11, RZ, P3, !PT ;  /* 0x0000000b05077c10 */ /* 0x000fe40009ffe4ff */
[----:B0-----:R0:W-:Y:S04]  /*0b90*/  @!P0 STG.E desc[UR18][R8.64], R15 ;  /* 0x0000000f08008986 */ /* 0x0011e8000c101912 */
        /* <DEDUP_REMOVED lines=9> */
[----:B------:R-:W-:-:S04]  /*0c30*/  IMAD.MOV.U32 R5, RZ, RZ, 0x4 ;  /* 0x00000004ff057424 */ /* 0x000fc800078e00ff */
[----:B0-----:R-:W-:-:S05]  /*0c40*/  IMAD.WIDE R8, R14, R5, UR4 ;  /* 0x000000040e087e25 */ /* 0x001fca000f8e0205 */
[----:B-1----:R0:W-:Y:S04]  /*0c50*/  @!P1 STG.E desc[UR18][R8.64], R13 ;  /* 0x0000000d08009986 */ /* 0x0021e8000c101912 */
        /* <DEDUP_REMOVED lines=11> */
[----:B------:R-:W2:Y:S01]  /*0d10*/  @!P1 LDG.E.U8 R12, desc[UR18][R6.64+0x100] ;  /* 0x00010012060c9981 */ /* 0x000ea2000c1e1100 */
[----:B0-----:R-:W-:Y:S01]  /*0d20*/  @!P1 IMAD.MOV.U32 R13, RZ, RZ, 0x40000000 ;  /* 0x40000000ff0d9424 */ /* 0x001fe200078e00ff */
        /* <DEDUP_REMOVED lines=8> */
[----:B------:R-:W2:Y:S01]  /*0db0*/  @!P0 LDG.E.U8 R14, desc[UR18][R6.64+0x180] ;  /* 0x00018012060e8981 */ /* 0x000ea2000c1e1100 */
[----:B-1----:R-:W-:Y:S01]  /*0dc0*/  @!P0 IMAD.MOV.U32 R15, RZ, RZ, 0x40000000 ;  /* 0x40000000ff0f8424 */ /* 0x002fe200078e00ff */
        /* <DEDUP_REMOVED lines=19> */
[----:B-1----:R-:W-:Y:S02]  /*0f00*/  @!P0 IMAD.MOV.U32 R15, RZ, RZ, 0x40000000 ;  /* 0x40000000ff0f8424 */ /* 0x002fe400078e00ff */
[----:B------:R-:W-:Y:S02]  /*0f10*/  VIADD R2, R2, 0x380 ;  /* 0x0000038002027836 */ /* 0x000fe40000000000 */
[----:B------:R-:W-:Y:S01]  /*0f20*/  VIADD R4, R4, 0x8 ;  /* 0x0000000804047836 */ /* 0x000fe20000000000 */
[----:B------:R-:W-:Y:S01]  /*0f30*/  BSSY.RECONVERGENT B0, `(.L_x_246) ;  /* 0x0000011000007945 */ /* 0x000fe20003800200 */
[----:B--2---:R-:W-:Y:S01]  /*0f40*/  @!P0 ISETP.NE.AND P1, PT, R5, R14, PT ;  /* 0x0000000e0500820c */ /* 0x004fe20003f25270 */
[----:B------:R-:W-:-:S03]  /*0f50*/  @!P0 IMAD.MOV.U32 R14, RZ, RZ, RZ ;  /* 0x000000ffff0e8224 */ /* 0x000fc600078e00ff */
[----:B------:R-:W-:-:S06]  /*0f60*/  @!P0 FSEL R15, R15, -1.875, !P1 ;  /* 0xbff000000f0f8808 */ /* 0x000fcc0004800000 */
[----:B------:R-:W1:Y:S02]  /*0f70*/  @!P0 F2I.F64.TRUNC R15, R14 ;  /* 0x0000000e000f8311 */ /* 0x000e64000030d100 */
[----:B-1----:R0:W-:Y:S01]  /*0f80*/  @!P0 STG.E desc[UR18][R8.64+0xa00], R15 ;  /* 0x000a000f08008986 */ /* 0x0021e2000c101912 */
[----:B------:R-:W-:Y:S02]  /*0f90*/  ISETP.GE.AND P0, PT, R2, UR8, PT ;  /* 0x0000000802007c0c */ /* 0x000fe4000bf06270 */
[----:B------:R-:W-:-:S11]  /*0fa0*/  ISETP.NE.AND P1, PT, R4, R3, PT ;  /* 0x000000030400720c */ /* 0x000fd60003f25270 */
[----:B0-----:R-:W-:Y:S05]  /*0fb0*/  @P0 BRA `(.L_x_247) ;  /* 0x0000000000200947 */ /* 0x001fea0003800000 */
[----:B------:R-:W2:Y:S04]  /*0fc0*/  LDG.E.U8 R10, desc[UR18][R10.64+0x300] ;  /* 0x000300120a0a7981 */ /* 0x000ea8000c1e1100 */
[----:B------:R-:W2:Y:S01]  /*0fd0*/  LDG.E.U8 R7, desc[UR18][R6.64+0x300] ;  /* 0x0003001206077981 */ /* 0x000ea2000c1e1100 */
[----:B------:R-:W-:Y:S01]  /*0fe0*/  IMAD.MOV.U32 R12, RZ, RZ, 0x40000000 ;  /* 0x40000000ff0c7424 */ /* 0x000fe200078e00ff */
[----:B--2---:R-:W-:-:S04]  /*0ff0*/  ISETP.NE.AND P0, PT, R10, R7, PT ;  /* 0x000000070a00720c */ /* 0x004fc80003f05270 */
[----:B------:R-:W-:Y:S01]  /*1000*/  FSEL R13, R12, -1.875, !P0 ;  /* 0xbff000000c0d7808 */ /* 0x000fe20004000000 */
[----:B------:R-:W-:-:S05]  /*1010*/  IMAD.MOV.U32 R12, RZ, RZ, RZ ;  /* 0x000000ffff0c7224 */ /* 0x000fca00078e00ff */
[----:B------:R-:W0:Y:S02]  /*1020*/  F2I.F64.TRUNC R13, R12 ;  /* 0x0000000c000d7311 */ /* 0x000e24000030d100 */
[----:B0-----:R0:W-:Y:S02]  /*1030*/  STG.E desc[UR18][R8.64+0xc00], R13 ;  /* 0x000c000d08007986 */ /* 0x0011e4000c101912 */
.L_x_247:
[----:B------:R-:W-:Y:S05]  /*1040*/  BSYNC.RECONVERGENT B0 ;  /* 0x0000000000007941 */ /* 0x000fea0003800200 */
.L_x_246:
[----:B------:R-:W-:Y:S05]  /*1050*/  @P1 BRA `(.L_x_248) ;  /* 0xfffffff800741947 */ /* 0x000fea000383ffff */
.L_x_245:
[----:B------:R-:W-:-:S13]  /*1060*/  ISETP.NE.AND P0, PT, RZ, UR6, PT ;  /* 0x00000006ff007c0c */ /* 0x000fda000bf05270 */
[----:B------:R-:W-:Y:S05]  /*1070*/  @!P0 EXIT ;  /* 0x000000000000894d */ /* 0x000fea0003800000 */
[----:B------:R-:W2:Y:S01]  /*1080*/  LDC R2, c[0x0][0x388] ;  /* 0x0000e200ff027b82 */ /* 0x000ea20000000800 */
[----:B------:R-:W-:Y:S01]  /*1090*/  UISETP.GE.U32.AND UP0, UPT, UR6, 0x4, UPT ;  /* 0x000000040600788c */ /* 0x000fe2000bf06070 */
[----:B--2---:R-:W-:-:S04]  /*10a0*/  LOP3.LUT R16, R2, 0x3, RZ, 0xc0, !PT ;  /* 0x0000000302107812 */ /* 0x004fc800078ec0ff */
[----:B------:R-:W-:-:S04]  /*10b0*/  ISETP.NE.AND P0, PT, R16, RZ, PT ;  /* 0x000000ff1000720c */ /* 0x000fc80003f05270 */
[----:B------:R-:W-:Y:S09]  /*10c0*/  BRA.U !UP0, `(.L_x_249) ;  /* 0x0000000508147547 */ /* 0x000ff2000b800000 */
[----:B------:R-:W-:-:S05]  /*10d0*/  IMAD R4, R3, 0x80, R0 ;  /* 0x0000008003047824 */ /* 0x000fca00078e0200 */
[----:B------:R-:W-:-:S13]  /*10e0*/  ISETP.GE.AND P2, PT, R4, UR8, PT ;  /* 0x0000000804007c0c */ /* 0x000fda000bf46270 */
[----:B------:R-:W-:Y:S02]  /*10f0*/  @!P2 SHF.R.S32.HI R5, RZ, 0x1f, R4 ;  /* 0x0000001fff05a819 */ /* 0x000fe40000011404 */
[C---:B------:R-:W-:Y:S02]  /*1100*/  @!P2 IADD3 R10, P3, PT, R4.reuse, UR10, RZ ;  /* 0x0000000a040aac10 */ /* 0x040fe4000ff7e0ff */
[----:B01----:R-:W-:Y:S02]  /*1110*/  @!P2 IADD3 R8, P1, PT, R4, UR14, RZ ;  /* 0x0000000e0408ac10 */ /* 0x003fe4000ff3e0ff */
[C---:B------:R-:W-:Y:S02]  /*1120*/  @!P2 IADD3.X R11, PT, PT, R5.reuse, UR11, RZ, P3, !PT ;  /* 0x0000000b050bac10 */ /* 0x040fe40009ffe4ff */
[----:B------:R-:W-:-:S04]  /*1130*/  @!P2 IADD3.X R9, PT, PT, R5, UR15, RZ, P1, !PT ;  /* 0x0000000f0509ac10 */ /* 0x000fc80008ffe4ff */
[----:B------:R0:W2:Y:S04]  /*1140*/  @!P2 LDG.E.U8 R11, desc[UR18][R10.64] ;  /* 0x000000120a0ba981 */ /* 0x0000a8000c1e1100 */
[----:B------:R-:W2:Y:S01]  /*1150*/  @!P2 LDG.E.U8 R8, desc[UR18][R8.64] ;  /* 0x000000120808a981 */ /* 0x000ea2000c1e1100 */
[----:B------:R-:W-:Y:S02]  /*1160*/  VIADD R6, R4, 0x80 ;  /* 0x0000008004067836 */ /* 0x000fe40000000000 */
[----:B------:R-:W-:-:S03]  /*1170*/  @!P2 IMAD.MOV.U32 R12, RZ, RZ, 0x40000000 ;  /* 0x40000000ff0ca424 */ /* 0x000fc600078e00ff */
[----:B------:R-:W-:Y:S01]  /*1180*/  ISETP.GE.AND P1, PT, R6, UR8, PT ;  /* 0x0000000806007c0c */ /* 0x000fe2000bf26270 */
[----:B------:R-:W-:-:S12]  /*1190*/  IMAD.MOV.U32 R17, RZ, RZ, 0x4 ;  /* 0x00000004ff117424 */ /* 0x000fd800078e00ff */
[----:B------:R-:W-:Y:S02]  /*11a0*/  @!P1 SHF.R.S32.HI R5, RZ, 0x1f, R6 ;  /* 0x0000001fff059819 */ /* 0x000fe40000011406 */
[----:B0-----:R-:W-:Y:S02]  /*11b0*/  @!P1 IADD3 R10, P4, PT, R6, UR10, RZ ;  /* 0x0000000a060a9c10 */ /* 0x001fe4000ff9e0ff */
[----:B--2---:R-:W-:-:S04]  /*11c0*/  @!P2 ISETP.NE.AND P3, PT, R8, R11, PT ;  /* 0x0000000b0800a20c */ /* 0x004fc80003f65270 */
[----:B------:R-:W-:Y:S01]  /*11d0*/  @!P2 FSEL R13, R12, -1.875, !P3 ;  /* 0xbff000000c0da808 */ /* 0x000fe20005800000 */
[----:B------:R-:W-:-:S04]  /*11e0*/  @!P2 IMAD.MOV.U32 R12, RZ, RZ, RZ ;  /* 0x000000ffff0ca224 */ /* 0x000fc800078e00ff */
[----:B------:R-:W0:Y:S01]  /*11f0*/  @!P2 F2I.F64.TRUNC R7, R12 ;  /* 0x0000000c0007a311 */ /* 0x000e22000030d100 */
[----:B------:R-:W-:Y:S01]  /*1200*/  @!P1 IADD3 R14, P3, PT, R6, UR14, RZ ;  /* 0x0000000e060e9c10 */ /* 0x000fe2000ff7e0ff */
[C---:B------:R-:W-:Y:S01]  /*1210*/  @!P2 IMAD.WIDE R8, R4.reuse, R17, UR4 ;  /* 0x000000040408ae25 */ /* 0x040fe2000f8e0211 */
[C---:B------:R-:W-:Y:S02]  /*1220*/  @!P1 IADD3.X R11, PT, PT, R5.reuse, UR11, RZ, P4, !PT ;  /* 0x0000000b050b9c10 */ /* 0x040fe4000a7fe4ff */
[----:B------:R-:W-:Y:S02]  /*1230*/  @!P1 IADD3.X R15, PT, PT, R5, UR15, RZ, P3, !PT ;  /* 0x0000000f050f9c10 */ /* 0x000fe40009ffe4ff */
[----:B0-----:R0:W-:Y:S04]  /*1240*/  @!P2 STG.E desc[UR18][R8.64], R7 ;  /* 0x000000070800a986 */ /* 0x0011e8000c101912 */
[----:B------:R-:W2:Y:S04]  /*1250*/  @!P1 LDG.E.U8 R14, desc[UR18][R14.64] ;  /* 0x000000120e0e9981 */ /* 0x000ea8000c1e1100 */
[----:B------:R1:W2:Y:S01]  /*1260*/  @!P1 LDG.E.U8 R11, desc[UR18][R10.64] ;  /* 0x000000120a0b9981 */ /* 0x0002a2000c1e1100 */
[----:B------:R-:W-:-:S02]  /*1270*/  VIADD R5, R4, 0x100 ;  /* 0x0000010004057836 */ /* 0x000fc40000000000 */
[----:B------:R-:W-:-:S03]  /*1280*/  @!P1 IMAD.MOV.U32 R12, RZ, RZ, 0x40000000 ;  /* 0x40000000ff0c9424 */ /* 0x000fc600078e00ff */
[----:B------:R-:W-:Y:S01]  /*1290*/  ISETP.GE.AND P2, PT, R5, UR8, PT ;  /* 0x0000000805007c0c */ /* 0x000fe2000bf46270 */
[----:B------:R-:W-:-:S12]  /*12a0*/  IMAD.MOV.U32 R19, RZ, RZ, 0x4 ;  /* 0x00000004ff137424 */ /* 0x000fd800078e00ff */
[----:B0-----:R-:W-:Y:S02]  /*12b0*/  @!P2 SHF.R.S32.HI R7, RZ, 0x1f, R5 ;  /* 0x0000001fff07a819 */ /* 0x001fe40000011405 */
[----:B-1----:R-:W-:Y:S02]  /*12c0*/  @!P2 IADD3 R10, P4, PT, R5, UR10, RZ ;  /* 0x0000000a050aac10 */ /* 0x002fe4000ff9e0ff */
[----:B--2---:R-:W-:-:S04]  /*12d0*/  @!P1 ISETP.NE.AND P3, PT, R14, R11, PT ;  /* 0x0000000b0e00920c */ /* 0x004fc80003f65270 */
[----:B------:R-:W-:Y:S01]  /*12e0*/  @!P1 FSEL R13, R12, -1.875, !P3 ;  /* 0xbff000000c0d9808 */ /* 0x000fe20005800000 */
[----:B------:R-:W-:-:S04]  /*12f0*/  @!P1 IMAD.MOV.U32 R12, RZ, RZ, RZ ;  /* 0x000000ffff0c9224 */ /* 0x000fc800078e00ff */
[----:B------:R-:W0:Y:S01]  /*1300*/  @!P1 F2I.F64.TRUNC R17, R12 ;  /* 0x0000000c00119311 */ /* 0x000e22000030d100 */
[----:B------:R-:W-:Y:S02]  /*1310*/  @!P2 IADD3 R8, P3, PT, R5, UR14, RZ ;  /* 0x0000000e0508ac10 */ /* 0x000fe4000ff7e0ff */
[C---:B------:R-:W-:Y:S02]  /*1320*/  @!P2 IADD3.X R11, PT, PT, R7.reuse, UR11, RZ, P4, !PT ;  /* 0x0000000b070bac10 */ /* 0x040fe4000a7fe4ff */
[----:B------:R-:W-:Y:S01]  /*1330*/  @!P2 IADD3.X R9, PT, PT, R7, UR15, RZ, P3, !PT ;  /* 0x0000000f0709ac10 */ /* 0x000fe20009ffe4ff */
[----:B------:R-:W-:-:S05]  /*1340*/  @!P1 IMAD.WIDE R6, R6, R19, UR4 ;  /* 0x0000000406069e25 */ /* 0x000fca000f8e0213 */
[----:B0-----:R0:W-:Y:S04]  /*1350*/  @!P1 STG.E desc[UR18][R6.64], R17 ;  /* 0x0000001106009986 */ /* 0x0011e8000c101912 */
[----:B------:R-:W2:Y:S04]  /*1360*/  @!P2 LDG.E.U8 R8, desc[UR18][R8.64] ;  /* 0x000000120808a981 */ /* 0x000ea8000c1e1100 */
[----:B------:R1:W2:Y:S01]  /*1370*/  @!P2 LDG.E.U8 R11, desc[UR18][R10.64] ;  /* 0x000000120a0ba981 */ /* 0x0002a2000c1e1100 */
[----:B------:R-:W-:Y:S02]  /*1380*/  VIADD R14, R4, 0x180 ;  /* 0x00000180040e7836 */ /* 0x000fe40000000000 */
[----:B------:R-:W-:-:S03]  /*1390*/  @!P2 IMAD.MOV.U32 R12, RZ, RZ, 0x40000000 ;  /* 0x40000000ff0ca424 */ /* 0x000fc600078e00ff */
[----:B------:R-:W-:Y:S01]  /*13a0*/  ISETP.GE.AND P1, PT, R14, UR8, PT ;  /* 0x000000080e007c0c */ /* 0x000fe2000bf26270 */
[----:B------:R-:W-:-:S12]  /*13b0*/  IMAD.MOV.U32 R18, RZ, RZ, 0x4 ;  /* 0x00000004ff127424 */ /* 0x000fd800078e00ff */
[----:B------:R-:W-:Y:S02]  /*13c0*/  @!P1 SHF.R.S32.HI R4, RZ, 0x1f, R14 ;  /* 0x0000001fff049819 */ /* 0x000fe4000001140e */
[----:B-1----:R-:W-:Y:S02]  /*13d0*/  @!P1 IADD3 R10, P4, PT, R14, UR10, RZ ;  /* 0x0000000a0e0a9c10 */ /* 0x002fe4000ff9e0ff */
[----:B--2---:R-:W-:-:S04]  /*13e0*/  @!P2 ISETP.NE.AND P3, PT, R8, R11, PT ;  /* 0x0000000b0800a20c */ /* 0x004fc80003f65270 */
[----:B------:R-:W-:Y:S01]  /*13f0*/  @!P2 FSEL R13, R12, -1.875, !P3 ;  /* 0xbff000000c0da808 */ /* 0x000fe20005800000 */
[----:B------:R-:W-:-:S04]  /*1400*/  @!P2 IMAD.MOV.U32 R12, RZ, RZ, RZ ;  /* 0x000000ffff0ca224 */ /* 0x000fc800078e00ff */
[----:B------:R-:W1:Y:S01]  /*1410*/  @!P2 F2I.F64.TRUNC R15, R12 ;  /* 0x0000000c000fa311 */ /* 0x000e62000030d100 */
[----:B------:R-:W-:Y:S02]  /*1420*/  @!P1 IADD3 R8, P3, PT, R14, UR14, RZ ;  /* 0x0000000e0e089c10 */ /* 0x000fe4000ff7e0ff */
[C---:B------:R-:W-:Y:S02]  /*1430*/  @!P1 IADD3.X R11, PT, PT, R4.reuse, UR11, RZ, P4, !PT ;  /* 0x0000000b040b9c10 */ /* 0x040fe4000a7fe4ff */
[----:B------:R-:W-:Y:S01]  /*1440*/  @!P1 IADD3.X R9, PT, PT, R4, UR15, RZ, P3, !PT ;  /* 0x0000000f04099c10 */ /* 0x000fe20009ffe4ff */
[----:B------:R-:W-:-:S05]  /*1450*/  @!P2 IMAD.WIDE R4, R5, R18, UR4 ;  /* 0x000000040504ae25 */ /* 0x000fca000f8e0212 */
[----:B-1----:R2:W-:Y:S04]  /*1460*/  @!P2 STG.E desc[UR18][R4.64], R15 ;  /* 0x0000000f0400a986 */ /* 0x0025e8000c101912 */
[----:B------:R-:W3:Y:S04]  /*1470*/  @!P1 LDG.E.U8 R8, desc[UR18][R8.64] ;  /* 0x0000001208089981 */ /* 0x000ee8000c1e1100 */
[----:B------:R-:W3:Y:S01]  /*1480*/  @!P1 LDG.E.U8 R11, desc[UR18][R10.64] ;  /* 0x000000120a0b9981 */ /* 0x000ee2000c1e1100 */
[----:B------:R-:W-:Y:S02]  /*1490*/  @!P1 IMAD.MOV.U32 R12, RZ, RZ, 0x40000000 ;  /* 0x40000000ff0c9424 */ /* 0x000fe400078e00ff */
[----:B0-----:R-:W-:-:S04]  /*14a0*/  IMAD.MOV.U32 R7, RZ, RZ, 0x4 ;  /* 0x00000004ff077424 */ /* 0x001fc800078e00ff */
[----:B------:R-:W-:-:S04]  /*14b0*/  @!P1 IMAD.WIDE R6, R14, R7, UR4 ;  /* 0x000000040e069e25 */ /* 0x000fc8000f8e0207 */
[----:B------:R-:W-:Y:S01]  /*14c0*/  VIADD R3, R3, 0x4 ;  /* 0x0000000403037836 */ /* 0x000fe20000000000 */
[----:B---3--:R-:W-:-:S04]  /*14d0*/  @!P1 ISETP.NE.AND P2, PT, R8, R11, PT ;  /* 0x0000000b0800920c */ /* 0x008fc80003f45270 */
[----:B------:R-:W-:Y:S01]  /*14e0*/  @!P1 FSEL R13, R12, -1.875, !P2 ;  /* 0xbff000000c0d9808 */ /* 0x000fe20005000000 */
[----:B------:R-:W-:-:S05]  /*14f0*/  @!P1 IMAD.MOV.U32 R12, RZ, RZ, RZ ;  /* 0x000000ffff0c9224 */ /* 0x000fca00078e00ff */
[----:B------:R-:W0:Y:S02]  /*1500*/  @!P1 F2I.F64.TRUNC R13, R12 ;  /* 0x0000000c000d9311 */ /* 0x000e24000030d100 */
[----:B0-----:R2:W-:Y:S02]  /*1510*/  @!P1 STG.E desc[UR18][R6.64], R13 ;  /* 0x0000000d06009986 */ /* 0x0015e4000c101912 */
.L_x_249:
[----:B------:R-:W-:Y:S05]  /*1520*/  @!P0 EXIT ;  /* 0x000000000000894d */ /* 0x000fea0003800000 */
[----:B------:R-:W-:Y:S02]  /*1530*/  ISETP.NE.AND P1, PT, R16, 0x1, PT ;  /* 0x000000011000780c */ /* 0x000fe40003f25270 */
[----:B------:R-:W-:-:S04]  /*1540*/  LOP3.LUT R2, R2, 0x1, RZ, 0xc0, !PT ;  /* 0x0000000102027812 */ /* 0x000fc800078ec0ff */
[----:B------:R-:W-:-:S07]  /*1550*/  ISETP.NE.U32.AND P0, PT, R2, 0x1, PT ;  /* 0x000000010200780c */ /* 0x000fce0003f05070 */
[----:B------:R-:W-:Y:S06]  /*1560*/  @!P1 BRA `(.L_x_250) ;  /* 0x00000000008c9947 */ /* 0x000fec0003800000 */
[----:B------:R-:W-:-:S05]  /*1570*/  IMAD R16, R3, 0x80, R0 ;  /* 0x0000008003107824 */ /* 0x000fca00078e0200 */
[----:B------:R-:W-:-:S13]  /*1580*/  ISETP.GE.AND P1, PT, R16, UR8, PT ;  /* 0x0000000810007c0c */ /* 0x000fda000bf26270 */
[----:B------:R-:W-:Y:S02]  /*1590*/  @!P1 SHF.R.S32.HI R2, RZ, 0x1f, R16 ;  /* 0x0000001fff029819 */ /* 0x000fe40000011410 */
[C---:B--2---:R-:W-:Y:S02]  /*15a0*/  @!P1 IADD3 R6, P3, PT, R16.reuse, UR10, RZ ;  /* 0x0000000a10069c10 */ /* 0x044fe4000ff7e0ff */
[----:B------:R-:W-:Y:S02]  /*15b0*/  @!P1 IADD3 R4, P2, PT, R16, UR14, RZ ;  /* 0x0000000e10049c10 */ /* 0x000fe4000ff5e0ff */
[C---:B------:R-:W-:Y:S02]  /*15c0*/  @!P1 IADD3.X R7, PT, PT, R2.reuse, UR11, RZ, P3, !PT ;  /* 0x0000000b02079c10 */ /* 0x040fe40009ffe4ff */
[----:B------:R-:W-:-:S04]  /*15d0*/  @!P1 IADD3.X R5, PT, PT, R2, UR15, RZ, P2, !PT ;  /* 0x0000000f02059c10 */ /* 0x000fc800097fe4ff */
[----:B------:R-:W2:Y:S04]  /*15e0*/  @!P1 LDG.E.U8 R7, desc[UR18][R6.64] ;  /* 0x0000001206079981 */ /* 0x000ea8000c1e1100 */
[----:B------:R-:W2:Y:S01]  /*15f0*/  @!P1 LDG.E.U8 R4, desc[UR18][R4.64] ;  /* 0x0000001204049981 */ /* 0x000ea2000c1e1100 */
[----:B------:R-:W-:Y:S02]  /*1600*/  VIADD R14, R16, 0x80 ;  /* 0x00000080100e7836 */ /* 0x000fe40000000000 */
[----:B01----:R-:W-:-:S03]  /*1610*/  @!P1 IMAD.MOV.U32 R8, RZ, RZ, 0x40000000 ;  /* 0x40000000ff089424 */ /* 0x003fc600078e00ff */
[----:B------:R-:W-:Y:S01]  /*1620*/  ISETP.GE.AND P2, PT, R14, UR8, PT ;  /* 0x000000080e007c0c */ /* 0x000fe2000bf46270 */
[----:B------:R-:W-:-:S12]  /*1630*/  IMAD.MOV.U32 R17, RZ, RZ, 0x4 ;  /* 0x00000004ff117424 */ /* 0x000fd800078e00ff */
[----:B------:R-:W-:Y:S02]  /*1640*/  @!P2 SHF.R.S32.HI R2, RZ, 0x1f, R14 ;  /* 0x0000001fff02a819 */ /* 0x000fe4000001140e */
[----:B------:R-:W-:-:S04]  /*1650*/  @!P2 IADD3 R12, P4, PT, R14, UR10, RZ ;  /* 0x0000000a0e0cac10 */ /* 0x000fc8000ff9e0ff */
[----:B------:R-:W-:Y:S02]  /*1660*/  @!P2 IADD3.X R13, PT, PT, R2, UR11, RZ, P4, !PT ;  /* 0x0000000b020dac10 */ /* 0x000fe4000a7fe4ff */
[----:B--2---:R-:W-:-:S04]  /*1670*/  @!P1 ISETP.NE.AND P3, PT, R4, R7, PT ;  /* 0x000000070400920c */ /* 0x004fc80003f65270 */
[----:B------:R-:W-:Y:S01]  /*1680*/  @!P1 FSEL R9, R8, -1.875, !P3 ;  /* 0xbff0000008099808 */ /* 0x000fe20005800000 */
[----:B------:R-:W-:-:S04]  /*1690*/  @!P1 IMAD.MOV.U32 R8, RZ, RZ, RZ ;  /* 0x000000ffff089224 */ /* 0x000fc800078e00ff */
[----:B------:R-:W0:Y:S01]  /*16a0*/  @!P1 F2I.F64.TRUNC R15, R8 ;  /* 0x00000008000f9311 */ /* 0x000e22000030d100 */
[----:B------:R-:W-:Y:S01]  /*16b0*/  @!P2 IADD3 R10, P3, PT, R14, UR14, RZ ;  /* 0x0000000e0e0aac10 */ /* 0x000fe2000ff7e0ff */
[----:B------:R-:W-:-:S03]  /*16c0*/  @!P1 IMAD.WIDE R4, R16, R17, UR4 ;  /* 0x0000000410049e25 */ /* 0x000fc6000f8e0211 */
[----:B------:R-:W-:Y:S02]  /*16d0*/  @!P2 IADD3.X R11, PT, PT, R2, UR15, RZ, P3, !PT ;  /* 0x0000000f020bac10 */ /* 0x000fe40009ffe4ff */
[----:B0-----:R3:W-:Y:S04]  /*16e0*/  @!P1 STG.E desc[UR18][R4.64], R15 ;  /* 0x0000000f04009986 */ /* 0x0017e8000c101912 */
[----:B------:R-:W2:Y:S04]  /*16f0*/  @!P2 LDG.E.U8 R10, desc[UR18][R10.64] ;  /* 0x000000120a0aa981 */ /* 0x000ea8000c1e1100 */
[----:B------:R-:W2:Y:S01]  /*1700*/  @!P2 LDG.E.U8 R13, desc[UR18][R12.64] ;  /* 0x000000120c0da981 */ /* 0x000ea2000c1e1100 */
[----:B------:R-:W-:-:S02]  /*1710*/  @!P2 IMAD.MOV.U32 R8, RZ, RZ, 0x40000000 ;  /* 0x40000000ff08a424 */ /* 0x000fc400078e00ff */
[----:B------:R-:W-:-:S04]  /*1720*/  IMAD.MOV.U32 R7, RZ, RZ, 0x4 ;  /* 0x00000004ff077424 */ /* 0x000fc800078e00ff */
[----:B------:R-:W-:-:S04]  /*1730*/  @!P2 IMAD.WIDE R6, R14, R7, UR4 ;  /* 0x000000040e06ae25 */ /* 0x000fc8000f8e0207 */
[----:B------:R-:W-:Y:S01]  /*1740*/  VIADD R3, R3, 0x2 ;  /* 0x0000000203037836 */ /* 0x000fe20000000000 */
[----:B--2---:R-:W-:-:S04]  /*1750*/  @!P2 ISETP.NE.AND P1, PT, R10, R13, PT ;  /* 0x0000000d0a00a20c */ /* 0x004fc80003f25270 */
[----:B------:R-:W-:Y:S01]  /*1760*/  @!P2 FSEL R9, R8, -1.875, !P1 ;  /* 0xbff000000809a808 */ /* 0x000fe20004800000 */
[----:B------:R-:W-:-:S05]  /*1770*/  @!P2 IMAD.MOV.U32 R8, RZ, RZ, RZ ;  /* 0x000000ffff08a224 */ /* 0x000fca00078e00ff */
[----:B------:R-:W0:Y:S02]  /*1780*/  @!P2 F2I.F64.TRUNC R9, R8 ;  /* 0x000000080009a311 */ /* 0x000e24000030d100 */
[----:B0-----:R3:W-:Y:S02]  /*1790*/  @!P2 STG.E desc[UR18][R6.64], R9 ;  /* 0x000000090600a986 */ /* 0x0017e4000c101912 */
.L_x_250:
[----:B------:R-:W-:Y:S05]  /*17a0*/  @P0 EXIT ;  /* 0x000000000000094d */ /* 0x000fea0003800000 */
[----:B------:R-:W-:-:S05]  /*17b0*/  IMAD R3, R3, 0x80, R0 ;  /* 0x0000008003037824 */ /* 0x000fca00078e0200 */
[----:B------:R-:W-:-:S13]  /*17c0*/  ISETP.GE.AND P0, PT, R3, UR8, PT ;  /* 0x0000000803007c0c */ /* 0x000fda000bf06270 */
[----:B------:R-:W-:Y:S05]  /*17d0*/  @P0 EXIT ;  /* 0x000000000000094d */ /* 0x000fea0003800000 */
[----:B------:R-:W-:Y:S02]  /*17e0*/  SHF.R.S32.HI R0, RZ, 0x1f, R3 ;  /* 0x0000001fff007819 */ /* 0x000fe40000011403 */
[C---:B--23--:R-:W-:Y:S02]  /*17f0*/  IADD3 R6, P1, PT, R3.reuse, UR10, RZ ;  /* 0x0000000a03067c10 */ /* 0x04cfe4000ff3e0ff */
[----:B------:R-:W-:Y:S02]  /*1800*/  IADD3 R4, P0, PT, R3, UR14, RZ ;  /* 0x0000000e03047c10 */ /* 0x000fe4000ff1e0ff */
[C---:B------:R-:W-:Y:S02]  /*1810*/  IADD3.X R7, PT, PT, R0.reuse, UR11, RZ, P1, !PT ;  /* 0x0000000b00077c10 */ /* 0x040fe40008ffe4ff */
[----:B------:R-:W-:-:S04]  /*1820*/  IADD3.X R5, PT, PT, R0, UR15, RZ, P0, !PT ;  /* 0x0000000f00057c10 */ /* 0x000fc800087fe4ff */
[----:B------:R-:W2:Y:S04]  /*1830*/  LDG.E.U8 R7, desc[UR18][R6.64] ;  /* 0x0000001206077981 */ /* 0x000ea8000c1e1100 */
[----:B------:R-:W2:Y:S01]  /*1840*/  LDG.E.U8 R4, desc[UR18][R4.64] ;  /* 0x0000001204047981 */ /* 0x000ea2000c1e1100 */
[----:B01----:R-:W-:Y:S02]  /*1850*/  IMAD.MOV.U32 R8, RZ, RZ, 0x40000000 ;  /* 0x40000000ff087424 */ /* 0x003fe400078e00ff */
[----:B------:R-:W-:-:S04]  /*1860*/  IMAD.MOV.U32 R2, RZ, RZ, 0x4 ;  /* 0x00000004ff027424 */ /* 0x000fc800078e00ff */
[----:B------:R-:W-:Y:S01]  /*1870*/  IMAD.WIDE R2, R3, R2, UR4 ;  /* 0x0000000403027e25 */ /* 0x000fe2000f8e0202 */
[----:B--2---:R-:W-:-:S04]  /*1880*/  ISETP.NE.AND P0, PT, R4, R7, PT ;  /* 0x000000070400720c */ /* 0x004fc80003f05270 */
[----:B------:R-:W-:Y:S01]  /*1890*/  FSEL R9, R8, -1.875, !P0 ;  /* 0xbff0000008097808 */ /* 0x000fe20004000000 */
[----:B------:R-:W-:-:S05]  /*18a0*/  IMAD.MOV.U32 R8, RZ, RZ, RZ ;  /* 0x000000ffff087224 */ /* 0x000fca00078e00ff */
[----:B------:R-:W0:Y:S02]  /*18b0*/  F2I.F64.TRUNC R9, R8 ;  /* 0x0000000800097311 */ /* 0x000e24000030d100 */
[----:B0-----:R-:W-:Y:S01]  /*18c0*/  STG.E desc[UR18][R2.64], R9 ;  /* 0x0000000902007986 */ /* 0x001fe2000c101912 */
[----:B------:R-:W-:Y:S05]  /*18d0*/  EXIT ;  /* 0x000000000000794d */ /* 0x000fea0003800000 */
.L_x_244:
[----:B------:R-:W-:-:S06]  /*18e0*/  UISETP.GE.AND UP0, UPT, UR17, 0x1, UPT ;  /* 0x000000011100788c */ /* 0x000fcc000bf06270 */
[----:B------:R-:W-:-:S13]  /*18f0*/  PLOP3.LUT P0, PT, PT, PT, UP0, 0x80, 0x8 ;  /* 0x000000000008781c */ /* 0x000fda0003f0f008 */
[----:B------:R-:W-:Y:S05]  /*1900*/  @!P0 EXIT ;  /* 0x000000000000894d */ /* 0x000fea0003800000 */
[----:B------:R-:W-:Y:S01]  /*1910*/  UISETP.GE.U32.AND UP0, UPT, UR17, 0x8, UPT ;  /* 0x000000081100788c */ /* 0x000fe2000bf06070 */
[----:B------:R-:W-:Y:S01]  /*1920*/  IMAD.MOV.U32 R3, RZ, RZ, RZ ;  /* 0x000000ffff037224 */ /* 0x000fe200078e00ff */
[----:B------:R-:W-:-:S07]  /*1930*/  ULOP3.LUT UR9, UR17, 0x7, URZ, 0xc0, !UPT ;  /* 0x0000000711097892 */ /* 0x000fce000f8ec0ff */
[----:B------:R-:W-:Y:S05]  /*1940*/  BRA.U !UP0, `(.L_x_251) ;  /* 0x0000000508547547 */ /* 0x000fea000b800000 */
[----:B------:R-:W-:Y:S01]  /*1950*/  ULOP3.LUT UR12, UR17, 0x7ffffff8, URZ, 0xc0, !UPT ;  /* 0x7ffffff8110c7892 */ /* 0x000fe2000f8ec0ff */
[----:B------:R-:W-:Y:S01]  /*1960*/  IMAD.MOV.U32 R11, RZ, RZ, 0x4 ;  /* 0x00000004ff0b7424 */ /* 0x000fe200078e00ff */
[----:B------:R-:W-:Y:S01]  /*1970*/  UIADD3 UR7, UP0, UPT, UR4, 0x600, URZ ;  /* 0x0000060004077890 */ /* 0x000fe2000ff1e0ff */
[C---:B------:R-:W-:Y:S01]  /*1980*/  VIADD R9, R0.reuse, 0x80 ;  /* 0x0000008000097836 */ /* 0x040fe20000000000 */
[----:B------:R-:W-:Y:S01]  /*1990*/  UIADD3 UR6, UPT, UPT, -UR12, URZ, URZ ;  /* 0x000000ff0c067290 */ /* 0x000fe2000fffe1ff */
[----:B------:R-:W-:Y:S01]  /*19a0*/  IMAD.WIDE.U32 R10, R0, R11, UR4 ;  /* 0x00000004000a7e25 */ /* 0x000fe2000f8e000b */
[----:B------:R-:W-:-:S03]  /*19b0*/  UIADD3.X UR8, UPT, UPT, URZ, UR5, URZ, UP0, !UPT ;  /* 0x00000005ff087290 */ /* 0x000fc600087fe4ff */
[----:B------:R-:W-:Y:S02]  /*19c0*/  IMAD.MOV.U32 R2, RZ, RZ, R0 ;  /* 0x000000ffff027224 */ /* 0x000fe400078e0000 */
[----:B------:R-:W-:Y:S02]  /*19d0*/  IMAD.MOV.U32 R8, RZ, RZ, RZ ;  /* 0x000000ffff087224 */ /* 0x000fe400078e00ff */
[----:B------:R-:W-:-:S07]  /*19e0*/  IMAD.U32 R3, RZ, RZ, UR12 ;  /* 0x0000000cff037e24 */ /* 0x000fce000f8e00ff */
.L_x_252:
[C---:B------:R-:W-:Y:S02]  /*19f0*/  IADD3 R16, P1, PT, R2.reuse, UR10, RZ ;  /* 0x0000000a02107c10 */ /* 0x040fe4000ff3e0ff */
[----:B-1----:R-:W-:Y:S02]  /*1a00*/  IADD3 R12, P0, PT, R2, UR14, RZ ;  /* 0x0000000e020c7c10 */ /* 0x002fe4000ff1e0ff */
[C---:B------:R-:W-:Y:S02]  /*1a10*/  IADD3.X R17, PT, PT, R8.reuse, UR11, RZ, P1, !PT ;  /* 0x0000000b08117c10 */ /* 0x040fe40008ffe4ff */
[----:B------:R-:W-:-:S04]  /*1a20*/  IADD3.X R13, PT, PT, R8, UR15, RZ, P0, !PT ;  /* 0x0000000f080d7c10 */ /* 0x000fc800087fe4ff */
[----:B------:R-:W2:Y:S04]  /*1a30*/  LDG.E.U8 R17, desc[UR18][R16.64] ;  /* 0x0000001210117981 */ /* 0x000ea8000c1e1100 */
[----:B------:R-:W2:Y:S01]  /*1a40*/  LDG.E.U8 R12, desc[UR18][R12.64] ;  /* 0x000000120c0c7981 */ /* 0x000ea2000c1e1100 */
[----:B------:R-:W-:Y:S02]  /*1a50*/  IMAD.MOV.U32 R14, RZ, RZ, 0x40000000 ;  /* 0x40000000ff0e7424 */ /* 0x000fe400078e00ff */
[----:B------:R-:W-:Y:S01]  /*1a60*/  IMAD.MOV.U32 R18, RZ, RZ, RZ ;  /* 0x000000ffff127224 */ /* 0x000fe200078e00ff */
[----:B--2---:R-:W-:-:S04]  /*1a70*/  ISETP.NE.AND P0, PT, R12, R17, PT ;  /* 0x000000110c00720c */ /* 0x004fc80003f05270 */
[----:B------:R-:W-:Y:S02]  /*1a80*/  FSEL R19, R14, -1.875, !P0 ;  /* 0xbff000000e137808 */ /* 0x000fe40004000000 */
[----:B------:R-:W-:-:S04]  /*1a90*/  IADD3 R4, P0, PT, R9, 0x180, RZ ;  /* 0x0000018009047810 */ /* 0x000fc80007f1e0ff */
[----:B------:R-:W0:Y:S01]  /*1aa0*/  F2I.F64.TRUNC R19, R18 ;  /* 0x0000001200137311 */ /* 0x000e22000030d100 */
[----:B------:R-:W-:Y:S02]  /*1ab0*/  LEA.HI.X.SX32 R5, R9, RZ, 0x1, P0 ;  /* 0x000000ff09057211 */ /* 0x000fe400000f0eff */
[C---:B------:R-:W-:Y:S02]  /*1ac0*/  IADD3 R6, P0, PT, R4.reuse, UR14, RZ ;  /* 0x0000000e04067c10 */ /* 0x040fe4000ff1e0ff */
[----:B------:R-:W-:Y:S02]  /*1ad0*/  IADD3 R4, P1, PT, R4, UR10, RZ ;  /* 0x0000000a04047c10 */ /* 0x000fe4000ff3e0ff */
[C---:B------:R-:W-:Y:S02]  /*1ae0*/  IADD3.X R7, PT, PT, R5.reuse, UR15, RZ, P0, !PT ;  /* 0x0000000f05077c10 */ /* 0x040fe400087fe4ff */
[----:B------:R-:W-:Y:S01]  /*1af0*/  IADD3.X R5, PT, PT, R5, UR11, RZ, P1, !PT ;  /* 0x0000000b05057c10 */ /* 0x000fe20008ffe4ff */
[----:B0-----:R0:W-:Y:S04]  /*1b00*/  STG.E desc[UR18][R10.64], R19 ;  /* 0x000000130a007986 */ /* 0x0011e8000c101912 */
[----:B------:R-:W2:Y:S04]  /*1b10*/  LDG.E.U8 R12, desc[UR18][R6.64+-0x180] ;  /* 0xfffe8012060c7981 */ /* 0x000ea8000c1e1100 */
[----:B------:R-:W2:Y:S01]  /*1b20*/  LDG.E.U8 R13, desc[UR18][R4.64+-0x180] ;  /* 0xfffe8012040d7981 */ /* 0x000ea2000c1e1100 */
[----:B------:R-:W-:Y:S01]  /*1b30*/  IMAD.MOV.U32 R16, RZ, RZ, RZ ;  /* 0x000000ffff107224 */ /* 0x000fe200078e00ff */
[----:B--2---:R-:W-:-:S04]  /*1b40*/  ISETP.NE.AND P0, PT, R12, R13, PT ;  /* 0x0000000d0c00720c */ /* 0x004fc80003f05270 */
[----:B------:R-:W-:-:S06]  /*1b50*/  FSEL R17, R14, -1.875, !P0 ;  /* 0xbff000000e117808 */ /* 0x000fcc0004000000 */
[----:B------:R-:W1:Y:S01]  /*1b60*/  F2I.F64.TRUNC R17, R16 ;  /* 0x0000001000117311 */ /* 0x000e62000030d100 */
[----:B------:R-:W-:Y:S02]  /*1b70*/  IMAD.U32 R12, RZ, RZ, UR7 ;  /* 0x00000007ff0c7e24 */ /* 0x000fe4000f8e00ff */
[----:B------:R-:W-:Y:S02]  /*1b80*/  IMAD.U32 R13, RZ, RZ, UR8 ;  /* 0x00000008ff0d7e24 */ /* 0x000fe4000f8e00ff */
[----:B------:R-:W-:-:S05]  /*1b90*/  IMAD.WIDE R12, R9, 0x4, R12 ;  /* 0x00000004090c7825 */ /* 0x000fca00078e020c */
[----:B-1----:R1:W-:Y:S04]  /*1ba0*/  STG.E desc[UR18][R12.64+-0x600], R17 ;  /* 0xfffa00110c007986 */ /* 0x0023e8000c101912 */
[----:B------:R-:W2:Y:S04]  /*1bb0*/  LDG.E.U8 R15, desc[UR18][R6.64+-0x100] ;  /* 0xffff0012060f7981 */ /* 0x000ea8000c1e1100 */
[----:B------:R-:W2:Y:S02]  /*1bc0*/  LDG.E.U8 R18, desc[UR18][R4.64+-0x100] ;  /* 0xffff001204127981 */ /* 0x000ea4000c1e1100 */
[----:B--2---:R-:W-:Y:S01]  /*1bd0*/  ISETP.NE.AND P0, PT, R15, R18, PT ;  /* 0x000000120f00720c */ /* 0x004fe20003f05270 */
[----:B------:R-:W-:-:S03]  /*1be0*/  IMAD.MOV.U32 R18, RZ, RZ, RZ ;  /* 0x000000ffff127224 */ /* 0x000fc600078e00ff */
[----:B0-----:R-:W-:-:S06]  /*1bf0*/  FSEL R19, R14, -1.875, !P0 ;  /* 0xbff000000e137808 */ /* 0x001fcc0004000000 */
[----:B------:R-:W0:Y:S02]  /*1c00*/  F2I.F64.TRUNC R19, R18 ;  /* 0x0000001200137311 */ /* 0x000e24000030d100 */
[----:B0-----:R0:W-:Y:S04]  /*1c10*/  STG.E desc[UR18][R12.64+-0x400], R19 ;  /* 0xfffc00130c007986 */ /* 0x0011e8000c101912 */
[----:B------:R-:W2:Y:S04]  /*1c20*/  LDG.E.U8 R15, desc[UR18][R6.64+-0x80] ;  /* 0xffff8012060f7981 */ /* 0x000ea8000c1e1100 */
[----:B------:R-:W2:Y:S02]  /*1c30*/  LDG.E.U8 R16, desc[UR18][R4.64+-0x80] ;  /* 0xffff801204107981 */ /* 0x000ea4000c1e1100 */
[----:B--2---:R-:W-:Y:S01]  /*1c40*/  ISETP.NE.AND P0, PT, R15, R16, PT ;  /* 0x000000100f00720c */ /* 0x004fe20003f05270 */
[----:B------:R-:W-:-:S03]  /*1c50*/  IMAD.MOV.U32 R16, RZ, RZ, RZ ;  /* 0x000000ffff107224 */ /* 0x000fc600078e00ff */
[----:B-1----:R-:W-:-:S06]  /*1c60*/  FSEL R17, R14, -1.875, !P0 ;  /* 0xbff000000e117808 */ /* 0x002fcc0004000000 */
[----:B------:R-:W1:Y:S02]  /*1c70*/  F2I.F64.TRUNC R17, R16 ;  /* 0x0000001000117311 */ /* 0x000e64000030d100 */
[----:B-1----:R1:W-:Y:S04]  /*1c80*/  STG.E desc[UR18][R12.64+-0x200], R17 ;  /* 0xfffe00110c007986 */ /* 0x0023e8000c101912 */
[----:B------:R-:W2:Y:S04]  /*1c90*/  LDG.E.U8 R15, desc[UR18][R6.64] ;  /* 0x00000012060f7981 */ /* 0x000ea8000c1e1100 */
[----:B------:R-:W2:Y:S02]  /*1ca0*/  LDG.E.U8 R20, desc[UR18][R4.64] ;  /* 0x0000001204147981 */ /* 0x000ea4000c1e1100 */
[----:B--2---:R-:W-:-:S04]  /*1cb0*/  ISETP.NE.AND P0, PT, R15, R20, PT ;  /* 0x000000140f00720c */ /* 0x004fc80003f05270 */
[----:B0-----:R-:W-:-:S06]  /*1cc0*/  FSEL R19, R14, -1.875, !P0 ;  /* 0xbff000000e137808 */ /* 0x001fcc0004000000 */
[----:B------:R-:W0:Y:S02]  /*1cd0*/  F2I.F64.TRUNC R19, R18 ;  /* 0x0000001200137311 */ /* 0x000e24000030d100 */
[----:B0-----:R0:W-:Y:S04]  /*1ce0*/  STG.E desc[UR18][R12.64], R19 ;  /* 0x000000130c007986 */ /* 0x0011e8000c101912 */
[----:B------:R-:W2:Y:S04]  /*1cf0*/  LDG.E.U8 R15, desc[UR18][R6.64+0x80] ;  /* 0x00008012060f7981 */ /* 0x000ea8000c1e1100 */
[----:B------:R-:W2:Y:S02]  /*1d00*/  LDG.E.U8 R20, desc[UR18][R4.64+0x80] ;  /* 0x0000801204147981 */ /* 0x000ea4000c1e1100 */
[----:B--2---:R-:W-:-:S04]  /*1d10*/  ISETP.NE.AND P0, PT, R15, R20, PT ;  /* 0x000000140f00720c */ /* 0x004fc80003f05270 */
        /* <DEDUP_REMOVED lines=10> */
[----:B------:R-:W2:Y:S01]  /*1dc0*/  LDG.E.U8 R20, desc[UR18][R4.64+0x180] ;  /* 0x0001801204147981 */ /* 0x000ea2000c1e1100 */
[----:B------:R-:W-:-:S04]  /*1dd0*/  UIADD3 UR6, UPT, UPT, UR6, 0x8, URZ ;  /* 0x0000000806067890 */ /* 0x000fc8000fffe0ff */
[----:B------:R-:W-:Y:S01]  /*1de0*/  UISETP.NE.AND UP0, UPT, UR6, URZ, UPT ;  /* 0x000000ff0600728c */ /* 0x000fe2000bf05270 */
[----:B------:R-:W-:Y:S01]  /*1df0*/  IADD3 R2, P1, PT, R2, 0x400, RZ ;  /* 0x0000040002027810 */ /* 0x000fe20007f3e0ff */
[----:B------:R-:W-:-:S04]  /*1e00*/  VIADD R9, R9, 0x400 ;  /* 0x0000040009097836 */ /* 0x000fc80000000000 */
[----:B------:R-:W-:Y:S01]  /*1e10*/  IMAD.X R8, RZ, RZ, R8, P1 ;  /* 0x000000ffff087224 */ /* 0x000fe200008e0608 */
[----:B--2---:R-:W-:-:S04]  /*1e20*/  ISETP.NE.AND P0, PT, R15, R20, PT ;  /* 0x000000140f00720c */ /* 0x004fc80003f05270 */
[----:B------:R-:W-:Y:S01]  /*1e30*/  FSEL R15, R14, -1.875, !P0 ;  /* 0xbff000000e0f7808 */ /* 0x000fe20004000000 */
[----:B------:R-:W-:-:S05]  /*1e40*/  IMAD.MOV.U32 R14, RZ, RZ, RZ ;  /* 0x000000ffff0e7224 */ /* 0x000fca00078e00ff */
[----:B------:R-:W0:Y:S02]  /*1e50*/  F2I.F64.TRUNC R15, R14 ;  /* 0x0000000e000f7311 */ /* 0x000e24000030d100 */
[----:B0-----:R1:W-:Y:S01]  /*1e60*/  STG.E desc[UR18][R12.64+0x600], R15 ;  /* 0x0006000f0c007986 */ /* 0x0013e2000c101912 */
[----:B------:R-:W-:-:S05]  /*1e70*/  IADD3 R10, P0, PT, R10, 0x1000, RZ ;  /* 0x000010000a0a7810 */ /* 0x000fca0007f1e0ff */
[----:B------:R-:W-:Y:S01]  /*1e80*/  IMAD.X R11, RZ, RZ, R11, P0 ;  /* 0x000000ffff0b7224 */ /* 0x000fe200000e060b */
[----:B------:R-:W-:Y:S07]  /*1e90*/  BRA.U UP0, `(.L_x_252) ;  /* 0xfffffff900d47547 */ /* 0x000fee000b83ffff */
.L_x_251:
[----:B------:R-:W-:-:S13]  /*1ea0*/  ISETP.NE.AND P0, PT, RZ, UR9, PT ;  /* 0x00000009ff007c0c */ /* 0x000fda000bf05270 */
[----:B------:R-:W-:Y:S05]  /*1eb0*/  @!P0 EXIT ;  /* 0x000000000000894d */ /* 0x000fea0003800000 */
[----:B------:R-:W-:Y:S02]  /*1ec0*/  UISETP.GE.U32.AND UP0, UPT, UR9, 0x4, UPT ;  /* 0x000000040900788c */ /* 0x000fe4000bf06070 */
[----:B------:R-:W-:-:S07]  /*1ed0*/  ULOP3.LUT UR6, UR17, 0x3, URZ, 0xc0, !UPT ;  /* 0x0000000311067892 */ /* 0x000fce000f8ec0ff */
[----:B------:R-:W-:Y:S05]  /*1ee0*/  BRA.U !UP0, `(.L_x_253) ;  /* 0x0000000108907547 */ /* 0x000fea000b800000 */
[----:B------:R-:W-:-:S05]  /*1ef0*/  IMAD R8, R3, 0x80, R0 ;  /* 0x0000008003087824 */ /* 0x000fca00078e0200 */
[----:B------:R-:W-:Y:S02]  /*1f00*/  SHF.R.S32.HI R2, RZ, 0x1f, R8 ;  /* 0x0000001fff027819 */ /* 0x000fe40000011408 */
[C---:B------:R-:W-:Y:S02]  /*1f10*/  IADD3 R6, P0, PT, R8.reuse, UR14, RZ ;  /* 0x0000000e08067c10 */ /* 0x040fe4000ff1e0ff */
[----:B------:R-:W-:Y:S02]  /*1f20*/  IADD3 R4, P1, PT, R8, UR10, RZ ;  /* 0x0000000a08047c10 */ /* 0x000fe4000ff3e0ff */
[C---:B------:R-:W-:Y:S02]  /*1f30*/  IADD3.X R7, PT, PT, R2.reuse, UR15, RZ, P0, !PT ;  /* 0x0000000f02077c10 */ /* 0x040fe400087fe4ff */
[----:B------:R-:W-:-:S03]  /*1f40*/  IADD3.X R5, PT, PT, R2, UR11, RZ, P1, !PT ;  /* 0x0000000b02057c10 */ /* 0x000fc60008ffe4ff */
[----:B------:R-:W2:Y:S04]  /*1f50*/  LDG.E.U8 R2, desc[UR18][R6.64] ;  /* 0x0000001206027981 */ /* 0x000ea8000c1e1100 */
[----:B------:R-:W2:Y:S01]  /*1f60*/  LDG.E.U8 R9, desc[UR18][R4.64] ;  /* 0x0000001204097981 */ /* 0x000ea2000c1e1100 */
[----:B------:R-:W-:Y:S02]  /*1f70*/  IMAD.MOV.U32 R14, RZ, RZ, 0x40000000 ;  /* 0x40000000ff0e7424 */ /* 0x000fe400078e00ff */
[----:B------:R-:W-:Y:S01]  /*1f80*/  IMAD.MOV.U32 R10, RZ, RZ, RZ ;  /* 0x000000ffff0a7224 */ /* 0x000fe200078e00ff */
[----:B--2---:R-:W-:Y:S01]  /*1f90*/  ISETP.NE.AND P0, PT, R2, R9, PT ;  /* 0x000000090200720c */ /* 0x004fe20003f05270 */
[----:B------:R-:W-:-:S03]  /*1fa0*/  IMAD.MOV.U32 R9, RZ, RZ, 0x4 ;  /* 0x00000004ff097424 */ /* 0x000fc600078e00ff */
[----:B------:R-:W-:Y:S01]  /*1fb0*/  FSEL R11, R14, -1.875, !P0 ;  /* 0xbff000000e0b7808 */ /* 0x000fe20004000000 */
[----:B------:R-:W-:-:S05]  /*1fc0*/  IMAD.WIDE R8, R8, R9, UR4 ;  /* 0x0000000408087e25 */ /* 0x000fca000f8e0209 */
[----:B------:R-:W0:Y:S02]  /*1fd0*/  F2I.F64.TRUNC R11, R10 ;  /* 0x0000000a000b7311 */ /* 0x000e24000030d100 */
[----:B0-----:R0:W-:Y:S04]  /*1fe0*/  STG.E desc[UR18][R8.64], R11 ;  /* 0x0000000b08007986 */ /* 0x0011e8000c101912 */
[----:B------:R-:W2:Y:S04]  /*1ff0*/  LDG.E.U8 R2, desc[UR18][R6.64+0x80] ;  /* 0x0000801206027981 */ /* 0x000ea8000c1e1100 */
[----:B-1----:R-:W2:Y:S01]  /*2000*/  LDG.E.U8 R13, desc[UR18][R4.64+0x80] ;  /* 0x00008012040d7981 */ /* 0x002ea2000c1e1100 */
[----:B------:R-:W-:Y:S01]  /*2010*/  IMAD.MOV.U32 R12, RZ, RZ, RZ ;  /* 0x000000ffff0c7224 */ /* 0x000fe200078e00ff */
[----:B--2---:R-:W-:-:S04]  /*2020*/  ISETP.NE.AND P0, PT, R2, R13, PT ;  /* 0x0000000d0200720c */ /* 0x004fc80003f05270 */
[----:B------:R-:W-:-:S06]  /*2030*/  FSEL R13, R14, -1.875, !P0 ;  /* 0xbff000000e0d7808 */ /* 0x000fcc0004000000 */
        /* <DEDUP_REMOVED lines=10> */
[----:B------:R-:W-:Y:S01]  /*20e0*/  VIADD R3, R3, 0x4 ;  /* 0x0000000403037836 */ /* 0x000fe20000000000 */
[----:B--2---:R-:W-:-:S04]  /*20f0*/  ISETP.NE.AND P0, PT, R2, R15, PT ;  /* 0x0000000f0200720c */ /* 0x004fc80003f05270 */
[----:B-1----:R-:W-:-:S06]  /*2100*/  FSEL R13, R14, -1.875, !P0 ;  /* 0xbff000000e0d7808 */ /* 0x002fcc0004000000 */
[----:B------:R-:W1:Y:S02]  /*2110*/  F2I.F64.TRUNC R13, R12 ;  /* 0x0000000c000d7311 */ /* 0x000e64000030d100 */
[----:B-1----:R0:W-:Y:S02]  /*2120*/  STG.E desc[UR18][R8.64+0x600], R13 ;  /* 0x0006000d08007986 */ /* 0x0021e4000c101912 */
.L_x_253:
[----:B------:R-:W-:-:S13]  /*2130*/  ISETP.NE.AND P0, PT, RZ, UR6, PT ;  /* 0x00000006ff007c0c */ /* 0x000fda000bf05270 */
[----:B------:R-:W-:Y:S05]  /*2140*/  @!P0 EXIT ;  /* 0x000000000000894d */ /* 0x000fea0003800000 */
[----:B------:R-:W-:-:S09]  /*2150*/  UISETP.NE.AND UP0, UPT, UR6, 0x1, UPT ;  /* 0x000000010600788c */ /* 0x000fd2000bf05270 */
[----:B------:R-:W-:Y:S05]  /*2160*/  BRA.U !UP0, `(.L_x_254) ;  /* 0x0000000108607547 */ /* 0x000fea000b800000 */
[----:B-1----:R-:W-:-:S05]  /*2170*/  IMAD R12, R3, 0x80, R0 ;  /* 0x00000080030c7824 */ /* 0x002fca00078e0200 */
[----:B------:R-:W-:Y:S02]  /*2180*/  SHF.R.S32.HI R2, RZ, 0x1f, R12 ;  /* 0x0000001fff027819 */ /* 0x000fe4000001140c */
[C---:B0-----:R-:W-:Y:S02]  /*2190*/  IADD3 R8, P0, PT, R12.reuse, UR14, RZ ;  /* 0x0000000e0c087c10 */ /* 0x041fe4000ff1e0ff */
[----:B------:R-:W-:Y:S02]  /*21a0*/  IADD3 R10, P1, PT, R12, UR10, RZ ;  /* 0x0000000a0c0a7c10 */ /* 0x000fe4000ff3e0ff */
[C---:B------:R-:W-:Y:S02]  /*21b0*/  IADD3.X R9, PT, PT, R2.reuse, UR15, RZ, P0, !PT ;  /* 0x0000000f02097c10 */ /* 0x040fe400087fe4ff */
[----:B------:R-:W-:-:S03]  /*21c0*/  IADD3.X R11, PT, PT, R2, UR11, RZ, P1, !PT ;  /* 0x0000000b020b7c10 */ /* 0x000fc60008ffe4ff */
[----:B------:R-:W2:Y:S04]  /*21d0*/  LDG.E.U8 R2, desc[UR18][R8.64] ;  /* 0x0000001208027981 */ /* 0x000ea8000c1e1100 */
[----:B------:R-:W2:Y:S01]  /*21e0*/  LDG.E.U8 R5, desc[UR18][R10.64] ;  /* 0x000000120a057981 */ /* 0x000ea2000c1e1100 */
[----:B------:R-:W-:Y:S02]  /*21f0*/  IMAD.MOV.U32 R6, RZ, RZ, 0x40000000 ;  /* 0x40000000ff067424 */ /* 0x000fe400078e00ff */
[----:B------:R-:W-:Y:S02]  /*2200*/  IMAD.MOV.U32 R4, RZ, RZ, RZ ;  /* 0x000000ffff047224 */ /* 0x000fe400078e00ff */
[----:B------:R-:W-:-:S04]  /*2210*/  IMAD.MOV.U32 R13, RZ, RZ, 0x4 ;  /* 0x00000004ff0d7424 */ /* 0x000fc800078e00ff */
[----:B------:R-:W-:Y:S01]  /*2220*/  IMAD.WIDE R12, R12, R13, UR4 ;  /* 0x000000040c0c7e25 */ /* 0x000fe2000f8e020d */
[----:B--2---:R-:W-:-:S04]  /*2230*/  ISETP.NE.AND P0, PT, R2, R5, PT ;  /* 0x000000050200720c */ /* 0x004fc80003f05270 */
[----:B------:R-:W-:-:S06]  /*2240*/  FSEL R5, R6, -1.875, !P0 ;  /* 0xbff0000006057808 */ /* 0x000fcc0004000000 */
[----:B------:R-:W0:Y:S02]  /*2250*/  F2I.F64.TRUNC R5, R4 ;  /* 0x0000000400057311 */ /* 0x000e24000030d100 */
[----:B0-----:R2:W-:Y:S04]  /*2260*/  STG.E desc[UR18][R12.64], R5 ;  /* 0x000000050c007986 */ /* 0x0015e8000c101912 */
[----:B------:R-:W3:Y:S04]  /*2270*/  LDG.E.U8 R2, desc[UR18][R8.64+0x80] ;  /* 0x0000801208027981 */ /* 0x000ee8000c1e1100 */
[----:B------:R-:W3:Y:S01]  /*2280*/  LDG.E.U8 R7, desc[UR18][R10.64+0x80] ;  /* 0x000080120a077981 */ /* 0x000ee2000c1e1100 */
[----:B------:R-:W-:Y:S01]  /*2290*/  VIADD R3, R3, 0x2 ;  /* 0x0000000203037836 */ /* 0x000fe20000000000 */
[----:B---3--:R-:W-:-:S04]  /*22a0*/  ISETP.NE.AND P0, PT, R2, R7, PT ;  /* 0x000000070200720c */ /* 0x008fc80003f05270 */
[----:B------:R-:W-:Y:S01]  /*22b0*/  FSEL R7, R6, -1.875, !P0 ;  /* 0xbff0000006077808 */ /* 0x000fe20004000000 */
[----:B------:R-:W-:-:S05]  /*22c0*/  IMAD.MOV.U32 R6, RZ, RZ, RZ ;  /* 0x000000ffff067224 */ /* 0x000fca00078e00ff */
[----:B------:R-:W0:Y:S02]  /*22d0*/  F2I.F64.TRUNC R7, R6 ;  /* 0x0000000600077311 */ /* 0x000e24000030d100 */
[----:B0-----:R2:W-:Y:S02]  /*22e0*/  STG.E desc[UR18][R12.64+0x200], R7 ;  /* 0x000200070c007986 */ /* 0x0015e4000c101912 */
.L_x_254:
[----:B------:R-:W-:-:S04]  /*22f0*/  ULOP3.LUT UR6, UR17, 0x1, URZ, 0xc0, !UPT ;  /* 0x0000000111067892 */ /* 0x000fc8000f8ec0ff */
[----:B------:R-:W-:-:S06]  /*2300*/  UISETP.NE.U32.AND UP0, UPT, UR6, 0x1, UPT ;  /* 0x000000010600788c */ /* 0x000fcc000bf05070 */
[----:B------:R-:W-:-:S13]  /*2310*/  PLOP3.LUT P0, PT, PT, PT, UP0, 0x80, 0x8 ;  /* 0x000000000008781c */ /* 0x000fda0003f0f008 */
[----:B------:R-:W-:Y:S05]  /*2320*/  @P0 EXIT ;  /* 0x000000000000094d */ /* 0x000fea0003800000 */
[----:B------:R-:W-:-:S05]  /*2330*/  IMAD R3, R3, 0x80, R0 ;  /* 0x0000008003037824 */ /* 0x000fca00078e0200 */
[----:B------:R-:W-:Y:S02]  /*2340*/  SHF.R.S32.HI R0, RZ, 0x1f, R3 ;  /* 0x0000001fff007819 */ /* 0x000fe40000011403 */
[C---:B------:R-:W-:Y:S02]  /*2350*/  IADD3 R6, P1, PT, R3.reuse, UR10, RZ ;  /* 0x0000000a03067c10 */ /* 0x040fe4000ff3e0ff */
[----:B------:R-:W-:Y:S02]  /*2360*/  IADD3 R4, P0, PT, R3, UR14, RZ ;  /* 0x0000000e03047c10 */ /* 0x000fe4000ff1e0ff */
[C---:B--2---:R-:W-:Y:S02]  /*2370*/  IADD3.X R7, PT, PT, R0.reuse, UR11, RZ, P1, !PT ;  /* 0x0000000b00077c10 */ /* 0x044fe40008ffe4ff */
[----:B------:R-:W-:-:S04]  /*2380*/  IADD3.X R5, PT, PT, R0, UR15, RZ, P0, !PT ;  /* 0x0000000f00057c10 */ /* 0x000fc800087fe4ff */
[----:B------:R-:W2:Y:S04]  /*2390*/  LDG.E.U8 R7, desc[UR18][R6.64] ;  /* 0x0000001206077981 */ /* 0x000ea8000c1e1100 */
[----:B------:R-:W2:Y:S01]  /*23a0*/  LDG.E.U8 R4, desc[UR18][R4.64] ;  /* 0x0000001204047981 */ /* 0x000ea2000c1e1100 */
[----:B0-----:R-:W-:Y:S02]  /*23b0*/  IMAD.MOV.U32 R8, RZ, RZ, 0x40000000 ;  /* 0x40000000ff087424 */ /* 0x001fe400078e00ff */
        /* <DEDUP_REMOVED lines=8> */
.L_x_255:
        /* <DEDUP_REMOVED lines=12> */
.L_x_282:


//--------------------- .text._ZN3cub18CUB_300001_SM_10006detail9transform16transform_kernelINS2_10policy_hubILb1EN4cuda3std3__45tupleIJN6thrust24THRUST_300001_SM_1000_NS6detail15normal_iteratorINSA_10device_ptrIcEEEESF_EEEE10policy1000Ei16custom_transformNSC_INSD_IiEEEEJPcSM_EEEvT0_iT1_T2_DpNS2_10kernel_argIT3_EE --------------------------
	.section	.text._ZN3cub18CUB_300001_SM_10006detail9transform16transform_kernelINS2_10policy_hubILb1EN4cuda3std3__45tupleIJN6thrust24THRUST_300001_SM_1000_NS6detail15normal_iteratorINSA_10device_ptrIcEEEESF_EEEE10policy1000Ei16custom_transformNSC_INSD_IiEEEEJPcSM_EEEvT0_iT1_T2_DpNS2_10kernel_argIT3_EE,"ax",@progbits
	.align	128
        .global         _ZN3cub18CUB_300001_SM_10006detail9transform16transform_kernelINS2_10policy_hubILb1EN4cuda3std3__45tupleIJN6thrust24THRUST_300001_SM_1000_NS6detail15normal_iteratorINSA_10device_ptrIcEEEESF_EEEE10policy1000Ei16custom_transformNSC_INSD_IiEEEEJPcSM_EEEvT0_iT1_T2_DpNS2_10kernel_argIT3_EE
        .type           _ZN3cub18CUB_300001_SM_10006detail9transform16transform_kernelINS2_10policy_hubILb1EN4cuda3std3__45tupleIJN6thrust24THRUST_300001_SM_1000_NS6detail15normal_iteratorINSA_10device_ptrIcEEEESF_EEEE10policy1000Ei16custom_transformNSC_INSD_IiEEEEJPcSM_EEEvT0_iT1_T2_DpNS2_10kernel_argIT3_EE,@function
        .size           _ZN3cub18CUB_300001_SM_10006detail9transform16transform_kernelINS2_10policy_hubILb1EN4cuda3std3__45tupleIJN6thrust24THRUST_300001_SM_1000_NS6detail15normal_iteratorINSA_10device_ptrIcEEEESF_EEEE10policy1000Ei16custom_transformNSC_INSD_IiEEEEJPcSM_EEEvT0_iT1_T2_DpNS2_10kernel_argIT3_EE,(.L_x_283 - _ZN3cub18CUB_300001_SM_10006detail9transform16transform_kernelINS2_10policy_hubILb1EN4cuda3std3__45tupleIJN6thrust24THRUST_300001_SM_1000_NS6detail15normal_iteratorINSA_10device_ptrIcEEEESF_EEEE10policy1000Ei16custom_transformNSC_INSD_IiEEEEJPcSM_EEEvT0_iT1_T2_DpNS2_10kernel_argIT3_EE)
        .other          _ZN3cub18CUB_300001_SM_10006detail9transform16transform_kernelINS2_10policy_hubILb1EN4cuda3std3__45tupleIJN6thrust24THRUST_300001_SM_1000_NS6detail15normal_iteratorINSA_10device_ptrIcEEEESF_EEEE10policy1000Ei16custom_transformNSC_INSD_IiEEEEJPcSM_EEEvT0_iT1_T2_DpNS2_10kernel_argIT3_EE,@"STO_CUDA_ENTRY STV_DEFAULT"
_ZN3cub18CUB_300001_SM_10006detail9transform16transform_kernelINS2_10policy_hubILb1EN4cuda3std3__45tupleIJN6thrust24THRUST_300001_SM_1000_NS6detail15normal_iteratorINSA_10device_ptrIcEEEESF_EEEE10policy1000Ei16custom_transformNSC_INSD_IiEEEEJPcSM_EEEvT0_iT1_T2_DpNS2_10kernel_argIT3_EE:
.text._ZN3cub18CUB_300001_SM_10006detail9transform16transform_kernelINS2_10policy_hubILb1EN4cuda3std3__45tupleIJN6thrust24THRUST_300001_SM_1000_NS6detail15normal_iteratorINSA_10device_ptrIcEEEESF_EEEE10policy1000Ei16custom_transformNSC_INSD_IiEEEEJPcSM_EEEvT0_iT1_T2_DpNS2_10kernel_argIT3_EE:
[----:B------:R-:W-:Y:S08]  /*0000*/  LDC R1, c[0x0][0x37c] ;  /* 0x0000df00ff017b82 */ /* 0x000ff00000000800 */
[----:B------:R-:W0:Y:S01]  /*0010*/  LDC.64 R8, c[0x0][0x380] ;  /* 0x0000e000ff087b82 */ /* 0x000e220000000a00 */
[----:B------:R-:W1:Y:S01]  /*0020*/  S2R R0, SR_TID.X ;  /* 0x0000000000007919 */ /* 0x000e620000002100 */
[----:B------:R-:W-:Y:S06]  /*0030*/  BSSY.RECONVERGENT B0, `(.L_x_256) ;  /* 0x0000023000007945 */ /* 0x000fec0003800200 */
[----:B------:R-:W2:Y:S01]  /*0040*/  S2UR UR4, SR_CTAID.X ;  /* 0x00000000000479c3 */ /* 0x000ea20000002500 */
[----:B0-----:R-:W-:-:S04]  /*0050*/  IMAD.SHL.U32 R2, R9, 0x80, RZ ;  /* 0x0000008009027824 */ /* 0x001fc800078e00ff */
[----:B--2---:R-:W-:Y:S02]  /*0060*/  IMAD R3, R2, UR4, RZ ;  /* 0x0000000402037c24 */ /* 0x004fe4000f8e02ff */
[----:B-1----:R-:W-:Y:S02]  /*0070*/  IMAD.SHL.U32 R7, R0, 0x80, RZ ;  /* 0x0000008000077824 */ /* 0x002fe400078e00ff */
[--C-:B------:R-:W-:Y:S01]  /*0080*/  IMAD.IADD R5, R8, 0x1, -R3.reuse ;  /* 0x0000000108057824 */ /* 0x100fe200078e0a03 */
[----:B------:R-:W-:-:S04]  /*0090*/  SHF.R.S32.HI R6, RZ, 0x1f, R3 ;  /* 0x0000001fff067819 */ /* 0x000fc80000011403 */
[----:B------:R-:W-:-:S04]  /*00a0*/  VIMNMX R18, PT, PT, R2, R5, PT ;  /* 0x0000000502127248 */ /* 0x000fc80003fe0100 */
[----:B------:R-:W-:-:S13]  /*00b0*/  ISETP.GE.AND P0, PT, R7, R18, PT ;  /* 0x000000120700720c */ /* 0x000fda0003f06270 */
[----:B------:R-:W-:Y:S05]  /*00c0*/  @P0 BRA `(.L_x_257) ;  /* 0x0000000000640947 */ /* 0x000fea0003800000 */
[----:B------:R-:W0:Y:S01]  /*00d0*/  LDC.64 R10, c[0x0][0x398] ;  /* 0x0000e600ff0a7b82 */ /* 0x000e220000000a00 */
[----:B------:R-:W-:Y:S01]  /*00e0*/  BSSY.RECONVERGENT B1, `(.L_x_258) ;  /* 0x000000c000017945 */ /* 0x000fe20003800200 */
[----:B------:R-:W-:Y:S02]  /*00f0*/  IMAD.MOV.U32 R13, RZ, RZ, R7 ;  /* 0x000000ffff0d7224 */ /* 0x000fe400078e0007 */
[----:B0-----:R-:W-:-:S03]  /*0100*/  IMAD.WIDE.U32 R10, R0, 0x80, R10 ;  /* 0x00000080000a7825 */ /* 0x001fc600078e000a */
[----:B------:R-:W-:-:S05]  /*0110*/  IADD3 R4, P0, PT, R3, R10, RZ ;  /* 0x0000000a03047210 */ /* 0x000fca0007f1e0ff */
[----:B------:R-:W-:-:S08]  /*0120*/  IMAD.X R11, R11, 0x1, R6, P0 ;  /* 0x000000010b0b7824 */ /* 0x000fd000000e0606 */
.L_x_259:
[----:B------:R-:W-:Y:S02]  /*0130*/  VIADD R13, R13, 0x4000 ;  /* 0x000040000d0d7836 */ /* 0x000fe40000000000 */
[----:B------:R-:W-:Y:S01]  /*0140*/  IMAD.MOV.U32 R10, RZ, RZ, R4 ;  /* 0x000000ffff0a7224 */ /* 0x000fe200078e0004 */
[----:B------:R-:W-:Y:S02]  /*0150*/  IADD3 R4, P1, PT, R4, 0x4000, RZ ;  /* 0x0000400004047810 */ /* 0x000fe40007f3e0ff */
[----:B------:R-:W-:Y:S02]  /*0160*/  ISETP.GE.AND P0, PT, R13, R18, PT ;  /* 0x000000120d00720c */ /* 0x000fe40003f06270 */
[----:B------:R0:W-:Y:S02]  /*0170*/  CCTL.E.PF2 [R10] ;  /* 0x000000000a00798f */ /* 0x0001e40000800100 */
[----:B0-----:R-:W-:-:S09]  /*0180*/  IMAD.X R11, RZ, RZ, R11, P1 ;  /* 0x000000ffff0b7224 */ /* 0x001fd200008e060b */
[----:B------:R-:W-:Y:S05]  /*0190*/  @!P0 BRA `(.L_x_259) ;  /* 0xfffffffc00e48947 */ /* 0x000fea000383ffff */
[----:B------:R-:W-:Y:S05]  /*01a0*/  BSYNC.RECONVERGENT B1 ;  /* 0x0000000000017941 */ /* 0x000fea0003800200 */
.L_x_258:
[----:B------:R-:W0:Y:S02]  /*01b0*/  LDC.64 R10, c[0x0][0x3a8] ;  /* 0x0000ea00ff0a7b82 */ /* 0x000e240000000a00 */
[----:B0-----:R-:W-:-:S03]  /*01c0*/  IMAD.WIDE.U32 R10, R0, 0x80, R10 ;  /* 0x00000080000a7825 */ /* 0x001fc600078e000a */
[----:B------:R-:W-:-:S05]  /*01d0*/  IADD3 R4, P0, PT, R3, R10, RZ ;  /* 0x0000000a03047210 */ /* 0x000fca0007f1e0ff */
[----:B------:R-:W-:-:S08]  /*01e0*/  IMAD.X R11, R11, 0x1, R6, P0 ;  /* 0x000000010b0b7824 */ /* 0x000fd000000e0606 */
.L_x_260:
[----:B------:R-:W-:Y:S02]  /*01f0*/  VIADD R7, R7, 0x4000 ;  /* 0x0000400007077836 */ /* 0x000fe40000000000 */
[----:B------:R-:W-:Y:S01]  /*0200*/  IMAD.MOV.U32 R10, RZ, RZ, R4 ;  /* 0x000000ffff0a7224 */ /* 0x000fe200078e0004 */
[----:B------:R-:W-:Y:S02]  /*0210*/  IADD3 R4, P1, PT, R4, 0x4000, RZ ;  /* 0x0000400004047810 */ /* 0x000fe40007f3e0ff */
[----:B------:R-:W-:Y:S02]  /*0220*/  ISETP.GE.AND P0, PT, R7, R18, PT ;  /* 0x000000120700720c */ /* 0x000fe40003f06270 */
[----:B------:R0:W-:Y:S02]  /*0230*/  CCTL.E.PF2 [R10] ;  /* 0x000000000a00798f */ /* 0x0001e40000800100 */
[----:B0-----:R-:W-:-:S09]  /*0240*/  IMAD.X R11, RZ, RZ, R11, P1 ;  /* 0x000000ffff0b7224 */ /* 0x001fd200008e060b */
[----:B------:R-:W-:Y:S05]  /*0250*/  @!P0 BRA `(.L_x_260) ;  /* 0xfffffffc00e48947 */ /* 0x000fea000383ffff */
.L_x_257:
[----:B------:R-:W-:Y:S05]  /*0260*/  BSYNC.RECONVERGENT B0 ;  /* 0x0000000000007941 */ /* 0x000fea0003800200 */
.L_x_256:
[----:B------:R-:W0:Y:S01]  /*0270*/  LDC.64 R12, c[0x0][0x398] ;  /* 0x0000e600ff0c7b82 */ /* 0x000e220000000a00 */
[----:B------:R-:W1:Y:S01]  /*0280*/  LDCU.64 UR6, c[0x0][0x3a8] ;  /* 0x00007500ff0677ac */ /* 0x000e620008000a00 */
[----:B------:R-:W-:Y:S02]  /*0290*/  ISETP.GT.AND P0, PT, R2, R5, PT ;  /* 0x000000050200720c */ /* 0x000fe40003f04270 */
[C---:B------:R-:W-:Y:S01]  /*02a0*/  SHF.L.U64.HI R4, R3.reuse, 0x2, R6 ;  /* 0x0000000203047819 */ /* 0x040fe20000010206 */
[----:B------:R-:W2:Y:S03]  /*02b0*/  LDCU.64 UR4, c[0x0][0x358] ;  /* 0x00006b00ff0477ac */ /* 0x000ea60008000a00 */
[----:B------:R-:W3:Y:S01]  /*02c0*/  LDC.64 R10, c[0x0][0x390] ;  /* 0x0000e400ff0a7b82 */ /* 0x000ee20000000a00 */
[C---:B0-----:R-:W-:Y:S02]  /*02d0*/  IADD3 R2, P1, PT, R3.reuse, R12, RZ ;  /* 0x0000000c03027210 */ /* 0x041fe40007f3e0ff */
[----:B---3--:R-:W-:-:S02]  /*02e0*/  LEA R10, P3, R3, R10, 0x2 ;  /* 0x0000000a030a7211 */ /* 0x008fc400078610ff */
[----:B-1----:R-:W-:-:S03]  /*02f0*/  IADD3 R3, P2, PT, R3, UR6, RZ ;  /* 0x0000000603037c10 */ /* 0x002fc6000ff5e0ff */
[----:B------:R-:W-:Y:S01]  /*0300*/  IMAD.X R11, R4, 0x1, R11, P3 ;  /* 0x00000001040b7824 */ /* 0x000fe200018e060b */
[C---:B------:R-:W-:Y:S01]  /*0310*/  IADD3.X R5, PT, PT, R6.reuse, UR7, RZ, P2, !PT ;  /* 0x0000000706057c10 */ /* 0x040fe200097fe4ff */
[----:B------:R-:W-:Y:S01]  /*0320*/  IMAD.X R4, R6, 0x1, R13, P1 ;  /* 0x0000000106047824 */ /* 0x000fe200008e060d */
[----:B--2---:R-:W-:Y:S07]  /*0330*/  @P0 BRA `(.L_x_261) ;  /* 0x0000000800c00947 */ /* 0x004fee0003800000 */
[----:B------:R-:W-:-:S13]  /*0340*/  ISETP.GE.AND P0, PT, R9, 0x1, PT ;  /* 0x000000010900780c */ /* 0x000fda0003f06270 */
[----:B------:R-:W-:Y:S05]  /*0350*/  @!P0 EXIT ;  /* 0x000000000000894d */ /* 0x000fea0003800000 */
[C---:B------:R-:W-:Y:S01]  /*0360*/  ISETP.GE.U32.AND P1, PT, R9.reuse, 0x8, PT ;  /* 0x000000080900780c */ /* 0x040fe20003f26070 */
[----:B------:R-:W-:Y:S01]  /*0370*/  IMAD.MOV.U32 R7, RZ, RZ, RZ ;  /* 0x000000ffff077224 */ /* 0x000fe200078e00ff */
[----:B------:R-:W-:-:S04]  /*0380*/  LOP3.LUT R6, R9, 0x7, RZ, 0xc0, !PT ;  /* 0x0000000709067812 */ /* 0x000fc800078ec0ff */
[----:B------:R-:W-:-:S07]  /*0390*/  ISETP.NE.AND P0, PT, R6, RZ, PT ;  /* 0x000000ff0600720c */ /* 0x000fce0003f05270 */
[----:B------:R-:W-:Y:S06]  /*03a0*/  @!P1 BRA `(.L_x_262) ;  /* 0x0000000400489947 */ /* 0x000fec0003800000 */
[----:B------:R-:W-:Y:S01]  /*03b0*/  IADD3 R12, P1, PT, R10, 0x600, RZ ;  /* 0x000006000a0c7810 */ /* 0x000fe20007f3e0ff */
[----:B------:R-:W-:Y:S01]  /*03c0*/  IMAD.WIDE.U32 R24, R0, 0x4, R10 ;  /* 0x0000000400187825 */ /* 0x000fe200078e000a */
[----:B------:R-:W-:-:S03]  /*03d0*/  LOP3.LUT R7, R9, 0x7ffffff8, RZ, 0xc0, !PT ;  /* 0x7ffffff809077812 */ /* 0x000fc600078ec0ff */
[----:B------:R-:W-:Y:S02]  /*03e0*/  VIADD R27, R0, 0x80 ;  /* 0x00000080001b7836 */ /* 0x000fe40000000000 */
[----:B------:R-:W-:Y:S02]  /*03f0*/  IMAD.MOV.U32 R8, RZ, RZ, R0 ;  /* 0x000000ffff087224 */ /* 0x000fe400078e0000 */
[----:B------:R-:W-:Y:S02]  /*0400*/  IMAD.MOV.U32 R9, RZ, RZ, RZ ;  /* 0x000000ffff097224 */ /* 0x000fe400078e00ff */
[----:B------:R-:W-:Y:S02]  /*0410*/  IMAD.X R13, RZ, RZ, R11, P1 ;  /* 0x000000ffff0d7224 */ /* 0x000fe400008e060b */
[----:B------:R-:W-:-:S07]  /*0420*/  IMAD.MOV R26, RZ, RZ, -R7 ;  /* 0x000000ffff1a7224 */ /* 0x000fce00078e0a07 */
.L_x_263:
[C---:B------:R-:W-:Y:S02]  /*0430*/  IADD3 R20, P2, PT, R8.reuse, R3, RZ ;  /* 0x0000000308147210 */ /* 0x040fe40007f5e0ff */
[----:B------:R-:W-:-:S03]  /*0440*/  IADD3 R22, P1, PT, R8, R2, RZ ;  /* 0x0000000208167210 */ /* 0x000fc60007f3e0ff */
[C---:B0-----:R-:W-:Y:S02]  /*0450*/  IMAD.X R21, R9.reuse, 0x1, R5, P2 ;  /* 0x0000000109157824 */ /* 0x041fe400010e0605 */
[----:B------:R-:W-:-:S04]  /*0460*/  IMAD.X R23, R9, 0x1, R4, P1 ;  /* 0x0000000109177824 */ /* 0x000fc800008e0604 */
[----:B------:R-:W2:Y:S04]  /*0470*/  LDG.E.U8 R21, desc[UR4][R20.64] ;  /* 0x0000000414157981 */ /* 0x000ea8000c1e1100 */
[----:B------:R-:W2:Y:S01]  /*0480*/  LDG.E.U8 R22, desc[UR4][R22.64] ;  /* 0x0000000416167981 */ /* 0x000ea2000c1e1100 */
[----:B------:R-:W-:Y:S02]  /*0490*/  IMAD.MOV.U32 R28, RZ, RZ, 0x40000000 ;  /* 0x40000000ff1c7424 */ /* 0x000fe400078e00ff */
[----:B------:R-:W-:Y:S01]  /*04a0*/  IMAD.MOV.U32 R14, RZ, RZ, RZ ;  /* 0x000000ffff0e7224 */ /* 0x000fe200078e00ff */
[----:B--2---:R-:W-:-:S04]  /*04b0*/  ISETP.NE.AND P1, PT, R22, R21, PT ;  /* 0x000000151600720c */ /* 0x004fc80003f25270 */
[----:B------:R-:W-:Y:S02]  /*04c0*/  FSEL R15, R28, -1.875, !P1 ;  /* 0xbff000001c0f7808 */ /* 0x000fe40004800000 */
[C---:B------:R-:W-:Y:S02]  /*04d0*/  IADD3 R16, P1, PT, R27.reuse, 0x180, RZ ;  /* 0x000001801b107810 */ /* 0x040fe40007f3e0ff */
[----:B------:R-:W0:Y:S02]  /*04e0*/  F2I.F64.TRUNC R29, R14 ;  /* 0x0000000e001d7311 */ /* 0x000e24000030d100 */
[----:B------:R-:W-:Y:S02]  /*04f0*/  LEA.HI.X.SX32 R17, R27, RZ, 0x1, P1 ;  /* 0x000000ff1b117211 */ /* 0x000fe400008f0eff */
[C---:B------:R-:W-:Y:S02]  /*0500*/  IADD3 R18, P1, PT, R16.reuse, R2, RZ ;  /* 0x0000000210127210 */ /* 0x040fe40007f3e0ff */
[----:B------:R-:W-:-:S03]  /*0510*/  IADD3 R16, P2, PT, R16, R3, RZ ;  /* 0x0000000310107210 */ /* 0x000fc60007f5e0ff */
[C---:B------:R-:W-:Y:S02]  /*0520*/  IMAD.X R19, R17.reuse, 0x1, R4, P1 ;  /* 0x0000000111137824 */ /* 0x040fe400008e0604 */
[----:B------:R-:W-:Y:S01]  /*0530*/  IMAD.X R17, R17, 0x1, R5, P2 ;  /* 0x0000000111117824 */ /* 0x000fe200010e0605 */
[----:B0-----:R0:W-:Y:S04]  /*0540*/  STG.E desc[UR4][R24.64], R29 ;  /* 0x0000001d18007986 */ /* 0x0011e8000c101904 */
[----:B------:R-:W2:Y:S04]  /*0550*/  LDG.E.U8 R20, desc[UR4][R18.64+-0x180] ;  /* 0xfffe800412147981 */ /* 0x000ea8000c1e1100 */
[----:B------:R-:W2:Y:S01]  /*0560*/  LDG.E.U8 R21, desc[UR4][R16.64+-0x180] ;  /* 0xfffe800410157981 */ /* 0x000ea2000c1e1100 */
[----:B------:R-:W-:Y:S01]  /*0570*/  IMAD.WIDE R14, R27, 0x4, R12 ;  /* 0x000000041b0e7825 */ /* 0x000fe200078e020c */
[----:B--2---:R-:W-:-:S03]  /*0580*/  ISETP.NE.AND P1, PT, R20, R21, PT ;  /* 0x000000151400720c */ /* 0x004fc60003f25270 */
[----:B------:R-:W-:Y:S01]  /*0590*/  IMAD.MOV.U32 R20, RZ, RZ, RZ ;  /* 0x000000ffff147224 */ /* 0x000fe200078e00ff */
[----:B------:R-:W-:-:S06]  /*05a0*/  FSEL R21, R28, -1.875, !P1 ;  /* 0xbff000001c157808 */ /* 0x000fcc0004800000 */
[----:B------:R-:W1:Y:S02]  /*05b0*/  F2I.F64.TRUNC R21, R20 ;  /* 0x0000001400157311 */ /* 0x000e64000030d100 */
[----:B-1----:R1:W-:Y:S04]  /*05c0*/  STG.E desc[UR4][R14.64+-0x600], R21 ;  /* 0xfffa00150e007986 */ /* 0x0023e8000c101904 */
[----:B------:R-:W2:Y:S04]  /*05d0*/  LDG.E.U8 R22, desc[UR4][R18.64+-0x100] ;  /* 0xffff000412167981 */ /* 0x000ea8000c1e1100 */
[----:B------:R-:W2:Y:S02]  /*05e0*/  LDG.E.U8 R23, desc[UR4][R16.64+-0x100] ;  /* 0xffff000410177981 */ /* 0x000ea4000c1e1100 */
[----:B--2---:R-:W-:Y:S01]  /*05f0*/  ISETP.NE.AND P1, PT, R22, R23, PT ;  /* 0x000000171600720c */ /* 0x004fe20003f25270 */
[----:B------:R-:W-:-:S03]  /*0600*/  IMAD.MOV.U32 R22, RZ, RZ, RZ ;  /* 0x000000ffff167224 */ /* 0x000fc600078e00ff */
[----:B------:R-:W-:-:S06]  /*0610*/  FSEL R23, R28, -1.875, !P1 ;  /* 0xbff000001c177808 */ /* 0x000fcc0004800000 */
[----:B------:R-:W2:Y:S02]  /*0620*/  F2I.F64.TRUNC R23, R22 ;  /* 0x0000001600177311 */ /* 0x000ea4000030d100 */
[----:B--2---:R2:W-:Y:S04]  /*0630*/  STG.E desc[UR4][R14.64+-0x400], R23 ;  /* 0xfffc00170e007986 */ /* 0x0045e8000c101904 */
[----:B0-----:R-:W3:Y:S04]  /*0640*/  LDG.E.U8 R29, desc[UR4][R18.64+-0x80] ;  /* 0xffff8004121d7981 */ /* 0x001ee8000c1e1100 */
[----:B------:R-:W3:Y:S02]  /*0650*/  LDG.E.U8 R20, desc[UR4][R16.64+-0x80] ;  /* 0xffff800410147981 */ /* 0x000ee4000c1e1100 */
[----:B---3--:R-:W-:Y:S01]  /*0660*/  ISETP.NE.AND P1, PT, R29, R20, PT ;  /* 0x000000141d00720c */ /* 0x008fe20003f25270 */
[----:B------:R-:W-:-:S03]  /*0670*/  IMAD.MOV.U32 R20, RZ, RZ, RZ ;  /* 0x000000ffff147224 */ /* 0x000fc600078e00ff */
[----:B-1----:R-:W-:-:S06]  /*0680*/  FSEL R21, R28, -1.875, !P1 ;  /* 0xbff000001c157808 */ /* 0x002fcc0004800000 */
[----:B------:R-:W0:Y:S02]  /*0690*/  F2I.F64.TRUNC R21, R20 ;  /* 0x0000001400157311 */ /* 0x000e24000030d100 */
[----:B0-----:R0:W-:Y:S04]  /*06a0*/  STG.E desc[UR4][R14.64+-0x200], R21 ;  /* 0xfffe00150e007986 */ /* 0x0011e8000c101904 */
[----:B------:R-:W3:Y:S04]  /*06b0*/  LDG.E.U8 R29, desc[UR4][R18.64] ;  /* 0x00000004121d7981 */ /* 0x000ee8000c1e1100 */
[----:B------:R-:W3:Y:S02]  /*06c0*/  LDG.E.U8 R20, desc[UR4][R16.64] ;  /* 0x0000000410147981 */ /* 0x000ee4000c1e1100 */
[----:B---3--:R-:W-:-:S04]  /*06d0*/  ISETP.NE.AND P1, PT, R29, R20, PT ;  /* 0x000000141d00720c */ /* 0x008fc80003f25270 */
[----:B--2---:R-:W-:-:S06]  /*06e0*/  FSEL R23, R28, -1.875, !P1 ;  /* 0xbff000001c177808 */ /* 0x004fcc0004800000 */
[----:B------:R-:W1:Y:S02]  /*06f0*/  F2I.F64.TRUNC R23, R22 ;  /* 0x0000001600177311 */ /* 0x000e64000030d100 */
        /* <DEDUP_REMOVED lines=15> */
[----:B------:R-:W2:Y:S01]  /*07f0*/  LDG.E.U8 R16, desc[UR4][R16.64+0x180] ;  /* 0x0001800410107981 */ /* 0x000ea2000c1e1100 */
[----:B------:R-:W-:Y:S01]  /*0800*/  VIADD R26, R26, 0x8 ;  /* 0x000000081a1a7836 */ /* 0x000fe20000000000 */
[----:B------:R-:W-:-:S02]  /*0810*/  IADD3 R24, P2, PT, R24, 0x1000, RZ ;  /* 0x0000100018187810 */ /* 0x000fc40007f5e0ff */
[----:B------:R-:W-:Y:S01]  /*0820*/  IADD3 R8, P3, PT, R8, 0x400, RZ ;  /* 0x0000040008087810 */ /* 0x000fe20007f7e0ff */
[----:B------:R-:W-:Y:S02]  /*0830*/  VIADD R27, R27, 0x400 ;  /* 0x000004001b1b7836 */ /* 0x000fe40000000000 */
[----:B------:R-:W-:Y:S02]  /*0840*/  IMAD.X R25, RZ, RZ, R25, P2 ;  /* 0x000000ffff197224 */ /* 0x000fe400010e0619 */
[----:B------:R-:W-:Y:S01]  /*0850*/  IMAD.X R9, RZ, RZ, R9, P3 ;  /* 0x000000ffff097224 */ /* 0x000fe200018e0609 */
[----:B--2---:R-:W-:-:S04]  /*0860*/  ISETP.NE.AND P1, PT, R29, R16, PT ;  /* 0x000000101d00720c */ /* 0x004fc80003f25270 */
[----:B------:R-:W-:Y:S01]  /*0870*/  FSEL R29, R28, -1.875, !P1 ;  /* 0xbff000001c1d7808 */ /* 0x000fe20004800000 */
[----:B------:R-:W-:-:S05]  /*0880*/  IMAD.MOV.U32 R28, RZ, RZ, RZ ;  /* 0x000000ffff1c7224 */ /* 0x000fca00078e00ff */
[----:B------:R-:W1:Y:S01]  /*0890*/  F2I.F64.TRUNC R29, R28 ;  /* 0x0000001c001d7311 */ /* 0x000e62000030d100 */
[----:B------:R-:W-:Y:S01]  /*08a0*/  ISETP.NE.AND P1, PT, R26, RZ, PT ;  /* 0x000000ff1a00720c */ /* 0x000fe20003f25270 */
[----:B-1----:R0:W-:-:S12]  /*08b0*/  STG.E desc[UR4][R14.64+0x600], R29 ;  /* 0x0006001d0e007986 */ /* 0x0021d8000c101904 */
[----:B------:R-:W-:Y:S05]  /*08c0*/  @P1 BRA `(.L_x_263) ;  /* 0xfffffff800d81947 */ /* 0x000fea000383ffff */
.L_x_262:
[----:B------:R-:W-:Y:S05]  /*08d0*/  @!P0 EXIT ;  /* 0x000000000000894d */ /* 0x000fea0003800000 */
[----:B------:R-:W1:Y:S01]  /*08e0*/  LDC R16, c[0x0][0x384] ;  /* 0x0000e100ff107b82 */ /* 0x000e620000000800 */
[----:B------:R-:W-:Y:S02]  /*08f0*/  ISETP.GE.U32.AND P1, PT, R6, 0x4, PT ;  /* 0x000000040600780c */ /* 0x000fe40003f26070 */
[----:B-1----:R-:W-:-:S04]  /*0900*/  LOP3.LUT R22, R16, 0x3, RZ, 0xc0, !PT ;  /* 0x0000000310167812 */ /* 0x002fc800078ec0ff */
[----:B------:R-:W-:-:S07]  /*0910*/  ISETP.NE.AND P0, PT, R22, RZ, PT ;  /* 0x000000ff1600720c */ /* 0x000fce0003f05270 */
[----:B------:R-:W-:Y:S06]  /*0920*/  @!P1 BRA `(.L_x_264) ;  /* 0x0000000000909947 */ /* 0x000fec0003800000 */
[----:B0-----:R-:W-:-:S05]  /*0930*/  IMAD R15, R7, 0x80, R0 ;  /* 0x00000080070f7824 */ /* 0x001fca00078e0200 */
[----:B------:R-:W-:Y:S02]  /*0940*/  SHF.R.S32.HI R6, RZ, 0x1f, R15 ;  /* 0x0000001fff067819 */ /* 0x000fe4000001140f */
[C---:B------:R-:W-:Y:S02]  /*0950*/  IADD3 R12, P1, PT, R15.reuse, R2, RZ ;  /* 0x000000020f0c7210 */ /* 0x040fe40007f3e0ff */
[----:B------:R-:W-:-:S03]  /*0960*/  IADD3 R8, P2, PT, R15, R3, RZ ;  /* 0x000000030f087210 */ /* 0x000fc60007f5e0ff */
[C---:B------:R-:W-:Y:S02]  /*0970*/  IMAD.X R13, R6.reuse, 0x1, R4, P1 ;  /* 0x00000001060d7824 */ /* 0x040fe400008e0604 */
[----:B------:R-:W-:-:S03]  /*0980*/  IMAD.X R9, R6, 0x1, R5, P2 ;  /* 0x0000000106097824 */ /* 0x000fc600010e0605 */
[----:B------:R-:W2:Y:S04]  /*0990*/  LDG.E.U8 R14, desc[UR4][R12.64] ;  /* 0x000000040c0e7981 */ /* 0x000ea8000c1e1100 */
[----:B------:R-:W2:Y:S01]  /*09a0*/  LDG.E.U8 R17, desc[UR4][R8.64] ;  /* 0x0000000408117981 */ /* 0x000ea2000c1e1100 */
[----:B------:R-:W-:Y:S02]  /*09b0*/  IMAD.MOV.U32 R6, RZ, RZ, 0x40000000 ;  /* 0x40000000ff067424 */ /* 0x000fe400078e00ff */
[----:B------:R-:W-:Y:S01]  /*09c0*/  IMAD.MOV.U32 R18, RZ, RZ, RZ ;  /* 0x000000ffff127224 */ /* 0x000fe200078e00ff */
[----:B--2---:R-:W-:Y:S01]  /*09d0*/  ISETP.NE.AND P1, PT, R14, R17, PT ;  /* 0x000000110e00720c */ /* 0x004fe20003f25270 */
[----:B------:R-:W-:-:S03]  /*09e0*/  IMAD.WIDE R14, R15, 0x4, R10 ;  /* 0x000000040f0e7825 */ /* 0x000fc600078e020a */
[----:B------:R-:W-:-:S06]  /*09f0*/  FSEL R19, R6, -1.875, !P1 ;  /* 0xbff0000006137808 */ /* 0x000fcc0004800000 */
[----:B------:R-:W0:Y:S02]  /*0a00*/  F2I.F64.TRUNC R19, R18 ;  /* 0x0000001200137311 */ /* 0x000e24000030d100 */
[----:B0-----:R0:W-:Y:S04]  /*0a10*/  STG.E desc[UR4][R14.64], R19 ;  /* 0x000000130e007986 */ /* 0x0011e8000c101904 */
[----:B------:R-:W2:Y:S04]  /*0a20*/  LDG.E.U8 R17, desc[UR4][R12.64+0x80] ;  /* 0x000080040c117981 */ /* 0x000ea8000c1e1100 */
[----:B------:R-:W2:Y:S02]  /*0a30*/  LDG.E.U8 R20, desc[UR4][R8.64+0x80] ;  /* 0x0000800408147981 */ /* 0x000ea4000c1e1100 */
[----:B--2---:R-:W-:Y:S01]  /*0a40*/  ISETP.NE.AND P1, PT, R17, R20, PT ;  /* 0x000000141100720c */ /* 0x004fe20003f25270 */
[----:B------:R-:W-:-:S03]  /*0a50*/  IMAD.MOV.U32 R20, RZ, RZ, RZ ;  /* 0x000000ffff147224 */ /* 0x000fc600078e00ff */
[----:B------:R-:W-:-:S06]  /*0a60*/  FSEL R21, R6, -1.875, !P1 ;  /* 0xbff0000006157808 */ /* 0x000fcc0004800000 */
        /* <DEDUP_REMOVED lines=9> */
[----:B------:R-:W3:Y:S04]  /*0b00*/  LDG.E.U8 R17, desc[UR4][R12.64+0x180] ;  /* 0x000180040c117981 */ /* 0x000ee8000c1e1100 */
[----:B------:R-:W3:Y:S01]  /*0b10*/  LDG.E.U8 R24, desc[UR4][R8.64+0x180] ;  /* 0x0001800408187981 */ /* 0x000ee2000c1e1100 */
[----:B------:R-:W-:Y:S01]  /*0b20*/  VIADD R7, R7, 0x4 ;  /* 0x0000000407077836 */ /* 0x000fe20000000000 */
[----:B---3--:R-:W-:-:S04]  /*0b30*/  ISETP.NE.AND P1, PT, R17, R24, PT ;  /* 0x000000181100720c */ /* 0x008fc80003f25270 */
[----:B-1----:R-:W-:-:S06]  /*0b40*/  FSEL R21, R6, -1.875, !P1 ;  /* 0xbff0000006157808 */ /* 0x002fcc0004800000 */
[----:B------:R-:W0:Y:S02]  /*0b50*/  F2I.F64.TRUNC R21, R20 ;  /* 0x0000001400157311 */ /* 0x000e24000030d100 */
[----:B0-----:R2:W-:Y:S02]  /*0b60*/  STG.E desc[UR4][R14.64+0x600], R21 ;  /* 0x000600150e007986 */ /* 0x0015e4000c101904 */
.L_x_264:
[----:B------:R-:W-:Y:S05]  /*0b70*/  @!P0 EXIT ;  /* 0x000000000000894d */ /* 0x000fea0003800000 */
[----:B------:R-:W-:Y:S02]  /*0b80*/  ISETP.NE.AND P1, PT, R22, 0x1, PT ;  /* 0x000000011600780c */ /* 0x000fe40003f25270 */
[----:B------:R-:W-:-:S04]  /*0b90*/  LOP3.LUT R16, R16, 0x1, RZ, 0xc0, !PT ;  /* 0x0000000110107812 */ /* 0x000fc800078ec0ff */
[----:B------:R-:W-:-:S07]  /*0ba0*/  ISETP.NE.U32.AND P0, PT, R16, 0x1, PT ;  /* 0x000000011000780c */ /* 0x000fce0003f05070 */
[----:B------:R-:W-:Y:S06]  /*0bb0*/  @!P1 BRA `(.L_x_265) ;  /* 0x00000000005c9947 */ /* 0x000fec0003800000 */
[----:B--2---:R-:W-:-:S05]  /*0bc0*/  IMAD R19, R7, 0x80, R0 ;  /* 0x0000008007137824 */ /* 0x004fca00078e0200 */
[----:B------:R-:W-:Y:S02]  /*0bd0*/  SHF.R.S32.HI R6, RZ, 0x1f, R19 ;  /* 0x0000001fff067819 */ /* 0x000fe40000011413 */
[C---:B0-----:R-:W-:Y:S02]  /*0be0*/  IADD3 R14, P1, PT, R19.reuse, R2, RZ ;  /* 0x00000002130e7210 */ /* 0x041fe40007f3e0ff */
        /* <DEDUP_REMOVED lines=13> */
[----:B------:R-:W2:Y:S01]  /*0cc0*/  LDG.E.U8 R19, desc[UR4][R8.64+0x80] ;  /* 0x0000800408137981 */ /* 0x000ea2000c1e1100 */
[----:B------:R-:W-:Y:S01]  /*0cd0*/  VIADD R7, R7, 0x2 ;  /* 0x0000000207077836 */ /* 0x000fe20000000000 */
[----:B--2---:R-:W-:-:S04]  /*0ce0*/  ISETP.NE.AND P1, PT, R6, R19, PT ;  /* 0x000000130600720c */ /* 0x004fc80003f25270 */
[----:B------:R-:W-:Y:S01]  /*0cf0*/  FSEL R19, R18, -1.875, !P1 ;  /* 0xbff0000012137808 */ /* 0x000fe20004800000 */
[----:B------:R-:W-:-:S05]  /*0d00*/  IMAD.MOV.U32 R18, RZ, RZ, RZ ;  /* 0x000000ffff127224 */ /* 0x000fca00078e00ff */
[----:B------:R-:W0:Y:S02]  /*0d10*/  F2I.F64.TRUNC R19, R18 ;  /* 0x0000001200137311 */ /* 0x000e24000030d100 */
[----:B0-----:R1:W-:Y:S02]  /*0d20*/  STG.E desc[UR4][R12.64+0x200], R19 ;  /* 0x000200130c007986 */ /* 0x0013e4000c101904 */
.L_x_265:
[----:B------:R-:W-:Y:S05]  /*0d30*/  @P0 EXIT ;  /* 0x000000000000094d */ /* 0x000fea0003800000 */
[----:B------:R-:W-:-:S05]  /*0d40*/  IMAD R9, R7, 0x80, R0 ;  /* 0x0000008007097824 */ /* 0x000fca00078e0200 */
[----:B------:R-:W-:Y:S02]  /*0d50*/  SHF.R.S32.HI R0, RZ, 0x1f, R9 ;  /* 0x0000001fff007819 */ /* 0x000fe40000011409 */
[C---:B------:R-:W-:Y:S02]  /*0d60*/  IADD3 R6, P1, PT, R9.reuse, R3, RZ ;  /* 0x0000000309067210 */ /* 0x040fe40007f3e0ff */
[----:B------:R-:W-:-:S03]  /*0d70*/  IADD3 R2, P0, PT, R9, R2, RZ ;  /* 0x0000000209027210 */ /* 0x000fc60007f1e0ff */
[C---:B------:R-:W-:Y:S02]  /*0d80*/  IMAD.X R7, R0.reuse, 0x1, R5, P1 ;  /* 0x0000000100077824 */ /* 0x040fe400008e0605 */
[----:B------:R-:W-:-:S04]  /*0d90*/  IMAD.X R3, R0, 0x1, R4, P0 ;  /* 0x0000000100037824 */ /* 0x000fc800000e0604 */
[----:B------:R-:W3:Y:S04]  /*0da0*/  LDG.E.U8 R7, desc[UR4][R6.64] ;  /* 0x0000000406077981 */ /* 0x000ee8000c1e1100 */
[----:B------:R-:W3:Y:S01]  /*0db0*/  LDG.E.U8 R2, desc[UR4][R2.64] ;  /* 0x0000000402027981 */ /* 0x000ee2000c1e1100 */
[----:B------:R-:W-:Y:S02]  /*0dc0*/  IMAD.MOV.U32 R4, RZ, RZ, 0x40000000 ;  /* 0x40000000ff047424 */ /* 0x000fe400078e00ff */
[----:B------:R-:W-:Y:S01]  /*0dd0*/  IMAD.WIDE R10, R9, 0x4, R10 ;  /* 0x00000004090a7825 */ /* 0x000fe200078e020a */
[----:B---3--:R-:W-:-:S04]  /*0de0*/  ISETP.NE.AND P0, PT, R2, R7, PT ;  /* 0x000000070200720c */ /* 0x008fc80003f05270 */
[----:B------:R-:W-:Y:S01]  /*0df0*/  FSEL R5, R4, -1.875, !P0 ;  /* 0xbff0000004057808 */ /* 0x000fe20004000000 */
[----:B------:R-:W-:-:S05]  /*0e00*/  IMAD.MOV.U32 R4, RZ, RZ, RZ ;  /* 0x000000ffff047224 */ /* 0x000fca00078e00ff */
[----:B------:R-:W3:Y:S02]  /*0e10*/  F2I.F64.TRUNC R5, R4 ;  /* 0x0000000400057311 */ /* 0x000ee4000030d100 */
[----:B---3--:R-:W-:Y:S01]  /*0e20*/  STG.E desc[UR4][R10.64], R5 ;  /* 0x000000050a007986 */ /* 0x008fe2000c101904 */
[----:B------:R-:W-:Y:S05]  /*0e30*/  EXIT ;  /* 0x000000000000794d */ /* 0x000fea0003800000 */
.L_x_261:
[----:B------:R-:W-:-:S13]  /*0e40*/  ISETP.GE.AND P0, PT, R9, 0x1, PT ;  /* 0x000000010900780c */ /* 0x000fda0003f06270 */
[----:B------:R-:W-:Y:S05]  /*0e50*/  @!P0 EXIT ;  /* 0x000000000000894d */ /* 0x000fea0003800000 */
[C---:B------:R-:W-:Y:S01]  /*0e60*/  ISETP.GE.U32.AND P0, PT, R9.reuse, 0x8, PT ;  /* 0x000000080900780c */ /* 0x040fe20003f06070 */
[----:B------:R-:W-:Y:S01]  /*0e70*/  IMAD.MOV.U32 R19, RZ, RZ, RZ ;  /* 0x000000ffff137224 */ /* 0x000fe200078e00ff */
[----:B------:R-:W-:-:S11]  /*0e80*/  LOP3.LUT R22, R9, 0x7, RZ, 0xc0, !PT ;  /* 0x0000000709167812 */ /* 0x000fd600078ec0ff */
[----:B------:R-:W-:Y:S05]  /*0e90*/  @!P0 BRA `(.L_x_266) ;  /* 0x00000004008c8947 */ /* 0x000fea0003800000 */
[----:B------:R-:W-:Y:S01]  /*0ea0*/  LOP3.LUT R19, R9, 0x7ffffff8, RZ, 0xc0, !PT ;  /* 0x7ffffff809137812 */ /* 0x000fe200078ec0ff */
[----:B------:R-:W-:-:S07]  /*0eb0*/  IMAD.MOV.U32 R20, RZ, RZ, RZ ;  /* 0x000000ffff147224 */ /* 0x000fce00078e00ff */
.L_x_269:
[----:B------:R-:W-:-:S05]  /*0ec0*/  IMAD R21, R20, 0x80, R0 ;  /* 0x0000008014157824 */ /* 0x000fca00078e0200 */
[----:B------:R-:W-:-:S13]  /*0ed0*/  ISETP.GE.AND P0, PT, R21, R18, PT ;  /* 0x000000121500720c */ /* 0x000fda0003f06270 */
[C---:B0-----:R-:W-:Y:S02]  /*0ee0*/  @!P0 IADD3 R12, P2, PT, R21.reuse, R3, RZ ;  /* 0x00000003150c8210 */ /* 0x041fe40007f5e0ff */
[----:B------:R-:W-:-:S03]  /*0ef0*/  @!P0 IADD3 R8, P1, PT, R21, R2, RZ ;  /* 0x0000000215088210 */ /* 0x000fc60007f3e0ff */
[----:B------:R-:W-:Y:S02]  /*0f00*/  @!P0 IMAD.X R13, RZ, RZ, R5, P2 ;  /* 0x000000ffff0d8224 */ /* 0x000fe400010e0605 */
[----:B------:R-:W-:-:S04]  /*0f10*/  @!P0 IMAD.X R9, RZ, RZ, R4, P1 ;  /* 0x000000ffff098224 */ /* 0x000fc800008e0604 */
[----:B------:R-:W2:Y:S04]  /*0f20*/  @!P0 LDG.E.U8 R13, desc[UR4][R12.64] ;  /* 0x000000040c0d8981 */ /* 0x000ea8000c1e1100 */
[----:B------:R-:W2:Y:S01]  /*0f30*/  @!P0 LDG.E.U8 R8, desc[UR4][R8.64] ;  /* 0x0000000408088981 */ /* 0x000ea2000c1e1100 */
[----:B------:R-:W-:Y:S02]  /*0f40*/  @!P0 IMAD.MOV.U32 R16, RZ, RZ, 0x40000000 ;  /* 0x40000000ff108424 */ /* 0x000fe400078e00ff */
[----:B------:R-:W-:-:S05]  /*0f50*/  VIADD R25, R21, 0x80 ;  /* 0x0000008015197836 */ /* 0x000fca0000000000 */
[----:B------:R-:W-:Y:S02]  /*0f60*/  SHF.R.S32.HI R24, RZ, 0x1f, R25 ;  /* 0x0000001fff187819 */ /* 0x000fe40000011419 */
[----:B------:R-:W-:Y:S01]  /*0f70*/  IADD3 R6, P2, PT, R25, R2, RZ ;  /* 0x0000000219067210 */ /* 0x000fe20007f5e0ff */
[----:B------:R-:W-:-:S04]  /*0f80*/  @!P0 IMAD.WIDE.U32 R14, R21, 0x4, R10 ;  /* 0x00000004150e8825 */ /* 0x000fc800078e000a */
[----:B------:R-:W-:Y:S01]  /*0f90*/  IMAD.X R7, R24, 0x1, R4, P2 ;  /* 0x0000000118077824 */ /* 0x000fe200010e0604 */
[----:B--2---:R-:W-:-:S04]  /*0fa0*/  @!P0 ISETP.NE.AND P1, PT, R8, R13, PT ;  /* 0x0000000d0800820c */ /* 0x004fc80003f25270 */
[----:B------:R-:W-:Y:S01]  /*0fb0*/  @!P0 FSEL R17, R16, -1.875, !P1 ;  /* 0xbff0000010118808 */ /* 0x000fe20004800000 */
[----:B------:R-:W-:Y:S01]  /*0fc0*/  @!P0 IMAD.MOV.U32 R16, RZ, RZ, RZ ;  /* 0x000000ffff108224 */ /* 0x000fe200078e00ff */
[----:B------:R-:W-:-:S03]  /*0fd0*/  ISETP.GE.AND P1, PT, R25, R18, PT ;  /* 0x000000121900720c */ /* 0x000fc60003f26270 */
[----:B------:R-:W0:Y:S01]  /*0fe0*/  @!P0 F2I.F64.TRUNC R23, R16 ;  /* 0x0000001000178311 */ /* 0x000e22000030d100 */
[----:B------:R-:W-:-:S05]  /*0ff0*/  IADD3 R8, P3, PT, R25, R3, RZ ;  /* 0x0000000319087210 */ /* 0x000fca0007f7e0ff */
[----:B------:R-:W-:Y:S01]  /*1000*/  IMAD.X R9, R24, 0x1, R5, P3 ;  /* 0x0000000118097824 */ /* 0x000fe200018e0605 */
[----:B0-----:R0:W-:Y:S04]  /*1010*/  @!P0 STG.E desc[UR4][R14.64], R23 ;  /* 0x000000170e008986 */ /* 0x0011e8000c101904 */
[----:B------:R-:W2:Y:S04]  /*1020*/  @!P1 LDG.E.U8 R12, desc[UR4][R6.64] ;  /* 0x00000004060c9981 */ /* 0x000ea8000c1e1100 */
[----:B------:R-:W2:Y:S01]  /*1030*/  @!P1 LDG.E.U8 R13, desc[UR4][R8.64] ;  /* 0x00000004080d9981 */ /* 0x000ea2000c1e1100 */
[----:B------:R-:W-:Y:S01]  /*1040*/  @!P1 IMAD.MOV.U32 R16, RZ, RZ, 0x40000000 ;  /* 0x40000000ff109424 */ /* 0x000fe200078e00ff */
[----:B--2---:R-:W-:-:S04]  /*1050*/  @!P1 ISETP.NE.AND P0, PT, R12, R13, PT ;  /* 0x0000000d0c00920c */ /* 0x004fc80003f05270 */
[----:B------:R-:W-:Y:S01]  /*1060*/  @!P1 FSEL R17, R16, -1.875, !P0 ;  /* 0xbff0000010119808 */ /* 0x000fe20004000000 */
[----:B------:R-:W-:Y:S02]  /*1070*/  @!P1 IMAD.MOV.U32 R16, RZ, RZ, RZ ;  /* 0x000000ffff109224 */ /* 0x000fe400078e00ff */
[----:B------:R-:W-:-:S03]  /*1080*/  VIADD R13, R21, 0x100 ;  /* 0x00000100150d7836 */ /* 0x000fc60000000000 */
[----:B------:R-:W1:Y:S02]  /*1090*/  @!P1 F2I.F64.TRUNC R17, R16 ;  /* 0x0000001000119311 */ /* 0x000e64000030d100 */
[----:B------:R-:W-:Y:S01]  /*10a0*/  ISETP.GE.AND P0, PT, R13, R18, PT ;  /* 0x000000120d00720c */ /* 0x000fe20003f06270 */
[----:B------:R-:W-:-:S05]  /*10b0*/  IMAD.WIDE R12, R25, 0x4, R10 ;  /* 0x00000004190c7825 */ /* 0x000fca00078e020a */
[----:B-1----:R1:W-:Y:S07]  /*10c0*/  @!P1 STG.E desc[UR4][R12.64], R17 ;  /* 0x000000110c009986 */ /* 0x0023ee000c101904 */
[----:B0-----:R-:W2:Y:S04]  /*10d0*/  @!P0 LDG.E.U8 R14, desc[UR4][R6.64+0x80] ;  /* 0x00008004060e8981 */ /* 0x001ea8000c1e1100 */
[----:B------:R-:W2:Y:S01]  /*10e0*/  @!P0 LDG.E.U8 R15, desc[UR4][R8.64+0x80] ;  /* 0x00008004080f8981 */ /* 0x000ea2000c1e1100 */
[----:B------:R-:W-:Y:S01]  /*10f0*/  @!P0 IMAD.MOV.U32 R23, RZ, RZ, 0x40000000 ;  /* 0x40000000ff178424 */ /* 0x000fe200078e00ff */
[----:B--2---:R-:W-:Y:S01]  /*1100*/  @!P0 ISETP.NE.AND P1, PT, R14, R15, PT ;  /* 0x0000000f0e00820c */ /* 0x004fe20003f25270 */
[----:B------:R-:W-:-:S03]  /*1110*/  @!P0 IMAD.MOV.U32 R14, RZ, RZ, RZ ;  /* 0x000000ffff0e8224 */ /* 0x000fc600078e00ff */
[----:B------:R-:W-:Y:S01]  /*1120*/  @!P0 FSEL R15, R23, -1.875, !P1 ;  /* 0xbff00000170f8808 */ /* 0x000fe20004800000 */
[----:B------:R-:W-:-:S05]  /*1130*/  VIADD R23, R21, 0x180 ;  /* 0x0000018015177836 */ /* 0x000fca0000000000 */
[----:B------:R-:W0:Y:S01]  /*1140*/  @!P0 F2I.F64.TRUNC R15, R14 ;  /* 0x0000000e000f8311 */ /* 0x000e22000030d100 */
[----:B------:R-:W-:Y:S01]  /*1150*/  ISETP.GE.AND P1, PT, R23, R18, PT ;  /* 0x000000121700720c */ /* 0x000fe20003f26270 */
        /* <DEDUP_REMOVED lines=9> */
[----:B------:R-:W-:Y:S01]  /*11f0*/  ISETP.GE.AND P0, PT, R23, R18, PT ;  /* 0x000000121700720c */ /* 0x000fe20003f06270 */
        /* <DEDUP_REMOVED lines=23> */
[----:B------:R-:W-:Y:S02]  /*1370*/  @!P0 IMAD.MOV.U32 R23, RZ, RZ, 0x40000000 ;  /* 0x40000000ff178424 */ /* 0x000fe400078e00ff */
[----:B------:R-:W-:Y:S02]  /*1380*/  VIADD R21, R21, 0x380 ;  /* 0x0000038015157836 */ /* 0x000fe40000000000 */
[----:B------:R-:W-:Y:S01]  /*1390*/  VIADD R20, R20, 0x8 ;  /* 0x0000000814147836 */ /* 0x000fe20000000000 */
[----:B------:R-:W-:Y:S01]  /*13a0*/  BSSY.RECONVERGENT B0, `(.L_x_267) ;  /* 0x0000011000007945 */ /* 0x000fe20003800200 */
[----:B--2---:R-:W-:Y:S01]  /*13b0*/  @!P0 ISETP.NE.AND P1, PT, R14, R15, PT ;  /* 0x0000000f0e00820c */ /* 0x004fe20003f25270 */
[----:B------:R-:W-:-:S03]  /*13c0*/  @!P0 IMAD.MOV.U32 R14, RZ, RZ, RZ ;  /* 0x000000ffff0e8224 */ /* 0x000fc600078e00ff */
[----:B------:R-:W-:-:S06]  /*13d0*/  @!P0 FSEL R15, R23, -1.875, !P1 ;  /* 0xbff00000170f8808 */ /* 0x000fcc0004800000 */
[----:B------:R-:W0:Y:S02]  /*13e0*/  @!P0 F2I.F64.TRUNC R15, R14 ;  /* 0x0000000e000f8311 */ /* 0x000e24000030d100 */
[----:B0-----:R1:W-:Y:S01]  /*13f0*/  @!P0 STG.E desc[UR4][R12.64+0xa00], R15 ;  /* 0x000a000f0c008986 */ /* 0x0013e2000c101904 */
[----:B------:R-:W-:Y:S02]  /*1400*/  ISETP.GE.AND P0, PT, R21, R18, PT ;  /* 0x000000121500720c */ /* 0x000fe40003f06270 */
[----:B------:R-:W-:-:S11]  /*1410*/  ISETP.NE.AND P1, PT, R20, R19, PT ;  /* 0x000000131400720c */ /* 0x000fd60003f25270 */
[----:B-1----:R-:W-:Y:S05]  /*1420*/  @P0 BRA `(.L_x_268) ;  /* 0x0000000000200947 */ /* 0x002fea0003800000 */
        /* <DEDUP_REMOVED lines=8> */
.L_x_268:
[----:B------:R-:W-:Y:S05]  /*14b0*/  BSYNC.RECONVERGENT B0 ;  /* 0x0000000000007941 */ /* 0x000fea0003800200 */
.L_x_267:
[----:B------:R-:W-:Y:S05]  /*14c0*/  @P1 BRA `(.L_x_269) ;  /* 0xfffffff8007c1947 */ /* 0x000fea000383ffff */
.L_x_266:
[----:B------:R-:W-:-:S13]  /*14d0*/  ISETP.NE.AND P0, PT, R22, RZ, PT ;  /* 0x000000ff1600720c */ /* 0x000fda0003f05270 */
[----:B------:R-:W-:Y:S05]  /*14e0*/  @!P0 EXIT ;  /* 0x000000000000894d */ /* 0x000fea0003800000 */
[----:B------:R-:W1:Y:S01]  /*14f0*/  LDC R6, c[0x0][0x384] ;  /* 0x0000e100ff067b82 */ /* 0x000e620000000800 */
[----:B------:R-:W-:Y:S02]  /*1500*/  ISETP.GE.U32.AND P1, PT, R22, 0x4, PT ;  /* 0x000000041600780c */ /* 0x000fe40003f26070 */
[----:B-1----:R-:W-:-:S04]  /*1510*/  LOP3.LUT R16, R6, 0x3, RZ, 0xc0, !PT ;  /* 0x0000000306107812 */ /* 0x002fc800078ec0ff */
[----:B------:R-:W-:-:S07]  /*1520*/  ISETP.NE.AND P0, PT, R16, RZ, PT ;  /* 0x000000ff1000720c */ /* 0x000fce0003f05270 */
[----:B------:R-:W-:Y:S06]  /*1530*/  @!P1 BRA `(.L_x_270) ;  /* 0x0000000400049947 */ /* 0x000fec0003800000 */
[----:B------:R-:W-:-:S05]  /*1540*/  IMAD R7, R19, 0x80, R0 ;  /* 0x0000008013077824 */ /* 0x000fca00078e0200 */
[----:B------:R-:W-:-:S13]  /*1550*/  ISETP.GE.AND P2, PT, R7, R18, PT ;  /* 0x000000120700720c */ /* 0x000fda0003f46270 */
[----:B------:R-:W-:Y:S02]  /*1560*/  @!P2 SHF.R.S32.HI R8, RZ, 0x1f, R7 ;  /* 0x0000001fff08a819 */ /* 0x000fe40000011407 */
[C---:B------:R-:W-:Y:S02]  /*1570*/  @!P2 IADD3 R14, P3, PT, R7.reuse, R3, RZ ;  /* 0x00000003070ea210 */ /* 0x040fe40007f7e0ff */
[----:B0-----:R-:W-:-:S03]  /*1580*/  @!P2 IADD3 R12, P1, PT, R7, R2, RZ ;  /* 0x00000002070ca210 */ /* 0x001fc60007f3e0ff */
[C---:B------:R-:W-:Y:S02]  /*1590*/  @!P2 IMAD.X R15, R8.reuse, 0x1, R5, P3 ;  /* 0x00000001080fa824 */ /* 0x040fe400018e0605 */
[----:B------:R-:W-:-:S04]  /*15a0*/  @!P2 IMAD.X R13, R8, 0x1, R4, P1 ;  /* 0x00000001080da824 */ /* 0x000fc800008e0604 */
[----:B------:R-:W2:Y:S04]  /*15b0*/  @!P2 LDG.E.U8 R15, desc[UR4][R14.64] ;  /* 0x000000040e0fa981 */ /* 0x000ea8000c1e1100 */
[----:B------:R-:W2:Y:S01]  /*15c0*/  @!P2 LDG.E.U8 R12, desc[UR4][R12.64] ;  /* 0x000000040c0ca981 */ /* 0x000ea2000c1e1100 */
[----:B------:R-:W-:Y:S02]  /*15d0*/  VIADD R17, R7, 0x80 ;  /* 0x0000008007117836 */ /* 0x000fe40000000000 */
[----:B------:R-:W-:-:S03]  /*15e0*/  @!P2 IMAD.MOV.U32 R22, RZ, RZ, 0x40000000 ;  /* 0x40000000ff16a424 */ /* 0x000fc600078e00ff */
[----:B------:R-:W-:-:S13]  /*15f0*/  ISETP.GE.AND P1, PT, R17, R18, PT ;  /* 0x000000121100720c */ /* 0x000fda0003f26270 */
[----:B------:R-:W-:Y:S02]  /*1600*/  @!P1 SHF.R.S32.HI R20, RZ, 0x1f, R17 ;  /* 0x0000001fff149819 */ /* 0x000fe40000011411 */
[----:B--2---:R-:W-:-:S04]  /*1610*/  @!P2 ISETP.NE.AND P3, PT, R12, R15, PT ;  /* 0x0000000f0c00a20c */ /* 0x004fc80003f65270 */
[----:B------:R-:W-:Y:S01]  /*1620*/  @!P2 FSEL R23, R22, -1.875, !P3 ;  /* 0xbff000001617a808 */ /* 0x000fe20005800000 */
[----:B------:R-:W-:-:S04]  /*1630*/  @!P2 IMAD.MOV.U32 R22, RZ, RZ, RZ ;  /* 0x000000ffff16a224 */ /* 0x000fc800078e00ff */
[----:B------:R-:W0:Y:S01]  /*1640*/  @!P2 F2I.F64.TRUNC R25, R22 ;  /* 0x000000160019a311 */ /* 0x000e22000030d100 */
[C---:B------:R-:W-:Y:S02]  /*1650*/  @!P1 IADD3 R12, P4, PT, R17.reuse, R3, RZ ;  /* 0x00000003110c9210 */ /* 0x040fe40007f9e0ff */
[----:B------:R-:W-:Y:S01]  /*1660*/  @!P1 IADD3 R8, P3, PT, R17, R2, RZ ;  /* 0x0000000211089210 */ /* 0x000fe20007f7e0ff */
[----:B------:R-:W-:-:S04]  /*1670*/  @!P2 IMAD.WIDE R14, R7, 0x4, R10 ;  /* 0x00000004070ea825 */ /* 0x000fc800078e020a */
[C---:B------:R-:W-:Y:S02]  /*1680*/  @!P1 IMAD.X R13, R20.reuse, 0x1, R5, P4 ;  /* 0x00000001140d9824 */ /* 0x040fe400020e0605 */
[----:B------:R-:W-:Y:S01]  /*1690*/  @!P1 IMAD.X R9, R20, 0x1, R4, P3 ;  /* 0x0000000114099824 */ /* 0x000fe200018e0604 */
[----:B0-----:R0:W-:Y:S04]  /*16a0*/  @!P2 STG.E desc[UR4][R14.64], R25 ;  /* 0x000000190e00a986 */ /* 0x0011e8000c101904 */
[----:B------:R-:W2:Y:S04]  /*16b0*/  @!P1 LDG.E.U8 R8, desc[UR4][R8.64] ;  /* 0x0000000408089981 */ /* 0x000ea8000c1e1100 */
[----:B------:R-:W2:Y:S01]  /*16c0*/  @!P1 LDG.E.U8 R13, desc[UR4][R12.64] ;  /* 0x000000040c0d9981 */ /* 0x000ea2000c1e1100 */
[----:B------:R-:W-:-:S02]  /*16d0*/  VIADD R21, R7, 0x100 ;  /* 0x0000010007157836 */ /* 0x000fc40000000000 */
[----:B------:R-:W-:-:S03]  /*16e0*/  @!P1 IMAD.MOV.U32 R22, RZ, RZ, 0x40000000 ;  /* 0x40000000ff169424 */ /* 0x000fc600078e00ff */
[----:B------:R-:W-:-:S13]  /*16f0*/  ISETP.GE.AND P2, PT, R21, R18, PT ;  /* 0x000000121500720c */ /* 0x000fda0003f46270 */
[----:B------:R-:W-:Y:S02]  /*1700*/  @!P2 SHF.R.S32.HI R20, RZ, 0x1f, R21 ;  /* 0x0000001fff14a819 */ /* 0x000fe40000011415 */
[----:B--2---:R-:W-:-:S04]  /*1710*/  @!P1 ISETP.NE.AND P3, PT, R8, R13, PT ;  /* 0x0000000d0800920c */ /* 0x004fc80003f65270 */
[----:B------:R-:W-:Y:S01]  /*1720*/  @!P1 FSEL R23, R22, -1.875, !P3 ;  /* 0xbff0000016179808 */ /* 0x000fe20005800000 */
[----:B------:R-:W-:-:S04]  /*1730*/  @!P1 IMAD.MOV.U32 R22, RZ, RZ, RZ ;  /* 0x000000ffff169224 */ /* 0x000fc800078e00ff */
[----:B------:R-:W1:Y:S01]  /*1740*/  @!P1 F2I.F64.TRUNC R27, R22 ;  /* 0x00000016001b9311 */ /* 0x000e62000030d100 */
[C---:B------:R-:W-:Y:S02]  /*1750*/  @!P2 IADD3 R8, P4, PT, R21.reuse, R3, RZ ;  /* 0x000000031508a210 */ /* 0x040fe40007f9e0ff */
[----:B0-----:R-:W-:Y:S01]  /*1760*/  @!P2 IADD3 R14, P3, PT, R21, R2, RZ ;  /* 0x00000002150ea210 */ /* 0x001fe20007f7e0ff */
[----:B------:R-:W-:-:S04]  /*1770*/  @!P1 IMAD.WIDE R12, R17, 0x4, R10 ;  /* 0x00000004110c9825 */ /* 0x000fc800078e020a */
[C---:B------:R-:W-:Y:S02]  /*1780*/  @!P2 IMAD.X R9, R20.reuse, 0x1, R5, P4 ;  /* 0x000000011409a824 */ /* 0x040fe400020e0605 */
[----:B------:R-:W-:Y:S01]  /*1790*/  @!P2 IMAD.X R15, R20, 0x1, R4, P3 ;  /* 0x00000001140fa824 */ /* 0x000fe200018e0604 */
[----:B-1----:R0:W-:Y:S04]  /*17a0*/  @!P1 STG.E desc[UR4][R12.64], R27 ;  /* 0x0000001b0c009986 */ /* 0x0021e8000c101904 */
        /* <DEDUP_REMOVED lines=18> */
[----:B------:R-:W-:-:S02]  /*18d0*/  @!P1 IMAD.MOV.U32 R20, RZ, RZ, 0x40000000 ;  /* 0x40000000ff149424 */ /* 0x000fc400078e00ff */
[----:B------:R-:W-:Y:S02]  /*18e0*/  @!P1 IMAD.MOV.U32 R22, RZ, RZ, RZ ;  /* 0x000000ffff169224 */ /* 0x000fe400078e00ff */
[----:B------:R-:W-:Y:S01]  /*18f0*/  VIADD R19, R19, 0x4 ;  /* 0x0000000413137836 */ /* 0x000fe20000000000 */
[----:B--2---:R-:W-:-:S04]  /*1900*/  @!P1 ISETP.NE.AND P2, PT, R12, R15, PT ;  /* 0x0000000f0c00920c */ /* 0x004fc80003f45270 */
[----:B------:R-:W-:-:S06]  /*1910*/  @!P1 FSEL R23, R20, -1.875, !P2 ;  /* 0xbff0000014179808 */ /* 0x000fcc0005000000 */
[----:B------:R-:W0:Y:S01]  /*1920*/  @!P1 F2I.F64.TRUNC R23, R22 ;  /* 0x0000001600179311 */ /* 0x000e22000030d100 */
[----:B------:R-:W-:-:S05]  /*1930*/  @!P1 IMAD.WIDE R20, R7, 0x4, R10 ;  /* 0x0000000407149825 */ /* 0x000fca00078e020a */
[----:B0-----:R1:W-:Y:S02]  /*1940*/  @!P1 STG.E desc[UR4][R20.64], R23 ;  /* 0x0000001714009986 */ /* 0x0013e4000c101904 */
.L_x_270:
[----:B------:R-:W-:Y:S05]  /*1950*/  @!P0 EXIT ;  /* 0x000000000000894d */ /* 0x000fea0003800000 */
[----:B------:R-:W-:Y:S02]  /*1960*/  ISETP.NE.AND P1, PT, R16, 0x1, PT ;  /* 0x000000011000780c */ /* 0x000fe40003f25270 */
[----:B------:R-:W-:-:S04]  /*1970*/  LOP3.LUT R6, R6, 0x1, RZ, 0xc0, !PT ;  /* 0x0000000106067812 */ /* 0x000fc800078ec0ff */
[----:B------:R-:W-:-:S07]  /*1980*/  ISETP.NE.U32.AND P0, PT, R6, 0x1, PT ;  /* 0x000000010600780c */ /* 0x000fce0003f05070 */
[----:B------:R-:W-:Y:S06]  /*1990*/  @!P1 BRA `(.L_x_271) ;  /* 0x0000000000849947 */ /* 0x000fec0003800000 */
[----:B-1----:R-:W-:-:S05]  /*19a0*/  IMAD R23, R19, 0x80, R0 ;  /* 0x0000008013177824 */ /* 0x002fca00078e0200 */
[----:B------:R-:W-:-:S13]  /*19b0*/  ISETP.GE.AND P1, PT, R23, R18, PT ;  /* 0x000000121700720c */ /* 0x000fda0003f26270 */
[----:B------:R-:W-:Y:S02]  /*19c0*/  @!P1 SHF.R.S32.HI R8, RZ, 0x1f, R23 ;  /* 0x0000001fff089819 */ /* 0x000fe40000011417 */
[C---:B------:R-:W-:Y:S02]  /*19d0*/  @!P1 IADD3 R14, P3, PT, R23.reuse, R3, RZ ;  /* 0x00000003170e9210 */ /* 0x040fe40007f7e0ff */
[----:B------:R-:W-:-:S03]  /*19e0*/  @!P1 IADD3 R6, P2, PT, R23, R2, RZ ;  /* 0x0000000217069210 */ /* 0x000fc60007f5e0ff */
[C---:B0-----:R-:W-:Y:S02]  /*19f0*/  @!P1 IMAD.X R15, R8.reuse, 0x1, R5, P3 ;  /* 0x00000001080f9824 */ /* 0x041fe400018e0605 */
        /* <DEDUP_REMOVED lines=17> */
[----:B------:R-:W3:Y:S04]  /*1b10*/  @!P2 LDG.E.U8 R8, desc[UR4][R8.64] ;  /* 0x000000040808a981 */ /* 0x000ee8000c1e1100 */
[----:B------:R-:W3:Y:S01]  /*1b20*/  @!P2 LDG.E.U8 R7, desc[UR4][R6.64] ;  /* 0x000000040607a981 */ /* 0x000ee2000c1e1100 */
[----:B------:R-:W-:-:S02]  /*1b30*/  @!P2 IMAD.MOV.U32 R12, RZ, RZ, 0x40000000 ;  /* 0x40000000ff0ca424 */ /* 0x000fc400078e00ff */
[----:B------:R-:W-:Y:S02]  /*1b40*/  @!P2 IMAD.MOV.U32 R16, RZ, RZ, RZ ;  /* 0x000000ffff10a224 */ /* 0x000fe400078e00ff */
[----:B------:R-:W-:Y:S01]  /*1b50*/  VIADD R19, R19, 0x2 ;  /* 0x0000000213137836 */ /* 0x000fe20000000000 */
[----:B---3--:R-:W-:-:S04]  /*1b60*/  @!P2 ISETP.NE.AND P1, PT, R8, R7, PT ;  /* 0x000000070800a20c */ /* 0x008fc80003f25270 */
[----:B------:R-:W-:-:S06]  /*1b70*/  @!P2 FSEL R17, R12, -1.875, !P1 ;  /* 0xbff000000c11a808 */ /* 0x000fcc0004800000 */
[----:B------:R-:W0:Y:S01]  /*1b80*/  @!P2 F2I.F64.TRUNC R17, R16 ;  /* 0x000000100011a311 */ /* 0x000e22000030d100 */
[----:B------:R-:W-:-:S05]  /*1b90*/  @!P2 IMAD.WIDE R12, R13, 0x4, R10 ;  /* 0x000000040d0ca825 */ /* 0x000fca00078e020a */
[----:B0-----:R2:W-:Y:S02]  /*1ba0*/  @!P2 STG.E desc[UR4][R12.64], R17 ;  /* 0x000000110c00a986 */ /* 0x0015e4000c101904 */
.L_x_271:
[----:B------:R-:W-:Y:S05]  /*1bb0*/  @P0 EXIT ;  /* 0x000000000000094d */ /* 0x000fea0003800000 */
[----:B------:R-:W-:-:S05]  /*1bc0*/  IMAD R19, R19, 0x80, R0 ;  /* 0x0000008013137824 */ /* 0x000fca00078e0200 */
[----:B------:R-:W-:-:S13]  /*1bd0*/  ISETP.GE.AND P0, PT, R19, R18, PT ;  /* 0x000000121300720c */ /* 0x000fda0003f06270 */
[----:B------:R-:W-:Y:S05]  /*1be0*/  @P0 EXIT ;  /* 0x000000000000094d */ /* 0x000fea0003800000 */
        /* <DEDUP_REMOVED lines=15> */
.L_x_272:
        /* <DEDUP_REMOVED lines=10> */
.L_x_283:


//--------------------- .text._ZN3cub18CUB_300001_SM_10006detail11EmptyKernelIvEEvv --------------------------
	.section	.text._ZN3cub18CUB_300001_SM_10006detail11EmptyKernelIvEEvv,"ax",@progbits
	.align	128
        .global         _ZN3cub18CUB_300001_SM_10006detail11EmptyKernelIvEEvv
        .type           _ZN3cub18CUB_300001_SM_10006detail11EmptyKernelIvEEvv,@function
        .size           _ZN3cub18CUB_300001_SM_10006detail11EmptyKernelIvEEvv,(.L_x_284 - _ZN3cub18CUB_300001_SM_10006detail11EmptyKernelIvEEvv)
        .other          _ZN3cub18CUB_300001_SM_10006detail11EmptyKernelIvEEvv,@"STO_CUDA_ENTRY STV_DEFAULT"
_ZN3cub18CUB_300001_SM_10006detail11EmptyKernelIvEEvv:
.text._ZN3cub18CUB_300001_SM_10006detail11EmptyKernelIvEEvv:
[----:B------:R-:W-:Y:S01]  /*0000*/  LDC R1, c[0x0][0x37c] ;  /* 0x0000df00ff017b82 */ /* 0x000fe20000000800 */
[----:B------:R-:W-:Y:S05]  /*0010*/  EXIT ;  /* 0x000000000000794d */ /* 0x000fea0003800000 */
.L_x_273:
        /* <DEDUP_REMOVED lines=14> */
.L_x_284:


//--------------------- .nv.shared._ZN3cub18CUB_300001_SM_10006detail6reduce28DeviceReduceSingleTileKernelINS2_10policy_hubIiyN4cuda3std3__44plusIiEEE10Policy1000EPiSC_iS9_iiNS7_10__identityEEEvT0_T1_T2_T3_T4_T6_ --------------------------
	.section	.nv.shared._ZN3cub18CUB_300001_SM_10006detail6reduce28DeviceReduceSingleTileKernelINS2_10policy_hubIiyN4cuda3std3__44plusIiEEE10Policy1000EPiSC_iS9_iiNS7_10__identityEEEvT0_T1_T2_T3_T4_T6_,"aw",@nobits
	.sectionflags	@""
	.align	4
.nv.shared._ZN3cub18CUB_300001_SM_10006detail6reduce28DeviceReduceSingleTileKernelINS2_10policy_hubIiyN4cuda3std3__44plusIiEEE10Policy1000EPiSC_iS9_iiNS7_10__identityEEEvT0_T1_T2_T3_T4_T6_:
	.zero		1068


//--------------------- .nv.shared.reserved.0     --------------------------
	.section	.nv.shared.reserved.0,"aw",@nobits
	.weak		__nv_reservedSMEM_offset_0_alias
	.size		__nv_reservedSMEM_offset_0_alias, 0, 64
	.other		__nv_reservedSMEM_offset_0_alias,@"STO_CUDA_RESERVED_SHARED STV_DEFAULT"
__nv_reservedSMEM_offset_0_alias:
	.zero		0
	.zero		64


//--------------------- .nv.global                --------------------------
	.section	.nv.global,"aw",@nobits
.nv.global:
	.type		_ZN34_INTERNAL_5e62ef16_4_k_cu_8b090afc6thrust24THRUST_300001_SM_1000_NS3seqE,@object
	.size		_ZN34_INTERNAL_5e62ef16_4_k_cu_8b090afc6thrust24THRUST_300001_SM_1000_NS3seqE,(_ZN34_INTERNAL_5e62ef16_4_k_cu_8b090afc4cuda3std3__48in_placeE - _ZN34_INTERNAL_5e62ef16_4_k_cu_8b090afc6thrust24THRUST_300001_SM_1000_NS3seqE)
_ZN34_INTERNAL_5e62ef16_4_k_cu_8b090afc6thrust24THRUST_300001_SM_1000_NS3seqE:
	.zero		1
	.type		_ZN34_INTERNAL_5e62ef16_4_k_cu_8b090afc4cuda3std3__48in_placeE,@object
	.size		_ZN34_INTERNAL_5e62ef16_4_k_cu_8b090afc4cuda3std3__48in_placeE,(_ZN34_INTERNAL_5e62ef16_4_k_cu_8b090afc4cuda3std6ranges3__45__cpo4sizeE - _ZN34_INTERNAL_5e62ef16_4_k_cu_8b090afc4cuda3std3__48in_placeE)
_ZN34_INTERNAL_5e62ef16_4_k_cu_8b090afc4cuda3std3__48in_placeE:
	.zero		1
	.type		_ZN34_INTERNAL_5e62ef16_4_k_cu_8b090afc4cuda3std6ranges3__45__cpo4sizeE,@object
	.size		_ZN34_INTERNAL_5e62ef16_4_k_cu_8b090afc4cuda3std6ranges3__45__cpo4sizeE,(_ZN34_INTERNAL_5e62ef16_4_k_cu_8b090afc6thrust24THRUST_300001_SM_1000_NS12placeholders2_3E - _ZN34_INTERNAL_5e62ef16_4_k_cu_8b090afc4cuda3std6ranges3__45__cpo4sizeE)
_ZN34_INTERNAL_5e62ef16_4_k_cu_8b090afc4cuda3std6ranges3__45__cpo4sizeE:
	.zero		1
	.type		_ZN34_INTERNAL_5e62ef16_4_k_cu_8b090afc6thrust24THRUST_300001_SM_1000_NS12placeholders2_3E,@object
	.size		_ZN34_INTERNAL_5e62ef16_4_k_cu_8b090afc6thrust24THRUST_300001_SM_1000_NS12placeholders2_3E,(_ZN34_INTERNAL_5e62ef16_4_k_cu_8b090afc4cuda3std3__45__cpo6cbeginE - _ZN34_INTERNAL_5e62ef16_4_k_cu_8b090afc6thrust24THRUST_300001_SM_1000_NS12placeholders2_3E)
_ZN34_INTERNAL_5e62ef16_4_k_cu_8b090afc6thrust24THRUST_300001_SM_1000_NS12placeholders2_3E:
	.zero		1
	.type		_ZN34_INTERNAL_5e62ef16_4_k_cu_8b090afc4cuda3std3__45__cpo6cbeginE,@object
	.size		_ZN34_INTERNAL_5e62ef16_4_k_cu_8b090afc4cuda3std3__45__cpo6cbeginE,(_ZN34_INTERNAL_5e62ef16_4_k_cu_8b090afc4cuda3std6ranges3__45__cpo6cbeginE - _ZN34_INTERNAL_5e62ef16_4_k_cu_8b090afc4cuda3std3__45__cpo6cbeginE)
_ZN34_INTERNAL_5e62ef16_4_k_cu_8b090afc4cuda3std3__45__cpo6cbeginE:
	.zero		1
	.type		_ZN34_INTERNAL_5e62ef16_4_k_cu_8b090afc4cuda3std6ranges3__45__cpo6cbeginE,@object
	.size		_ZN34_INTERNAL_5e62ef16_4_k_cu_8b090afc4cuda3std6ranges3__45__cpo6cbeginE,(_ZN34_INTERNAL_5e62ef16_4_k_cu_8b090afc6thrust24THRUST_300001_SM_1000_NS12placeholders2_7E - _ZN34_INTERNAL_5e62ef16_4_k_cu_8b090afc4cuda3std6ranges3__45__cpo6cbeginE)
_ZN34_INTERNAL_5e62ef16_4_k_cu_8b090afc4cuda3std6ranges3__45__cpo6cbeginE:
	.zero		1
	.type		_ZN34_INTERNAL_5e62ef16_4_k_cu_8b090afc6thrust24THRUST_300001_SM_1000_NS12placeholders2_7E,@object
	.size		_ZN34_INTERNAL_5e62ef16_4_k_cu_8b090afc6thrust24THRUST_300001_SM_1000_NS12placeholders2_7E,(_ZN34_INTERNAL_5e62ef16_4_k_cu_8b090afc4cuda3std3__45__cpo7crbeginE - _ZN34_INTERNAL_5e62ef16_4_k_cu_8b090afc6thrust24THRUST_300001_SM_1000_NS12placeholders2_7E)
_ZN34_INTERNAL_5e62ef16_4_k_cu_8b090afc6thrust24THRUST_300001_SM_1000_NS12placeholders2_7E:
	.zero		1
	.type		_ZN34_INTERNAL_5e62ef16_4_k_cu_8b090afc4cuda3std3__45__cpo7crbeginE,@object
	.size		_ZN34_INTERNAL_5e62ef16_4_k_cu_8b090afc4cuda3std3__45__cpo7crbeginE,(_ZN34_INTERNAL_5e62ef16_4_k_cu_8b090afc4cuda3std6ranges3__45__cpo4nextE - _ZN34_INTERNAL_5e62ef16_4_k_cu_8b090afc4cuda3std3__45__cpo7crbeginE)
_ZN34_INTERNAL_5e62ef16_4_k_cu_8b090afc4cuda3std3__45__cpo7crbeginE:
	.zero		1
	.type		_ZN34_INTERNAL_5e62ef16_4_k_cu_8b090afc4cuda3std6ranges3__45__cpo4nextE,@object
	.size		_ZN34_INTERNAL_5e62ef16_4_k_cu_8b090afc4cuda3std6ranges3__45__cpo4nextE,(_ZN34_INTERNAL_5e62ef16_4_k_cu_8b090afc4cuda3std6ranges3__45__cpo4swapE - _ZN34_INTERNAL_5e62ef16_4_k_cu_8b090afc4cuda3std6ranges3__45__cpo4nextE)
_ZN34_INTERNAL_5e62ef16_4_k_cu_8b090afc4cuda3std6ranges3__45__cpo4nextE:
	.zero		1
	.type		_ZN34_INTERNAL_5e62ef16_4_k_cu_8b090afc4cuda3std6ranges3__45__cpo4swapE,@object
	.size		_ZN34_INTERNAL_5e62ef16_4_k_cu_8b090afc4cuda3std6ranges3__45__cpo4swapE,(_ZN34_INTERNAL_5e62ef16_4_k_cu_8b090afc6thrust24THRUST_300001_SM_1000_NS8cuda_cub10par_nosyncE - _ZN34_INTERNAL_5e62ef16_4_k_cu_8b090afc4cuda3std6ranges3__45__cpo4swapE)
_ZN34_INTERNAL_5e62ef16_4_k_cu_8b090afc4cuda3std6ranges3__45__cpo4swapE:
	.zero		1
	.type		_ZN34_INTERNAL_5e62ef16_4_k_cu_8b090afc6thrust24THRUST_300001_SM_1000_NS8cuda_cub10par_nosyncE,@object
	.size		_ZN34_INTERNAL_5e62ef16_4_k_cu_8b090afc6thrust24THRUST_300001_SM_1000_NS8cuda_cub10par_nosyncE,(_ZN34_INTERNAL_5e62ef16_4_k_cu_8b090afc6thrust24THRUST_300001_SM_1000_NS12placeholders2_9E - _ZN34_INTERNAL_5e62ef16_4_k_cu_8b090afc6thrust24THRUST_300001_SM_1000_NS8cuda_cub10par_nosyncE)
_ZN34_INTERNAL_5e62ef16_4_k_cu_8b090afc6thrust24THRUST_300001_SM_1000_NS8cuda_cub10par_nosyncE:
	.zero		1
	.type		_ZN34_INTERNAL_5e62ef16_4_k_cu_8b090afc6thrust24THRUST_300001_SM_1000_NS12placeholders2_9E,@object
	.size		_ZN34_INTERNAL_5e62ef16_4_k_cu_8b090afc6thrust24THRUST_300001_SM_1000_NS12placeholders2_9E,(_ZN34_INTERNAL_5e62ef16_4_k_cu_8b090afc4cuda3std3__436_GLOBAL__N__5e62ef16_4_k_cu_8b090afc6ignoreE - _ZN34_INTERNAL_5e62ef16_4_k_cu_8b090afc6thrust24THRUST_300001_SM_1000_NS12placeholders2_9E)
_ZN34_INTERNAL_5e62ef16_4_k_cu_8b090afc6thrust24THRUST_300001_SM_1000_NS12placeholders2_9E:
	.zero		1
	.type		_ZN34_INTERNAL_5e62ef16_4_k_cu_8b090afc4cuda3std3__436_GLOBAL__N__5e62ef16_4_k_cu_8b090afc6ignoreE,@object
	.size		_ZN34_INTERNAL_5e62ef16_4_k_cu_8b090afc4cuda3std3__436_GLOBAL__N__5e62ef16_4_k_cu_8b090afc6ignoreE,(_ZN34_INTERNAL_5e62ef16_4_k_cu_8b090afc4cuda3std6ranges3__45__cpo4dataE - _ZN34_INTERNAL_5e62ef16_4_k_cu_8b090afc4cuda3std3__436_GLOBAL__N__5e62ef16_4_k_cu_8b090afc6ignoreE)
_ZN34_INTERNAL_5e62ef16_4_k_cu_8b090afc4cuda3std3__436_GLOBAL__N__5e62ef16_4_k_cu_8b090afc6ignoreE:
	.zero		1
	.type		_ZN34_INTERNAL_5e62ef16_4_k_cu_8b090afc4cuda3std6ranges3__45__cpo4dataE,@object
	.size		_ZN34_INTERNAL_5e62ef16_4_k_cu_8b090afc4cuda3std6ranges3__45__cpo4dataE,(_ZN34_INTERNAL_5e62ef16_4_k_cu_8b090afc6thrust24THRUST_300001_SM_1000_NS12placeholders2_1E - _ZN34_INTERNAL_5e62ef16_4_k_cu_8b090afc4cuda3std6ranges3__45__cpo4dataE)
_ZN34_INTERNAL_5e62ef16_4_k_cu_8b090afc4cuda3std6ranges3__45__cpo4dataE:
	.zero		1
	.type		_ZN34_INTERNAL_5e62ef16_4_k_cu_8b090afc6thrust24THRUST_300001_SM_1000_NS12placeholders2_1E,@object
	.size		_ZN34_INTERNAL_5e62ef16_4_k_cu_8b090afc6thrust24THRUST_300001_SM_1000_NS12placeholders2_1E,(_ZN34_INTERNAL_5e62ef16_4_k_cu_8b090afc4cuda3std3__45__cpo5beginE - _ZN34_INTERNAL_5e62ef16_4_k_cu_8b090afc6thrust24THRUST_300001_SM_1000_NS12placeholders2_1E)
_ZN34_INTERNAL_5e62ef16_4_k_cu_8b090afc6thrust24THRUST_300001_SM_1000_NS12placeholders2_1E:
	.zero		1
	.type		_ZN34_INTERNAL_5e62ef16_4_k_cu_8b090afc4cuda3std3__45__cpo5beginE,@object
	.size		_ZN34_INTERNAL_5e62ef16_4_k_cu_8b090afc4cuda3std3__45__cpo5beginE,(_ZN34_INTERNAL_5e62ef16_4_k_cu_8b090afc4cuda3std6ranges3__45__cpo5beginE - _ZN34_INTERNAL_5e62ef16_4_k_cu_8b090afc4cuda3std3__45__cpo5beginE)
_ZN34_INTERNAL_5e62ef16_4_k_cu_8b090afc4cuda3std3__45__cpo5beginE:
	.zero		1
	.type		_ZN34_INTERNAL_5e62ef16_4_k_cu_8b090afc4cuda3std6ranges3__45__cpo5beginE,@object
	.size		_ZN34_INTERNAL_5e62ef16_4_k_cu_8b090afc4cuda3std6ranges3__45__cpo5beginE,(_ZN34_INTERNAL_5e62ef16_4_k_cu_8b090afc6thrust24THRUST_300001_SM_1000_NS12placeholders2_5E - _ZN34_INTERNAL_5e62ef16_4_k_cu_8b090afc4cuda3std6ranges3__45__cpo5beginE)
_ZN34_INTERNAL_5e62ef16_4_k_cu_8b090afc4cuda3std6ranges3__45__cpo5beginE:
	.zero		1
	.type		_ZN34_INTERNAL_5e62ef16_4_k_cu_8b090afc6thrust24THRUST_300001_SM_1000_NS12placeholders2_5E,@object
	.size		_ZN34_INTERNAL_5e62ef16_4_k_cu_8b090afc6thrust24THRUST_300001_SM_1000_NS12placeholders2_5E,(_ZN34_INTERNAL_5e62ef16_4_k_cu_8b090afc4cuda3std3__45__cpo6rbeginE - _ZN34_INTERNAL_5e62ef16_4_k_cu_8b090afc6thrust24THRUST_300001_SM_1000_NS12placeholders2_5E)
_ZN34_INTERNAL_5e62ef16_4_k_cu_8b090afc6thrust24THRUST_300001_SM_1000_NS12placeholders2_5E:
	.zero		1
	.type		_ZN34_INTERNAL_5e62ef16_4_k_cu_8b090afc4cuda3std3__45__cpo6rbeginE,@object
	.size		_ZN34_INTERNAL_5e62ef16_4_k_cu_8b090afc4cuda3std3__45__cpo6rbeginE,(_ZN34_INTERNAL_5e62ef16_4_k_cu_8b090afc4cuda3std6ranges3__45__cpo7advanceE - _ZN34_INTERNAL_5e62ef16_4_k_cu_8b090afc4cuda3std3__45__cpo6rbeginE)
_ZN34_INTERNAL_5e62ef16_4_k_cu_8b090afc4cuda3std3__45__cpo6rbeginE:
	.zero		1
	.type		_ZN34_INTERNAL_5e62ef16_4_k_cu_8b090afc4cuda3std6ranges3__45__cpo7advanceE,@object
	.size		_ZN34_INTERNAL_5e62ef16_4_k_cu_8b090afc4cuda3std6ranges3__45__cpo7advanceE,(_ZN34_INTERNAL_5e62ef16_4_k_cu_8b090afc4cuda3std3__47nulloptE - _ZN34_INTERNAL_5e62ef16_4_k_cu_8b090afc4cuda3std6ranges3__45__cpo7advanceE)
_ZN34_INTERNAL_5e62ef16_4_k_cu_8b090afc4cuda3std6ranges3__45__cpo7advanceE:
	.zero		1
	.type		_ZN34_INTERNAL_5e62ef16_4_k_cu_8b090afc4cuda3std3__47nulloptE,@object
	.size		_ZN34_INTERNAL_5e62ef16_4_k_cu_8b090afc4cuda3std3__47nulloptE,(_ZN34_INTERNAL_5e62ef16_4_k_cu_8b090afc4cuda3std6ranges3__45__cpo8distanceE - _ZN34_INTERNAL_5e62ef16_4_k_cu_8b090afc4cuda3std3__47nulloptE)
_ZN34_INTERNAL_5e62ef16_4_k_cu_8b090afc4cuda3std3__47nulloptE:
	.zero		1
	.type		_ZN34_INTERNAL_5e62ef16_4_k_cu_8b090afc4cuda3std6ranges3__45__cpo8distanceE,@object
	.size		_ZN34_INTERNAL_5e62ef16_4_k_cu_8b090afc4cuda3std6ranges3__45__cpo8distanceE,(_ZN34_INTERNAL_5e62ef16_4_k_cu_8b090afc6thrust24THRUST_300001_SM_1000_NS12placeholders3_10E - _ZN34_INTERNAL_5e62ef16_4_k_cu_8b090afc4cuda3std6ranges3__45__cpo8distanceE)
_ZN34_INTERNAL_5e62ef16_4_k_cu_8b090afc4cuda3std6ranges3__45__cpo8distanceE:
	.zero		1
	.type		_ZN34_INTERNAL_5e62ef16_4_k_cu_8b090afc6thrust24THRUST_300001_SM_1000_NS12placeholders3_10E,@object
	.size		_ZN34_INTERNAL_5e62ef16_4_k_cu_8b090afc6thrust24THRUST_300001_SM_1000_NS12placeholders3_10E,(_ZN34_INTERNAL_5e62ef16_4_k_cu_8b090afc4cuda3std3__419piecewise_constructE - _ZN34_INTERNAL_5e62ef16_4_k_cu_8b090afc6thrust24THRUST_300001_SM_1000_NS12placeholders3_10E)
_ZN34_INTERNAL_5e62ef16_4_k_cu_8b090afc6thrust24THRUST_300001_SM_1000_NS12placeholders3_10E:
	.zero		1
	.type		_ZN34_INTERNAL_5e62ef16_4_k_cu_8b090afc4cuda3std3__419piecewise_constructE,@object
	.size		_ZN34_INTERNAL_5e62ef16_4_k_cu_8b090afc4cuda3std3__419piecewise_constructE,(_ZN34_INTERNAL_5e62ef16_4_k_cu_8b090afc4cuda3std6ranges3__45__cpo5cdataE - _ZN34_INTERNAL_5e62ef16_4_k_cu_8b090afc4cuda3std3__419piecewise_constructE)
_ZN34_INTERNAL_5e62ef16_4_k_cu_8b090afc4cuda3std3__419piecewise_constructE:
	.zero		1
	.type		_ZN34_INTERNAL_5e62ef16_4_k_cu_8b090afc4cuda3std6ranges3__45__cpo5cdataE,@object
	.size		_ZN34_INTERNAL_5e62ef16_4_k_cu_8b090afc4cuda3std6ranges3__45__cpo5cdataE,(_ZN34_INTERNAL_5e62ef16_4_k_cu_8b090afc6thrust24THRUST_300001_SM_1000_NS12placeholders2_2E - _ZN34_INTERNAL_5e62ef16_4_k_cu_8b090afc4cuda3std6ranges3__45__cpo5cdataE)
_ZN34_INTERNAL_5e62ef16_4_k_cu_8b090afc4cuda3std6ranges3__45__cpo5cdataE:
	.zero		1
	.type		_ZN34_INTERNAL_5e62ef16_4_k_cu_8b090afc6thrust24THRUST_300001_SM_1000_NS12placeholders2_2E,@object
	.size		_ZN34_INTERNAL_5e62ef16_4_k_cu_8b090afc6thrust24THRUST_300001_SM_1000_NS12placeholders2_2E,(_ZN34_INTERNAL_5e62ef16_4_k_cu_8b090afc4cuda3std3__45__cpo3endE - _ZN34_INTERNAL_5e62ef16_4_k_cu_8b090afc6thrust24THRUST_300001_SM_1000_NS12placeholders2_2E)
_ZN34_INTERNAL_5e62ef16_4_k_cu_8b090afc6thrust24THRUST_300001_SM_1000_NS12placeholders2_2E:
	.zero		1
	.type		_ZN34_INTERNAL_5e62ef16_4_k_cu_8b090afc4cuda3std3__45__cpo3endE,@object
	.size		_ZN34_INTERNAL_5e62ef16_4_k_cu_8b090afc4cuda3std3__45__cpo3endE,(_ZN34_INTERNAL_5e62ef16_4_k_cu_8b090afc4cuda3std6ranges3__45__cpo3endE - _ZN34_INTERNAL_5e62ef16_4_k_cu_8b090afc4cuda3std3__45__cpo3endE)
_ZN34_INTERNAL_5e62ef16_4_k_cu_8b090afc4cuda3std3__45__cpo3endE:
	.zero		1
	.type		_ZN34_INTERNAL_5e62ef16_4_k_cu_8b090afc4cuda3std6ranges3__45__cpo3endE,@object
	.size		_ZN34_INTERNAL_5e62ef16_4_k_cu_8b090afc4cuda3std6ranges3__45__cpo3endE,(_ZN34_INTERNAL_5e62ef16_4_k_cu_8b090afc6thrust24THRUST_300001_SM_1000_NS12placeholders2_6E - _ZN34_INTERNAL_5e62ef16_4_k_cu_8b090afc4cuda3std6ranges3__45__cpo3endE)
_ZN34_INTERNAL_5e62ef16_4_k_cu_8b090afc4cuda3std6ranges3__45__cpo3endE:
	.zero		1
	.type		_ZN34_INTERNAL_5e62ef16_4_k_cu_8b090afc6thrust24THRUST_300001_SM_1000_NS12placeholders2_6E,@object
	.size		_ZN34_INTERNAL_5e62ef16_4_k_cu_8b090afc6thrust24THRUST_300001_SM_1000_NS12placeholders2_6E,(_ZN34_INTERNAL_5e62ef16_4_k_cu_8b090afc4cuda3std3__45__cpo4rendE - _ZN34_INTERNAL_5e62ef16_4_k_cu_8b090afc6thrust24THRUST_300001_SM_1000_NS12placeholders2_6E)
_ZN34_INTERNAL_5e62ef16_4_k_cu_8b090afc6thrust24THRUST_300001_SM_1000_NS12placeholders2_6E:
	.zero		1
	.type		_ZN34_INTERNAL_5e62ef16_4_k_cu_8b090afc4cuda3std3__45__cpo4rendE,@object
	.size		_ZN34_INTERNAL_5e62ef16_4_k_cu_8b090afc4cuda3std3__45__cpo4rendE,(_ZN34_INTERNAL_5e62ef16_4_k_cu_8b090afc4cuda3std6ranges3__45__cpo9iter_swapE - _ZN34_INTERNAL_5e62ef16_4_k_cu_8b090afc4cuda3std3__45__cpo4rendE)
_ZN34_INTERNAL_5e62ef16_4_k_cu_8b090afc4cuda3std3__45__cpo4rendE:
	.zero		1
	.type		_ZN34_INTERNAL_5e62ef16_4_k_cu_8b090afc4cuda3std6ranges3__45__cpo9iter_swapE,@object
	.size		_ZN34_INTERNAL_5e62ef16_4_k_cu_8b090afc4cuda3std6ranges3__45__cpo9iter_swapE,(_ZN34_INTERNAL_5e62ef16_4_k_cu_8b090afc4cuda3std3__48unexpectE - _ZN34_INTERNAL_5e62ef16_4_k_cu_8b090afc4cuda3std6ranges3__45__cpo9iter_swapE)
_ZN34_INTERNAL_5e62ef16_4_k_cu_8b090afc4cuda3std6ranges3__45__cpo9iter_swapE:
	.zero		1
	.type		_ZN34_INTERNAL_5e62ef16_4_k_cu_8b090afc4cuda3std3__48unexpectE,@object
	.size		_ZN34_INTERNAL_5e62ef16_4_k_cu_8b090afc4cuda3std3__48unexpectE,(_ZN34_INTERNAL_5e62ef16_4_k_cu_8b090afc6thrust24THRUST_300001_SM_1000_NS8cuda_cub3parE - _ZN34_INTERNAL_5e62ef16_4_k_cu_8b090afc4cuda3std3__48unexpectE)
_ZN34_INTERNAL_5e62ef16_4_k_cu_8b090afc4cuda3std3__48unexpectE:
	.zero		1
	.type		_ZN34_INTERNAL_5e62ef16_4_k_cu_8b090afc6thrust24THRUST_300001_SM_1000_NS8cuda_cub3parE,@object
	.size		_ZN34_INTERNAL_5e62ef16_4_k_cu_8b090afc6thrust24THRUST_300001_SM_1000_NS8cuda_cub3parE,(_ZN34_INTERNAL_5e62ef16_4_k_cu_8b090afc6thrust24THRUST_300001_SM_1000_NS12placeholders2_4E - _ZN34_INTERNAL_5e62ef16_4_k_cu_8b090afc6thrust24THRUST_300001_SM_1000_NS8cuda_cub3parE)
_ZN34_INTERNAL_5e62ef16_4_k_cu_8b090afc6thrust24THRUST_300001_SM_1000_NS8cuda_cub3parE:
	.zero		1
	.type		_ZN34_INTERNAL_5e62ef16_4_k_cu_8b090afc6thrust24THRUST_300001_SM_1000_NS12placeholders2_4E,@object
	.size		_ZN34_INTERNAL_5e62ef16_4_k_cu_8b090afc6thrust24THRUST_300001_SM_1000_NS12placeholders2_4E,(_ZN34_INTERNAL_5e62ef16_4_k_cu_8b090afc4cuda3std3__45__cpo4cendE - _ZN34_INTERNAL_5e62ef16_4_k_cu_8b090afc6thrust24THRUST_300001_SM_1000_NS12placeholders2_4E)
_ZN34_INTERNAL_5e62ef16_4_k_cu_8b090afc6thrust24THRUST_300001_SM_1000_NS12placeholders2_4E:
	.zero		1
	.type		_ZN34_INTERNAL_5e62ef16_4_k_cu_8b090afc4cuda3std3__45__cpo4cendE,@object
	.size		_ZN34_INTERNAL_5e62ef16_4_k_cu_8b090afc4cuda3std3__45__cpo4cendE,(_ZN34_INTERNAL_5e62ef16_4_k_cu_8b090afc4cuda3std6ranges3__45__cpo4cendE - _ZN34_INTERNAL_5e62ef16_4_k_cu_8b090afc4cuda3std3__45__cpo4cendE)
_ZN34_INTERNAL_5e62ef16_4_k_cu_8b090afc4cuda3std3__45__cpo4cendE:
	.zero		1
	.type		_ZN34_INTERNAL_5e62ef16_4_k_cu_8b090afc4cuda3std6ranges3__45__cpo4cendE,@object
	.size		_ZN34_INTERNAL_5e62ef16_4_k_cu_8b090afc4cuda3std6ranges3__45__cpo4cendE,(_ZN34_INTERNAL_5e62ef16_4_k_cu_8b090afc4cuda3std3__420unreachable_sentinelE - _ZN34_INTERNAL_5e62ef16_4_k_cu_8b090afc4cuda3std6ranges3__45__cpo4cendE)
_ZN34_INTERNAL_5e62ef16_4_k_cu_8b090afc4cuda3std6ranges3__45__cpo4cendE:
	.zero		1
	.type		_ZN34_INTERNAL_5e62ef16_4_k_cu_8b090afc4cuda3std3__420unreachable_sentinelE,@object
	.size		_ZN34_INTERNAL_5e62ef16_4_k_cu_8b090afc4cuda3std3__420unreachable_sentinelE,(_ZN34_INTERNAL_5e62ef16_4_k_cu_8b090afc4cuda3std6ranges3__45__cpo5ssizeE - _ZN34_INTERNAL_5e62ef16_4_k_cu_8b090afc4cuda3std3__420unreachable_sentinelE)
_ZN34_INTERNAL_5e62ef16_4_k_cu_8b090afc4cuda3std3__420unreachable_sentinelE:
	.zero		1
	.type		_ZN34_INTERNAL_5e62ef16_4_k_cu_8b090afc4cuda3std6ranges3__45__cpo5ssizeE,@object
	.size		_ZN34_INTERNAL_5e62ef16_4_k_cu_8b090afc4cuda3std6ranges3__45__cpo5ssizeE,(_ZN34_INTERNAL_5e62ef16_4_k_cu_8b090afc6thrust24THRUST_300001_SM_1000_NS12placeholders2_8E - _ZN34_INTERNAL_5e62ef16_4_k_cu_8b090afc4cuda3std6ranges3__45__cpo5ssizeE)
_ZN34_INTERNAL_5e62ef16_4_k_cu_8b090afc4cuda3std6ranges3__45__cpo5ssizeE:
	.zero		1
	.type		_ZN34_INTERNAL_5e62ef16_4_k_cu_8b090afc6thrust24THRUST_300001_SM_1000_NS12placeholders2_8E,@object
	.size		_ZN34_INTERNAL_5e62ef16_4_k_cu_8b090afc6thrust24THRUST_300001_SM_1000_NS12placeholders2_8E,(_ZN34_INTERNAL_5e62ef16_4_k_cu_8b090afc4cuda3std3__45__cpo5crendE - _ZN34_INTERNAL_5e62ef16_4_k_cu_8b090afc6thrust24THRUST_300001_SM_1000_NS12placeholders2_8E)
_ZN34_INTERNAL_5e62ef16_4_k_cu_8b090afc6thrust24THRUST_300001_SM_1000_NS12placeholders2_8E:
	.zero		1
	.type		_ZN34_INTERNAL_5e62ef16_4_k_cu_8b090afc4cuda3std3__45__cpo5crendE,@object
	.size		_ZN34_INTERNAL_5e62ef16_4_k_cu_8b090afc4cuda3std3__45__cpo5crendE,(_ZN34_INTERNAL_5e62ef16_4_k_cu_8b090afc4cuda3std6ranges3__45__cpo4prevE - _ZN34_INTERNAL_5e62ef16_4_k_cu_8b090afc4cuda3std3__45__cpo5crendE)
_ZN34_INTERNAL_5e62ef16_4_k_cu_8b090afc4cuda3std3__45__cpo5crendE:
	.zero		1
	.type		_ZN34_INTERNAL_5e62ef16_4_k_cu_8b090afc4cuda3std6ranges3__45__cpo4prevE,@object
	.size		_ZN34_INTERNAL_5e62ef16_4_k_cu_8b090afc4cuda3std6ranges3__45__cpo4prevE,(_ZN34_INTERNAL_5e62ef16_4_k_cu_8b090afc4cuda3std6ranges3__45__cpo9iter_moveE - _ZN34_INTERNAL_5e62ef16_4_k_cu_8b090afc4cuda3std6ranges3__45__cpo4prevE)
_ZN34_INTERNAL_5e62ef16_4_k_cu_8b090afc4cuda3std6ranges3__45__cpo4prevE:
	.zero		1
	.type		_ZN34_INTERNAL_5e62ef16_4_k_cu_8b090afc4cuda3std6ranges3__45__cpo9iter_moveE,@object
	.size		_ZN34_INTERNAL_5e62ef16_4_k_cu_8b090afc4cuda3std6ranges3__45__cpo9iter_moveE,(_ZN34_INTERNAL_5e62ef16_4_k_cu_8b090afc6thrust24THRUST_300001_SM_1000_NS6system6detail10sequential3seqE - _ZN34_INTERNAL_5e62ef16_4_k_cu_8b090afc4cuda3std6ranges3__45__cpo9iter_moveE)
_ZN34_INTERNAL_5e62ef16_4_k_cu_8b090afc4cuda3std6ranges3__45__cpo9iter_moveE:
	.zero		1
	.type		_ZN34_INTERNAL_5e62ef16_4_k_cu_8b090afc6thrust24THRUST_300001_SM_1000_NS6system6detail10sequential3seqE,@object
	.size		_ZN34_INTERNAL_5e62ef16_4_k_cu_8b090afc6thrust24THRUST_300001_SM_1000_NS6system6detail10sequential3seqE,(.L_31 - _ZN34_INTERNAL_5e62ef16_4_k_cu_8b090afc6thrust24THRUST_300001_SM_1000_NS6system6detail10sequential3seqE)
_ZN34_INTERNAL_5e62ef16_4_k_cu_8b090afc6thrust24THRUST_300001_SM_1000_NS6system6detail10sequential3seqE:
	.zero		1
.L_31:


//--------------------- .nv.shared._ZN3cub18CUB_300001_SM_10006detail6reduce18DeviceReduceKernelINS2_10policy_hubIiyN4cuda3std3__44plusIiEEE10Policy1000EN6thrust24THRUST_300001_SM_1000_NS6detail15normal_iteratorINSD_10device_ptrIiEEEEyS9_iNS7_10__identityEEEvT0_PT3_T1_NS0_13GridEvenShareISN_EET2_T4_ --------------------------
	.section	.nv.shared._ZN3cub18CUB_300001_SM_10006detail6reduce18DeviceReduceKernelINS2_10policy_hubIiyN4cuda3std3__44plusIiEEE10Policy1000EN6thrust24THRUST_300001_SM_1000_NS6detail15normal_iteratorINSD_10device_ptrIiEEEEyS9_iNS7_10__identityEEEvT0_PT3_T1_NS0_13GridEvenShareISN_EET2_T4_,"aw",@nobits
	.sectionflags	@""
	.align	4
.nv.shared._ZN3cub18CUB_300001_SM_10006detail6reduce18DeviceReduceKernelINS2_10policy_hubIiyN4cuda3std3__44plusIiEEE10Policy1000EN6thrust24THRUST_300001_SM_1000_NS6detail15normal_iteratorINSD_10device_ptrIiEEEEyS9_iNS7_10__identityEEEvT0_PT3_T1_NS0_13GridEvenShareISN_EET2_T4_:
	.zero		1068


//--------------------- .nv.shared._ZN3cub18CUB_300001_SM_10006detail6reduce28DeviceReduceSingleTileKernelINS2_10policy_hubIiyN4cuda3std3__44plusIiEEE10Policy1000EN6thrust24THRUST_300001_SM_1000_NS6detail15normal_iteratorINSD_10device_ptrIiEEEEPiyS9_iiNS7_10__identityEEEvT0_T1_T2_T3_T4_T6_ --------------------------
	.section	.nv.shared._ZN3cub18CUB_300001_SM_10006detail6reduce28DeviceReduceSingleTileKernelINS2_10policy_hubIiyN4cuda3std3__44plusIiEEE10Policy1000EN6thrust24THRUST_300001_SM_1000_NS6detail15normal_iteratorINSD_10device_ptrIiEEEEPiyS9_iiNS7_10__identityEEEvT0_T1_T2_T3_T4_T6_,"aw",@nobits
	.sectionflags	@""
	.align	4
.nv.shared._ZN3cub18CUB_300001_SM_10006detail6reduce28DeviceReduceSingleTileKernelINS2_10policy_hubIiyN4cuda3std3__44plusIiEEE10Policy1000EN6thrust24THRUST_300001_SM_1000_NS6detail15normal_iteratorINSD_10device_ptrIiEEEEPiyS9_iiNS7_10__identityEEEvT0_T1_T2_T3_T4_T6_:
	.zero		1068


//--------------------- .nv.shared._ZN3cub18CUB_300001_SM_10006detail6reduce28DeviceReduceSingleTileKernelINS2_10policy_hubIijN4cuda3std3__44plusIiEEE10Policy1000EPiSC_iS9_iiNS7_10__identityEEEvT0_T1_T2_T3_T4_T6_ --------------------------
	.section	.nv.shared._ZN3cub18CUB_300001_SM_10006detail6reduce28DeviceReduceSingleTileKernelINS2_10policy_hubIijN4cuda3std3__44plusIiEEE10Policy1000EPiSC_iS9_iiNS7_10__identityEEEvT0_T1_T2_T3_T4_T6_,"aw",@nobits
	.sectionflags	@""
	.align	4
.nv.shared._ZN3cub18CUB_300001_SM_10006detail6reduce28DeviceReduceSingleTileKernelINS2_10policy_hubIijN4cuda3std3__44plusIiEEE10Policy1000EPiSC_iS9_iiNS7_10__identityEEEvT0_T1_T2_T3_T4_T6_:
	.zero		1068


//--------------------- .nv.shared._ZN3cub18CUB_300001_SM_10006detail6reduce18DeviceReduceKernelINS2_10policy_hubIijN4cuda3std3__44plusIiEEE10Policy1000EN6thrust24THRUST_300001_SM_1000_NS6detail15normal_iteratorINSD_10device_ptrIiEEEEjS9_iNS7_10__identityEEEvT0_PT3_T1_NS0_13GridEvenShareISN_EET2_T4_ --------------------------
	.section	.nv.shared._ZN3cub18CUB_300001_SM_10006detail6reduce18DeviceReduceKernelINS2_10policy_hubIijN4cuda3std3__44plusIiEEE10Policy1000EN6thrust24THRUST_300001_SM_1000_NS6detail15normal_iteratorINSD_10device_ptrIiEEEEjS9_iNS7_10__identityEEEvT0_PT3_T1_NS0_13GridEvenShareISN_EET2_T4_,"aw",@nobits
	.sectionflags	@""
	.align	4
.nv.shared._ZN3cub18CUB_300001_SM_10006detail6reduce18DeviceReduceKernelINS2_10policy_hubIijN4cuda3std3__44plusIiEEE10Policy1000EN6thrust24THRUST_300001_SM_1000_NS6detail15normal_iteratorINSD_10device_ptrIiEEEEjS9_iNS7_10__identityEEEvT0_PT3_T1_NS0_13GridEvenShareISN_EET2_T4_:
	.zero		1068


//--------------------- .nv.shared._ZN3cub18CUB_300001_SM_10006detail6reduce28DeviceReduceSingleTileKernelINS2_10policy_hubIijN4cuda3std3__44plusIiEEE10Policy1000EN6thrust24THRUST_300001_SM_1000_NS6detail15normal_iteratorINSD_10device_ptrIiEEEEPijS9_iiNS7_10__identityEEEvT0_T1_T2_T3_T4_T6_ --------------------------
	.section	.nv.shared._ZN3cub18CUB_300001_SM_10006detail6reduce28DeviceReduceSingleTileKernelINS2_10policy_hubIijN4cuda3std3__44plusIiEEE10Policy1000EN6thrust24THRUST_300001_SM_1000_NS6detail15normal_iteratorINSD_10device_ptrIiEEEEPijS9_iiNS7_10__identityEEEvT0_T1_T2_T3_T4_T6_,"aw",@nobits
	.sectionflags	@""
	.align	4
.nv.shared._ZN3cub18CUB_300001_SM_10006detail6reduce28DeviceReduceSingleTileKernelINS2_10policy_hubIijN4cuda3std3__44plusIiEEE10Policy1000EN6thrust24THRUST_300001_SM_1000_NS6detail15normal_iteratorINSD_10device_ptrIiEEEEPijS9_iiNS7_10__identityEEEvT0_T1_T2_T3_T4_T6_:
	.zero		1068


//--------------------- .nv.constant0._ZN3cub18CUB_300001_SM_10006detail6reduce28DeviceReduceSingleTileKernelINS2_10policy_hubIiyN4cuda3std3__44plusIiEEE10Policy1000EPiSC_iS9_iiNS7_10__identityEEEvT0_T1_T2_T3_T4_T6_ --------------------------
	.section	.nv.constant0._ZN3cub18CUB_300001_SM_10006detail6reduce28DeviceReduceSingleTileKernelINS2_10policy_hubIiyN4cuda3std3__44plusIiEEE10Policy1000EPiSC_iS9_iiNS7_10__identityEEEvT0_T1_T2_T3_T4_T6_,"a",@progbits
	.sectionflags	@""
	.align	4
.nv.constant0._ZN3cub18CUB_300001_SM_10006detail6reduce28DeviceReduceSingleTileKernelINS2_10policy_hubIiyN4cuda3std3__44plusIiEEE10Policy1000EPiSC_iS9_iiNS7_10__identityEEEvT0_T1_T2_T3_T4_T6_:
	.zero		925


//--------------------- .nv.constant0._ZN3cub18CUB_300001_SM_10006detail6reduce18DeviceReduceKernelINS2_10policy_hubIiyN4cuda3std3__44plusIiEEE10Policy1000EN6thrust24THRUST_300001_SM_1000_NS6detail15normal_iteratorINSD_10device_ptrIiEEEEyS9_iNS7_10__identityEEEvT0_PT3_T1_NS0_13GridEvenShareISN_EET2_T4_ --------------------------
	.section	.nv.constant0._ZN3cub18CUB_300001_SM_10006detail6reduce18DeviceReduceKernelINS2_10policy_hubIiyN4cuda3std3__44plusIiEEE10Policy1000EN6thrust24THRUST_300001_SM_1000_NS6detail15normal_iteratorINSD_10device_ptrIiEEEEyS9_iNS7_10__identityEEEvT0_PT3_T1_NS0_13GridEvenShareISN_EET2_T4_,"a",@progbits
	.sectionflags	@""
	.align	4
.nv.constant0._ZN3cub18CUB_300001_SM_10006detail6reduce18DeviceReduceKernelINS2_10policy_hubIiyN4cuda3std3__44plusIiEEE10Policy1000EN6thrust24THRUST_300001_SM_1000_NS6detail15normal_iteratorINSD_10device_ptrIiEEEEyS9_iNS7_10__identityEEEvT0_PT3_T1_NS0_13GridEvenShareISN_EET2_T4_:
	.zero		994


//--------------------- .nv.constant0._ZN3cub18CUB_300001_SM_10006detail6reduce28DeviceReduceSingleTileKernelINS2_10policy_hubIiyN4cuda3std3__44plusIiEEE10Policy1000EN6thrust24THRUST_300001_SM_1000_NS6detail15normal_iteratorINSD_10device_ptrIiEEEEPiyS9_iiNS7_10__identityEEEvT0_T1_T2_T3_T4_T6_ --------------------------
	.section	.nv.constant0._ZN3cub18CUB_300001_SM_10006detail6reduce28DeviceReduceSingleTileKernelINS2_10policy_hubIiyN4cuda3std3__44plusIiEEE10Policy1000EN6thrust24THRUST_300001_SM_1000_NS6detail15normal_iteratorINSD_10device_ptrIiEEEEPiyS9_iiNS7_10__identityEEEvT0_T1_T2_T3_T4_T6_,"a",@progbits
	.sectionflags	@""
	.align	4
.nv.constant0._ZN3cub18CUB_300001_SM_10006detail6reduce28DeviceReduceSingleTileKernelINS2_10policy_hubIiyN4cuda3std3__44plusIiEEE10Policy1000EN6thrust24THRUST_300001_SM_1000_NS6detail15normal_iteratorINSD_10device_ptrIiEEEEPiyS9_iiNS7_10__identityEEEvT0_T1_T2_T3_T4_T6_:
	.zero		929


//--------------------- .nv.constant0._ZN3cub18CUB_300001_SM_10006detail6reduce28DeviceReduceSingleTileKernelINS2_10policy_hubIijN4cuda3std3__44plusIiEEE10Policy1000EPiSC_iS9_iiNS7_10__identityEEEvT0_T1_T2_T3_T4_T6_ --------------------------
	.section	.nv.constant0._ZN3cub18CUB_300001_SM_10006detail6reduce28DeviceReduceSingleTileKernelINS2_10policy_hubIijN4cuda3std3__44plusIiEEE10Policy1000EPiSC_iS9_iiNS7_10__identityEEEvT0_T1_T2_T3_T4_T6_,"a",@progbits
	.sectionflags	@""
	.align	4
.nv.constant0._ZN3cub18CUB_300001_SM_10006detail6reduce28DeviceReduceSingleTileKernelINS2_10policy_hubIijN4cuda3std3__44plusIiEEE10Policy1000EPiSC_iS9_iiNS7_10__identityEEEvT0_T1_T2_T3_T4_T6_:
	.zero		925


//--------------------- .nv.constant0._ZN3cub18CUB_300001_SM_10006detail6reduce18DeviceReduceKernelINS2_10policy_hubIijN4cuda3std3__44plusIiEEE10Policy1000EN6thrust24THRUST_300001_SM_1000_NS6detail15normal_iteratorINSD_10device_ptrIiEEEEjS9_iNS7_10__identityEEEvT0_PT3_T1_NS0_13GridEvenShareISN_EET2_T4_ --------------------------
	.section	.nv.constant0._ZN3cub18CUB_300001_SM_10006detail6reduce18DeviceReduceKernelINS2_10policy_hubIijN4cuda3std3__44plusIiEEE10Policy1000EN6thrust24THRUST_300001_SM_1000_NS6detail15normal_iteratorINSD_10device_ptrIiEEEEjS9_iNS7_10__identityEEEvT0_PT3_T1_NS0_13GridEvenShareISN_EET2_T4_,"a",@progbits
	.sectionflags	@""
	.align	4
.nv.constant0._ZN3cub18CUB_300001_SM_10006detail6reduce18DeviceReduceKernelINS2_10policy_hubIijN4cuda3std3__44plusIiEEE10Policy1000EN6thrust24THRUST_300001_SM_1000_NS6detail15normal_iteratorINSD_10device_ptrIiEEEEjS9_iNS7_10__identityEEEvT0_PT3_T1_NS0_13GridEvenShareISN_EET2_T4_:
	.zero		958


//--------------------- .nv.constant0._ZN3cub18CUB_300001_SM_10006detail6reduce28DeviceReduceSingleTileKernelINS2_10policy_hubIijN4cuda3std3__44plusIiEEE10Policy1000EN6thrust24THRUST_300001_SM_1000_NS6detail15normal_iteratorINSD_10device_ptrIiEEEEPijS9_iiNS7_10__identityEEEvT0_T1_T2_T3_T4_T6_ --------------------------
	.section	.nv.constant0._ZN3cub18CUB_300001_SM_10006detail6reduce28DeviceReduceSingleTileKernelINS2_10policy_hubIijN4cuda3std3__44plusIiEEE10Policy1000EN6thrust24THRUST_300001_SM_1000_NS6detail15normal_iteratorINSD_10device_ptrIiEEEEPijS9_iiNS7_10__identityEEEvT0_T1_T2_T3_T4_T6_,"a",@progbits
	.sectionflags	@""
	.align	4
.nv.constant0._ZN3cub18CUB_300001_SM_10006detail6reduce28DeviceReduceSingleTileKernelINS2_10policy_hubIijN4cuda3std3__44plusIiEEE10Policy1000EN6thrust24THRUST_300001_SM_1000_NS6detail15normal_iteratorINSD_10device_ptrIiEEEEPijS9_iiNS7_10__identityEEEvT0_T1_T2_T3_T4_T6_:
	.zero		925


//--------------------- .nv.constant0._ZN3cub18CUB_300001_SM_10006detail8for_each13static_kernelINS2_12policy_hub_t12policy_500_tEmN6thrust24THRUST_300001_SM_1000_NS8cuda_cub20__uninitialized_fill7functorINS7_10device_ptrIiEEiEEEEvT0_T1_ --------------------------
	.section	.nv.constant0._ZN3cub18CUB_300001_SM_10006detail8for_each13static_kernelINS2_12policy_hub_t12policy_500_tEmN6thrust24THRUST_300001_SM_1000_NS8cuda_cub20__uninitialized_fill7functorINS7_10device_ptrIiEEiEEEEvT0_T1_,"a",@progbits
	.sectionflags	@""
	.align	4
.nv.constant0._ZN3cub18CUB_300001_SM_10006detail8for_each13static_kernelINS2_12policy_hub_t12policy_500_tEmN6thrust24THRUST_300001_SM_1000_NS8cuda_cub20__uninitialized_fill7functorINS7_10device_ptrIiEEiEEEEvT0_T1_:
	.zero		920


//--------------------- .nv.constant0._ZN3cub18CUB_300001_SM_10006detail8for_each13static_kernelINS2_12policy_hub_t12policy_500_tEmN6thrust24THRUST_300001_SM_1000_NS8cuda_cub20__uninitialized_fill7functorINS7_10device_ptrIcEEcEEEEvT0_T1_ --------------------------
	.section	.nv.constant0._ZN3cub18CUB_300001_SM_10006detail8for_each13static_kernelINS2_12policy_hub_t12policy_500_tEmN6thrust24THRUST_300001_SM_1000_NS8cuda_cub20__uninitialized_fill7functorINS7_10device_ptrIcEEcEEEEvT0_T1_,"a",@progbits
	.sectionflags	@""
	.align	4
.nv.constant0._ZN3cub18CUB_300001_SM_10006detail8for_each13static_kernelINS2_12policy_hub_t12policy_500_tEmN6thrust24THRUST_300001_SM_1000_NS8cuda_cub20__uninitialized_fill7functorINS7_10device_ptrIcEEcEEEEvT0_T1_:
	.zero		920


//--------------------- .nv.constant0._ZN3cub18CUB_300001_SM_10006detail9transform16transform_kernelINS2_10policy_hubILb1EN4cuda3std3__45tupleIJN6thrust24THRUST_300001_SM_1000_NS6detail15normal_iteratorINSA_10device_ptrIcEEEESF_EEEE10policy1000El16custom_transformNSC_INSD_IiEEEEJPcSM_EEEvT0_iT1_T2_DpNS2_10kernel_argIT3_EE --------------------------
	.section	.nv.constant0._ZN3cub18CUB_300001_SM_10006detail9transform16transform_kernelINS2_10policy_hubILb1EN4cuda3std3__45tupleIJN6thrust24THRUST_300001_SM_1000_NS6detail15normal_iteratorINSA_10device_ptrIcEEEESF_EEEE10policy1000El16custom_transformNSC_INSD_IiEEEEJPcSM_EEEvT0_iT1_T2_DpNS2_10kernel_argIT3_EE,"a",@progbits
	.sectionflags	@""
	.align	4
.nv.constant0._ZN3cub18CUB_300001_SM_10006detail9transform16transform_kernelINS2_10policy_hubILb1EN4cuda3std3__45tupleIJN6thrust24THRUST_300001_SM_1000_NS6detail15normal_iteratorINSA_10device_ptrIcEEEESF_EEEE10policy1000El16custom_transformNSC_INSD_IiEEEEJPcSM_EEEvT0_iT1_T2_DpNS2_10kernel_argIT3_EE:
	.zero		952


//--------------------- .nv.constant0._ZN3cub18CUB_300001_SM_10006detail9transform16transform_kernelINS2_10policy_hubILb1EN4cuda3std3__45tupleIJN6thrust24THRUST_300001_SM_1000_NS6detail15normal_iteratorINSA_10device_ptrIcEEEESF_EEEE10policy1000Ei16custom_transformNSC_INSD_IiEEEEJPcSM_EEEvT0_iT1_T2_DpNS2_10kernel_argIT3_EE --------------------------
	.section	.nv.constant0._ZN3cub18CUB_300001_SM_10006detail9transform16transform_kernelINS2_10policy_hubILb1EN4cuda3std3__45tupleIJN6thrust24THRUST_300001_SM_1000_NS6detail15normal_iteratorINSA_10device_ptrIcEEEESF_EEEE10policy1000Ei16custom_transformNSC_INSD_IiEEEEJPcSM_EEEvT0_iT1_T2_DpNS2_10kernel_argIT3_EE,"a",@progbits
	.sectionflags	@""
	.align	4
.nv.constant0._ZN3cub18CUB_300001_SM_10006detail9transform16transform_kernelINS2_10policy_hubILb1EN4cuda3std3__45tupleIJN6thrust24THRUST_300001_SM_1000_NS6detail15normal_iteratorINSA_10device_ptrIcEEEESF_EEEE10policy1000Ei16custom_transformNSC_INSD_IiEEEEJPcSM_EEEvT0_iT1_T2_DpNS2_10kernel_argIT3_EE:
	.zero		952


//--------------------- .nv.constant0._ZN3cub18CUB_300001_SM_10006detail11EmptyKernelIvEEvv --------------------------
	.section	.nv.constant0._ZN3cub18CUB_300001_SM_10006detail11EmptyKernelIvEEvv,"a",@progbits
	.sectionflags	@""
	.align	4
.nv.constant0._ZN3cub18CUB_300001_SM_10006detail11EmptyKernelIvEEvv:
	.zero		896


//--------------------- SYMBOLS --------------------------

	.type		.nv.reservedSmem.offset0,@object
	.size		.nv.reservedSmem.offset0,0x4
	.type		.nv.reservedSmem.cap,@object
	.size		.nv.reservedSmem.cap,0x4
